def matmul_kernel(
    a_ptr,
    b_ptr,
    c_ptr,
    M,
    N,
    K,
    stride_am,
    stride_ak,
    stride_bk,
    stride_bn,
    stride_cm,
    stride_cn,
    BLOCK_M: tl.constexpr,
    BLOCK_N: tl.constexpr,
    BLOCK_K: tl.constexpr,
    GROUP_M: tl.constexpr,
):
    pid = tl.program_id(axis=0)
    num_pid_m = tl.cdiv(M, BLOCK_M)
    num_pid_n = tl.cdiv(N, BLOCK_N)
    num_pid_in_group = GROUP_M * num_pid_n
    group_id = pid // num_pid_in_group
    first_pid_m = group_id * GROUP_M
    group_size_m = min(num_pid_m - first_pid_m, GROUP_M)
    pid_m = first_pid_m + ((pid % num_pid_in_group) % group_size_m)
    pid_n = (pid % num_pid_in_group) // group_size_m

    offs_am = (pid_m * BLOCK_M + tl.arange(0, BLOCK_M)) % M
    offs_bn = (pid_n * BLOCK_N + tl.arange(0, BLOCK_N)) % N
    offs_k = tl.arange(0, BLOCK_K)
    a_ptrs = a_ptr + offs_am[:, None] * stride_am + offs_k[None, :] * stride_ak
    b_ptrs = b_ptr + offs_k[:, None] * stride_bk + offs_bn[None, :] * stride_bn

    acc = tl.zeros((BLOCK_M, BLOCK_N), dtype=tl.float32)
    for kk in range(0, tl.cdiv(K, BLOCK_K)):
        a = tl.load(a_ptrs, mask=offs_k[None, :] < K - kk * BLOCK_K, other=0.0)
        b = tl.load(b_ptrs, mask=offs_k[:, None] < K - kk * BLOCK_K, other=0.0)
        acc = tl.dot(a, b, acc)
        a_ptrs += BLOCK_K * stride_ak
        b_ptrs += BLOCK_K * stride_bk

    c = acc.to(c_ptr.dtype.element_ty)
    offs_cm = pid_m * BLOCK_M + tl.arange(0, BLOCK_M)
    offs_cn = pid_n * BLOCK_N + tl.arange(0, BLOCK_N)
    c_ptrs = c_ptr + offs_cm[:, None] * stride_cm + offs_cn[None, :] * stride_cn
    mask = (offs_cm[:, None] < M) & (offs_cn[None, :] < N)
    tl.store(c_ptrs, c, mask=mask)

# config = {"BLOCK_K": 128, "BLOCK_M": 128, "BLOCK_N": 128, "GROUP_M": 8, "arch": "sm_100", "dtype": "fp8e4m3", "num_ctas": 1, "num_stages": 3, "num_warps": 8}
# arch = sm_100


// ===== COMPILED SASS (sm_100a) =====

	.target	sm_100a

	.elftype	@"ET_EXEC"


//--------------------- .note.nv.tkinfo           --------------------------
	.section	.note.nv.tkinfo,"",@"SHT_NOTE"
	.sectionflags	@"SHF_NOTE_NV_TKINFO"
	.tkinfo
        /*0018*/ 	.word	0x00000081
        /*0030*/ 	.string	""
        /*0030*/ 	.string	"ptxas-blackwell"
        /*0030*/ 	.string	"Cuda compilation tools, release 12.9, V12.9.86"
        /*0030*/ 	.string	"Build cuda_12.9.r12.9/compiler.36037853_0"
        /*0030*/ 	.string	"-v  -suppress-debug-info  -lineinfo  -arch sm_100a "



//--------------------- .note.nv.cuver            --------------------------
	.section	.note.nv.cuver,"",@"SHT_NOTE"
	.sectionflags	@"SHF_NOTE_NV_CUVER"
        /*0018*/ 	.short	0x0001
        /*001a*/ 	.short	0x0064
        /*001c*/ 	.short	0x0001
        /*001e*/ 	.short	0x0000
        /*0020*/ 	.short	0x0001
        /*0022*/ 	.short	0x0000


//--------------------- .nv.info                  --------------------------
	.section	.nv.info,"",@"SHT_CUDA_INFO"
	.align	4


	//----- nvinfo : EIATTR_REGCOUNT
	.align		4
        /*0000*/ 	.byte	0x04, 0x2f
        /*0002*/ 	.short	(.L_4 - .L_3)
	.align		4
.L_3:
        /*0004*/ 	.word	index@(matmul_kernel)
        /*0008*/ 	.word	0x000000ff


	//----- nvinfo : EIATTR_FRAME_SIZE
	.align		4
.L_4:
        /*000c*/ 	.byte	0x04, 0x11
        /*000e*/ 	.short	(.L_6 - .L_5)
	.align		4
.L_5:
        /*0010*/ 	.word	index@($__internal_2_$__cuda_sm10x_tcgen05_guardrail_trap_unallocated_columns_being_dealloced)
        /*0014*/ 	.word	0x000002a8


	//----- nvinfo : EIATTR_FRAME_SIZE
	.align		4
.L_6:
        /*0018*/ 	.byte	0x04, 0x11
        /*001a*/ 	.short	(.L_8 - .L_7)
	.align		4
.L_7:
        /*001c*/ 	.word	index@($__internal_1_$__cuda_sm10x_tcgen05_guardrail_trap_phase_invalid_during_alloc)
        /*0020*/ 	.word	0x000002a8


	//----- nvinfo : EIATTR_FRAME_SIZE
	.align		4
.L_8:
        /*0024*/ 	.byte	0x04, 0x11
        /*0026*/ 	.short	(.L_10 - .L_9)
	.align		4
.L_9:
        /*0028*/ 	.word	index@($__internal_0_$__cuda_sm10x_tcgen05_guardrail_trap_col_being_dealloced_not_returned_by_alloc)
        /*002c*/ 	.word	0x000002a8


	//----- nvinfo : EIATTR_FRAME_SIZE
	.align		4
.L_10:
        /*0030*/ 	.byte	0x04, 0x11
        /*0032*/ 	.short	(.L_12 - .L_11)
	.align		4
.L_11:
        /*0034*/ 	.word	index@(matmul_kernel)
        /*0038*/ 	.word	0x000002a8


	//----- nvinfo : EIATTR_MIN_STACK_SIZE
	.align		4
.L_12:
        /*003c*/ 	.byte	0x04, 0x12
        /*003e*/ 	.short	(.L_14 - .L_13)
	.align		4
.L_13:
        /*0040*/ 	.word	index@(matmul_kernel)
        /*0044*/ 	.word	0x000002a8
.L_14:


//--------------------- .nv.info.matmul_kernel    --------------------------
	.section	.nv.info.matmul_kernel,"",@"SHT_CUDA_INFO"
	.sectionflags	@""
	.align	4


	//----- nvinfo : EIATTR_CUDA_API_VERSION
	.align		4
        /*0000*/ 	.byte	0x04, 0x37
        /*0002*/ 	.short	(.L_16 - .L_15)
.L_15:
        /*0004*/ 	.word	0x00000081


	//----- nvinfo : EIATTR_KPARAM_INFO
	.align		4
.L_16:
        /*0008*/ 	.byte	0x04, 0x17
        /*000a*/ 	.short	(.L_18 - .L_17)
.L_17:
        /*000c*/ 	.word	0x00000000
        /*0010*/ 	.short	0x000d
        /*0012*/ 	.short	0x0048
        /*0014*/ 	.byte	0x00, 0xf4, 0x21, 0x00


	//----- nvinfo : EIATTR_KPARAM_INFO
	.align		4
.L_18:
        /*0018*/ 	.byte	0x04, 0x17
        /*001a*/ 	.short	(.L_20 - .L_19)
.L_19:
        /*001c*/ 	.word	0x00000000
        /*0020*/ 	.short	0x000c
        /*0022*/ 	.short	0x0040
        /*0024*/ 	.byte	0x00, 0xf4, 0x21, 0x00


	//----- nvinfo : EIATTR_KPARAM_INFO
	.align		4
.L_20:
        /*0028*/ 	.byte	0x04, 0x17
        /*002a*/ 	.short	(.L_22 - .L_21)
.L_21:
        /*002c*/ 	.word	0x00000000
        /*0030*/ 	.short	0x000b
        /*0032*/ 	.short	0x0038
        /*0034*/ 	.byte	0x00, 0xf0, 0x11, 0x00


	//----- nvinfo : EIATTR_KPARAM_INFO
	.align		4
.L_22:
        /*0038*/ 	.byte	0x04, 0x17
        /*003a*/ 	.short	(.L_24 - .L_23)
.L_23:
        /*003c*/ 	.word	0x00000000
        /*0040*/ 	.short	0x000a
        /*0042*/ 	.short	0x0034
        /*0044*/ 	.byte	0x00, 0xf0, 0x11, 0x00


	//----- nvinfo : EIATTR_KPARAM_INFO
	.align		4
.L_24:
        /*0048*/ 	.byte	0x04, 0x17
        /*004a*/ 	.short	(.L_26 - .L_25)
.L_25:
        /*004c*/ 	.word	0x00000000
        /*0050*/ 	.short	0x0009
        /*0052*/ 	.short	0x0030
        /*0054*/ 	.byte	0x00, 0xf0, 0x11, 0x00


	//----- nvinfo : EIATTR_KPARAM_INFO
	.align		4
.L_26:
        /*0058*/ 	.byte	0x04, 0x17
        /*005a*/ 	.short	(.L_28 - .L_27)
.L_27:
        /*005c*/ 	.word	0x00000000
        /*0060*/ 	.short	0x0008
        /*0062*/ 	.short	0x002c
        /*0064*/ 	.byte	0x00, 0xf0, 0x11, 0x00


	//----- nvinfo : EIATTR_KPARAM_INFO
	.align		4
.L_28:
        /*0068*/ 	.byte	0x04, 0x17
        /*006a*/ 	.short	(.L_30 - .L_29)
.L_29:
        /*006c*/ 	.word	0x00000000
        /*0070*/ 	.short	0x0007
        /*0072*/ 	.short	0x0028
        /*0074*/ 	.byte	0x00, 0xf0, 0x11, 0x00


	//----- nvinfo : EIATTR_KPARAM_INFO
	.align		4
.L_30:
        /*0078*/ 	.byte	0x04, 0x17
        /*007a*/ 	.short	(.L_32 - .L_31)
.L_31:
        /*007c*/ 	.word	0x00000000
        /*0080*/ 	.short	0x0006
        /*0082*/ 	.short	0x0024
        /*0084*/ 	.byte	0x00, 0xf0, 0x11, 0x00


	//----- nvinfo : EIATTR_KPARAM_INFO
	.align		4
.L_32:
        /*0088*/ 	.byte	0x04, 0x17
        /*008a*/ 	.short	(.L_34 - .L_33)
.L_33:
        /*008c*/ 	.word	0x00000000
        /*0090*/ 	.short	0x0005
        /*0092*/ 	.short	0x0020
        /*0094*/ 	.byte	0x00, 0xf0, 0x11, 0x00


	//----- nvinfo : EIATTR_KPARAM_INFO
	.align		4
.L_34:
        /*0098*/ 	.byte	0x04, 0x17
        /*009a*/ 	.short	(.L_36 - .L_35)
.L_35:
        /*009c*/ 	.word	0x00000000
        /*00a0*/ 	.short	0x0004
        /*00a2*/ 	.short	0x001c
        /*00a4*/ 	.byte	0x00, 0xf0, 0x11, 0x00


	//----- nvinfo : EIATTR_KPARAM_INFO
	.align		4
.L_36:
        /*00a8*/ 	.byte	0x04, 0x17
        /*00aa*/ 	.short	(.L_38 - .L_37)
.L_37:
        /*00ac*/ 	.word	0x00000000
        /*00b0*/ 	.short	0x0003
        /*00b2*/ 	.short	0x0018
        /*00b4*/ 	.byte	0x00, 0xf0, 0x11, 0x00


	//----- nvinfo : EIATTR_KPARAM_INFO
	.align		4
.L_38:
        /*00b8*/ 	.byte	0x04, 0x17
        /*00ba*/ 	.short	(.L_40 - .L_39)
.L_39:
        /*00bc*/ 	.word	0x00000000
        /*00c0*/ 	.short	0x0002
        /*00c2*/ 	.short	0x0010
        /*00c4*/ 	.byte	0x00, 0xf4, 0x21, 0x00


	//----- nvinfo : EIATTR_KPARAM_INFO
	.align		4
.L_40:
        /*00c8*/ 	.byte	0x04, 0x17
        /*00ca*/ 	.short	(.L_42 - .L_41)
.L_41:
        /*00cc*/ 	.word	0x00000000
        /*00d0*/ 	.short	0x0001
        /*00d2*/ 	.short	0x0008
        /*00d4*/ 	.byte	0x00, 0xf4, 0x21, 0x00


	//----- nvinfo : EIATTR_KPARAM_INFO
	.align		4
.L_42:
        /*00d8*/ 	.byte	0x04, 0x17
        /*00da*/ 	.short	(.L_44 - .L_43)
.L_43:
        /*00dc*/ 	.word	0x00000000
        /*00e0*/ 	.short	0x0000
        /*00e2*/ 	.short	0x0000
        /*00e4*/ 	.byte	0x00, 0xf4, 0x21, 0x00


	//----- nvinfo : EIATTR_AT_ENTRY_FRAGMENTS
	.align		4
.L_44:
        /*00e8*/ 	.byte	0x04, 0x4f
        /*00ea*/ 	.short	(.L_46 - .L_45)


	//   ....[0]....
.L_45:
        /*00ec*/ 	.word	0x00000004


	//----- nvinfo : EIATTR_RESERVED_SMEM_USED
	.align		4
.L_46:
        /*00f0*/ 	.byte	0x01, 0x41
	.zero		2


	//----- nvinfo : EIATTR_SPARSE_MMA_MASK
	.align		4
        /*00f4*/ 	.byte	0x03, 0x50
        /*00f6*/ 	.short	0x0000


	//----- nvinfo : EIATTR_TCGEN05_1CTA_USED
	.align		4
        /*00f8*/ 	.byte	0x01, 0x51
	.zero		2


	//----- nvinfo : EIATTR_MAXREG_COUNT
	.align		4
        /*00fc*/ 	.byte	0x03, 0x1b
        /*00fe*/ 	.short	0x00ff


	//----- nvinfo : EIATTR_NUM_BARRIERS
	.align		4
        /*0100*/ 	.byte	0x02, 0x4c
        /*0102*/ 	.byte	0x01
	.zero		1


	//----- nvinfo : EIATTR_ANNOTATIONS
	.align		4
        /*0104*/ 	.byte	0x04, 0x55
        /*0106*/ 	.short	(.L_48 - .L_47)


	//   ....[0]....
.L_47:
        /*0108*/ 	.word	0x00000001
        /*010c*/ 	.byte	0x40, 0x0b, 0x00, 0x00, 0x01, 0x00, 0x00, 0x00, 0x90, 0x0b, 0x00, 0x00, 0x01, 0x00, 0x00, 0x00
        /* <DEDUP_REMOVED lines=278> */
        /*127c*/ 	.byte	0xe0, 0x23, 0x01, 0x00, 0x01, 0x00, 0x00, 0x00, 0x10, 0x24, 0x01, 0x00


	//----- nvinfo : EIATTR_INT_WARP_WIDE_INSTR_OFFSETS
	.align		4
.L_48:
        /*1288*/ 	.byte	0x04, 0x31
        /*128a*/ 	.short	(.L_50 - .L_49)


	//   ....[0]....
.L_49:
        /*128c*/ 	.word	0x00002320


	//   ....[1]....
        /*1290*/ 	.word	0x00002330


	//   ....[2]....
        /*1294*/ 	.word	0x00006e10


	//   ....[3]....
        /*1298*/ 	.word	0x00012980


	//   ....[4]....
        /*129c*/ 	.word	0x000129d0


	//----- nvinfo : EIATTR_COOP_GROUP_MASK_REGIDS
	.align		4
.L_50:
        /*12a0*/ 	.byte	0x04, 0x29
        /*12a2*/ 	.short	(.L_52 - .L_51)


	//   ....[0]....
.L_51:
        /*12a4*/ 	.word	0xffffffff


	//   ....[1]....
        /*12a8*/ 	.word	0xffffffff


	//   ....[2]....
        /*12ac*/ 	.word	0xffffffff


	//   ....[3]....
        /*12b0*/ 	.word	0xffffffff


	//----- nvinfo : EIATTR_COOP_GROUP_INSTR_OFFSETS
	.align		4
.L_52:
        /*12b4*/ 	.byte	0x04, 0x28
        /*12b6*/ 	.short	(.L_54 - .L_53)


	//   ....[0]....
.L_53:
        /*12b8*/ 	.word	0x00000080


	//   ....[1]....
        /*12bc*/ 	.word	0x00000340


	//   ....[2]....
        /*12c0*/ 	.word	0x00012810


	//   ....[3]....
        /*12c4*/ 	.word	0x00012a80


	//----- nvinfo : EIATTR_VRC_CTA_INIT_COUNT
	.align		4
.L_54:
        /*12c8*/ 	.byte	0x02, 0x4a
        /*12ca*/ 	.byte	0x80
	.zero		1


	//----- nvinfo : EIATTR_MBARRIER_INSTR_OFFSETS
	.align		4
        /*12cc*/ 	.byte	0x04, 0x39
        /*12ce*/ 	.short	(.L_56 - .L_55)


	//   ....[0]....
.L_55:
        /*12d0*/ 	.word	0x000024b0
        /*12d4*/ 	.word	0x000000ff
        /*12d8*/ 	.word	0x00000000
        /*12dc*/ 	.short	0x0100
        /*12de*/ 	.byte	0x06
	.zero		1


	//   ....[1]....
        /*12e0*/ 	.word	0x00006e20
        /*12e4*/ 	.word	0x000000ff
        /*12e8*/ 	.word	0x00010008
        /*12ec*/ 	.short	0x0100
        /*12ee*/ 	.byte	0x09
	.zero		1


	//   ....[2]....
        /*12f0*/ 	.word	0x0000b900
        /*12f4*/ 	.word	0x000000ff
        /*12f8*/ 	.word	0x00000000
        /*12fc*/ 	.short	0x010a
        /*12fe*/ 	.byte	0x06
	.zero		1


	//   ....[3]....
        /*1300*/ 	.word	0x0000feb0
        /*1304*/ 	.word	0x000000ff
        /*1308*/ 	.word	0x00000000
        /*130c*/ 	.short	0x010a
        /*130e*/ 	.byte	0x06
	.zero		1


	//   ....[4]....
        /*1310*/ 	.word	0x0000ff30
        /*1314*/ 	.word	0x000000ff
        /*1318*/ 	.word	0x00010000
        /*131c*/ 	.short	0x0108
        /*131e*/ 	.byte	0x09
	.zero		1


	//   ....[5]....
        /*1320*/ 	.word	0x0000ff90
        /*1324*/ 	.word	0x000000ff
        /*1328*/ 	.word	0x00010008
        /*132c*/ 	.short	0x0108
        /*132e*/ 	.byte	0x09
	.zero		1


	//   ....[6]....
        /*1330*/ 	.word	0x00012aa0
        /*1334*/ 	.word	0x000000ff
        /*1338*/ 	.word	0x00000000
        /*133c*/ 	.short	0x010a
        /*133e*/ 	.byte	0x06
	.zero		1


	//   ....[7]....
        /*1340*/ 	.word	0x00012ad0
        /*1344*/ 	.word	0x000000ff
        /*1348*/ 	.word	0x00000000
        /*134c*/ 	.short	0x010a
        /*134e*/ 	.byte	0x06
	.zero		1


	//----- nvinfo : EIATTR_NUM_MBARRIERS
	.align		4
.L_56:
        /*1350*/ 	.byte	0x03, 0x38
        /*1352*/ 	.short	0x0002


	//----- nvinfo : EIATTR_EXIT_INSTR_OFFSETS
	.align		4
        /*1354*/ 	.byte	0x04, 0x1c
        /*1356*/ 	.short	(.L_58 - .L_57)


	//   ....[0]....
.L_57:
        /*1358*/ 	.word	0x00012a90


	//----- nvinfo : EIATTR_REQNTID
	.align		4
.L_58:
        /*135c*/ 	.byte	0x04, 0x10
        /*135e*/ 	.short	(.L_60 - .L_59)
.L_59:
        /*1360*/ 	.word	0x00000100
        /*1364*/ 	.word	0x00000001
        /*1368*/ 	.word	0x00000001


	//----- nvinfo : EIATTR_CRS_STACK_SIZE
	.align		4
.L_60:
        /*136c*/ 	.byte	0x04, 0x1e
        /*136e*/ 	.short	(.L_62 - .L_61)
.L_61:
        /*1370*/ 	.word	0x00000000


	//----- nvinfo : EIATTR_CBANK_PARAM_SIZE
	.align		4
.L_62:
        /*1374*/ 	.byte	0x03, 0x19
        /*1376*/ 	.short	0x0050


	//----- nvinfo : EIATTR_PARAM_CBANK
	.align		4
        /*1378*/ 	.byte	0x04, 0x0a
        /*137a*/ 	.short	(.L_64 - .L_63)
	.align		4
.L_63:
        /*137c*/ 	.word	index@(.nv.constant0.matmul_kernel)
        /*1380*/ 	.short	0x0380
        /*1382*/ 	.short	0x0050


	//----- nvinfo : EIATTR_SW_WAR
	.align		4
.L_64:
        /*1384*/ 	.byte	0x04, 0x36
        /*1386*/ 	.short	(.L_66 - .L_65)
.L_65:
        /*1388*/ 	.word	0x00000008
.L_66:


//--------------------- .nv.compat                --------------------------
	.section	.nv.compat,"",@"SHT_CUDA_COMPAT_INFO"
	.align	4
        /*0000*/ 	.byte	0x02, 0x02, 0x02, 0x00, 0x02, 0x05, 0x05, 0x00, 0x02, 0x03, 0x00, 0x00, 0x02, 0x06, 0x01, 0x00


//--------------------- .nv.callgraph             --------------------------
	.section	.nv.callgraph,"",@"SHT_CUDA_CALLGRAPH"
	.align	4
	.sectionentsize	8
	.align		4
        /*0000*/ 	.word	0x00000000
	.align		4
        /*0004*/ 	.word	0xffffffff
	.align		4
        /*0008*/ 	.word	0x00000000
	.align		4
        /*000c*/ 	.word	0xfffffffe
	.align		4
        /*0010*/ 	.word	0x00000000
	.align		4
        /*0014*/ 	.word	0xfffffffd
	.align		4
        /*0018*/ 	.word	0x00000000
	.align		4
        /*001c*/ 	.word	0xfffffffc


//--------------------- .text.matmul_kernel       --------------------------
	.section	.text.matmul_kernel,"ax",@progbits
	.align	128
        .global         matmul_kernel
        .type           matmul_kernel,@function
        .size           matmul_kernel,(.L_x_20 - matmul_kernel)
        .other          matmul_kernel,@"STO_CUDA_ENTRY STV_DEFAULT"
matmul_kernel:
.text.matmul_kernel:
[----:B------:R-:W0:Y:S01]  /*0000*/  LDC R1, c[0x0][0x37c] ;  /* 0x0000df00ff017b82 */ /* 0x000e220000000800 */
[----:B------:R-:W1:Y:S01]  /*0010*/  S2R R0, SR_TID.X ;  /* 0x0000000000007919 */ /* 0x000e620000002100 */
[----:B0-----:R-:W-:Y:S01]  /*0020*/  VIADD R1, R1, 0xfffffd58 ;  /* 0xfffffd5801017836 */ /* 0x001fe20000000000 */
[----:B------:R-:W0:Y:S01]  /*0030*/  LDCU.64 UR20, c[0x0][0x358] ;  /* 0x00006b00ff1477ac */ /* 0x000e220008000a00 */
[----:B-1----:R-:W-:-:S13]  /*0040*/  ISETP.GE.U32.AND P0, PT, R0, 0x20, PT ;  /* 0x000000200000780c */ /* 0x002fda0003f06070 */
[----:B------:R-:W-:Y:S02]  /*0050*/  VOTEU.ANY UP0, P0 ;  /* 0x0000000000ff7886 */ /* 0x000fe40000000100 */
[----:B------:R-:W-:Y:S05]  /*0060*/  BRA.U UP0, `(.L_x_0) ;  /* 0x0000000100b87547 */ /* 0x000fea000b800000 */
[----:B------:R-:W1:Y:S01]  /*0070*/  S2UR UR6, SR_CgaCtaId ;  /* 0x00000000000679c3 */ /* 0x000e620000008800 */
[----:B------:R-:W-:Y:S01]  /*0080*/  NOP ;  /* 0x0000000000007918 */ /* 0x000fe20000000000 */
[----:B------:R-:W-:Y:S02]  /*0090*/  UMOV UR4, 0x40 ;  /* 0x0000004000047882 */ /* 0x000fe40000000000 */
[----:B-1----:R-:W-:-:S09]  /*00a0*/  ULEA UR4, UR6, UR4, 0x18 ;  /* 0x0000000406047291 */ /* 0x002fd2000f8ec0ff */
[----:B------:R-:W1:Y:S01]  /*00b0*/  LDS.U8 R0, [UR4] ;  /* 0x00000004ff007984 */ /* 0x000e620008000000 */
[----:B------:R-:W-:Y:S02]  /*00c0*/  UMOV UR4, 0x400 ;  /* 0x0000040000047882 */ /* 0x000fe40000000000 */
[----:B------:R-:W-:Y:S01]  /*00d0*/  ULEA UR4, UR6, UR4, 0x18 ;  /* 0x0000000406047291 */ /* 0x000fe2000f8ec0ff */
[----:B-1----:R-:W-:-:S13]  /*00e0*/  ISETP.NE.AND P0, PT, R0, RZ, PT ;  /* 0x000000ff0000720c */ /* 0x002fda0003f05270 */
[----:B------:R-:W-:Y:S05]  /*00f0*/  @P0 BRA `(.L_x_1) ;  /* 0x00000000007c0947 */ /* 0x000fea0003800000 */
[----:B------:R-:W-:-:S13]  /*0100*/  ELECT P0, URZ, PT ;  /* 0x0000000000ff782f */ /* 0x000fda0003800000 */
[----:B------:R-:W-:Y:S05]  /*0110*/  @!P0 BRA `(.L_x_2) ;  /* 0x0000000000848947 */ /* 0x000fea0003800000 */
[----:B------:R-:W-:Y:S01]  /*0120*/  UMOV UR5, 0x4 ;  /* 0x0000000400057882 */ /* 0x000fe20000000000 */
[----:B------:R-:W-:Y:S02]  /*0130*/  IMAD.MOV.U32 R4, RZ, RZ, 0x1 ;  /* 0x00000001ff047424 */ /* 0x000fe400078e00ff */
[----:B------:R-:W-:Y:S02]  /*0140*/  IMAD.MOV.U32 R5, RZ, RZ, 0xf ;  /* 0x0000000fff057424 */ /* 0x000fe400078e00ff */
[----:B------:R-:W-:Y:S04]  /*0150*/  DEPBAR.LE SB1, 0x36 ;  /* 0x00009d800000791a */ /* 0x000fe80000000000 */
[----:B------:R-:W1:Y:S02]  /*0160*/  UTCATOMSWS.FIND_AND_SET.ALIGN UP1, UR5, UR5 ;  /* 0x00000005000575e3 */ /* 0x000e640008020800 */
[----:B-1----:R-:W-:-:S04]  /*0170*/  PLOP3.LUT P0, PT, PT, PT, UP1, 0x80, 0x8 ;  /* 0x000000000008781c */ /* 0x002fc80003f0f018 */
[----:B------:R-:W-:-:S04]  /*0180*/  SEL R0, RZ, 0xffffffff, !P0 ;  /* 0xffffffffff007807 */ /* 0x000fc80004000000 */
[----:B------:R-:W-:Y:S01]  /*0190*/  ISETP.NE.AND P0, PT, R0, RZ, PT ;  /* 0x000000ff0000720c */ /* 0x000fe20003f05270 */
[----:B------:R-:W-:-:S12]  /*01a0*/  IMAD.U32 R0, RZ, RZ, UR5 ;  /* 0x00000005ff007e24 */ /* 0x000fd8000f8e00ff */
[----:B------:R-:W-:Y:S05]  /*01b0*/  @P0 BRA `(.L_x_3) ;  /* 0x0000000000240947 */ /* 0x000fea0003800000 */
.L_x_4:
[----:B------:R-:W-:Y:S05]  /*01c0*/  NANOSLEEP 0x64 ;  /* 0x000000640000795d */ /* 0x000fea0003800000 */
[----:B------:R-:W-:-:S05]  /*01d0*/  UMOV UR5, 0x4 ;  /* 0x0000000400057882 */ /* 0x000fca0000000000 */
[----:B------:R-:W-:Y:S04]  /*01e0*/  DEPBAR.LE SB1, 0x36 ;  /* 0x00009d800000791a */ /* 0x000fe80000000000 */
[----:B------:R-:W1:Y:S02]  /*01f0*/  UTCATOMSWS.FIND_AND_SET.ALIGN UP1, UR5, UR5 ;  /* 0x00000005000575e3 */ /* 0x000e640008020800 */
[----:B-1----:R-:W-:-:S04]  /*0200*/  PLOP3.LUT P0, PT, PT, PT, UP1, 0x80, 0x8 ;  /* 0x000000000008781c */ /* 0x002fc80003f0f018 */
[----:B------:R-:W-:-:S04]  /*0210*/  SEL R0, RZ, 0xffffffff, !P0 ;  /* 0xffffffffff007807 */ /* 0x000fc80004000000 */
[----:B------:R-:W-:Y:S01]  /*0220*/  ISETP.NE.AND P0, PT, R0, RZ, PT ;  /* 0x000000ff0000720c */ /* 0x000fe20003f05270 */
[----:B------:R-:W-:-:S12]  /*0230*/  IMAD.U32 R0, RZ, RZ, UR5 ;  /* 0x00000005ff007e24 */ /* 0x000fd8000f8e00ff */
[----:B------:R-:W-:Y:S05]  /*0240*/  @!P0 BRA `(.L_x_4) ;  /* 0xfffffffc00dc8947 */ /* 0x000fea000383ffff */
.L_x_3:
[C---:B------:R-:W-:Y:S01]  /*0250*/  VIADD R3, R0.reuse, 0x10 ;  /* 0x0000001000037836 */ /* 0x040fe20000000000 */
[----:B------:R-:W-:Y:S01]  /*0260*/  UMOV UR5, 0x50 ;  /* 0x0000005000057882 */ /* 0x000fe20000000000 */
[----:B------:R-:W-:Y:S01]  /*0270*/  SHF.L.U32 R2, R5, R0, RZ ;  /* 0x0000000005027219 */ /* 0x000fe200000006ff */
[----:B------:R-:W-:Y:S01]  /*0280*/  ULEA UR5, UR6, UR5, 0x18 ;  /* 0x0000000506057291 */ /* 0x000fe2000f8ec0ff */
[----:B------:R-:W-:Y:S01]  /*0290*/  IMAD.SHL.U32 R0, R0, 0x20, RZ ;  /* 0x0000002000007824 */ /* 0x000fe200078e00ff */
[----:B------:R-:W-:-:S04]  /*02a0*/  SHF.L.U32 R3, R4, R3, RZ ;  /* 0x0000000304037219 */ /* 0x000fc800000006ff */
[----:B------:R-:W-:-:S05]  /*02b0*/  LOP3.LUT R2, R3, R2, RZ, 0xfc, !PT ;  /* 0x0000000203027212 */ /* 0x000fca00078efcff */
[----:B------:R1:W-:Y:S04]  /*02c0*/  ATOMS.OR RZ, [UR5], R2 ;  /* 0x00000002ffff798c */ /* 0x0003e8000b000005 */
[----:B------:R1:W-:Y:S01]  /*02d0*/  STS [UR4], R0 ;  /* 0x00000000ff007988 */ /* 0x0003e20008000804 */
[----:B------:R-:W-:Y:S05]  /*02e0*/  BRA `(.L_x_2) ;  /* 0x0000000000107947 */ /* 0x000fea0003800000 */
.L_x_1:
[----:B------:R-:W-:Y:S01]  /*02f0*/  IMAD.MOV.U32 R0, RZ, RZ, -0x1 ;  /* 0xffffffffff007424 */ /* 0x000fe200078e00ff */
[----:B------:R-:W-:-:S04]  /*0300*/  MOV R2, 0x330 ;  /* 0x0000033000027802 */ /* 0x000fc80000000f00 */
[----:B------:R1:W-:Y:S03]  /*0310*/  STS [UR4], R0 ;  /* 0x00000000ff007988 */ /* 0x0003e60008000804 */
[----:B01----:R-:W-:Y:S05]  /*0320*/  CALL.REL.NOINC `($__internal_1_$__cuda_sm10x_tcgen05_guardrail_trap_phase_invalid_during_alloc) ;  /* 0x0000012800007944 */ /* 0x003fea0003c00000 */
.L_x_2:
[----:B------:R-:W-:Y:S05]  /*0330*/  WARPSYNC.ALL ;  /* 0x0000000000007948 */ /* 0x000fea0003800000 */
[----:B------:R-:W-:Y:S01]  /*0340*/  NOP ;  /* 0x0000000000007918 */ /* 0x000fe20000000000 */
.L_x_0:
[----:B------:R-:W2:Y:S01]  /*0350*/  LDC.64 R102, c[0x0][0x398] ;  /* 0x0000e600ff667b82 */ /* 0x000ea20000000a00 */
[----:B------:R-:W3:Y:S01]  /*0360*/  S2R R5, SR_CTAID.X ;  /* 0x0000000000057919 */ /* 0x000ee20000002500 */
[----:B------:R-:W4:Y:S01]  /*0370*/  LDCU UR22, c[0x0][0x3a0] ;  /* 0x00007400ff1677ac */ /* 0x000f220008000800 */
[----:B------:R-:W5:Y:S01]  /*0380*/  S2R R12, SR_TID.X ;  /* 0x00000000000c7919 */ /* 0x000f620000002100 */
[----:B------:R-:W-:Y:S01]  /*0390*/  UMOV UR9, 0x400 ;  /* 0x0000040000097882 */ /* 0x000fe20000000000 */
[----:B------:R-:W1:Y:S03]  /*03a0*/  LDCU.64 UR12, c[0x0][0x3a8] ;  /* 0x00007500ff0c77ac */ /* 0x000e660008000a00 */
[----:B------:R-:W0:Y:S01]  /*03b0*/  S2UR UR7, SR_CgaCtaId ;  /* 0x00000000000779c3 */ /* 0x000e220000008800 */
[----:B------:R-:W0:Y:S01]  /*03c0*/  LDCU UR15, c[0x0][0x3a4] ;  /* 0x00007480ff0f77ac */ /* 0x000e220008000800 */
[----:B------:R-:W-:Y:S01]  /*03d0*/  UMOV UR11, 0x1 ;  /* 0x00000001000b7882 */ /* 0x000fe20000000000 */
[----:B------:R-:W0:Y:S01]  /*03e0*/  LDCU.128 UR16, c[0x0][0x380] ;  /* 0x00007000ff1077ac */ /* 0x000e220008000c00 */
[----:B----4-:R-:W-:Y:S01]  /*03f0*/  UIADD3 UR24, UPT, UPT, UR22, 0x7f, URZ ;  /* 0x0000007f16187890 */ /* 0x010fe2000fffe0ff */
[----:B-12---:R-:W-:Y:S01]  /*0400*/  VIADD R0, R103, 0x7f ;  /* 0x0000007f67007836 */ /* 0x006fe20000000000 */
[----:B------:R-:W-:-:S02]  /*0410*/  IABS R160, R103 ;  /* 0x0000006700a07213 */ /* 0x000fc40000000000 */
[----:B------:R-:W-:Y:S01]  /*0420*/  UISETP.GT.AND UP1, UPT, UR24, 0x7f, UPT ;  /* 0x0000007f1800788c */ /* 0x000fe2000bf24270 */
[----:B------:R-:W-:Y:S01]  /*0430*/  IMAD.U32 R30, RZ, RZ, UR12 ;  /* 0x0000000cff1e7e24 */ /* 0x000fe2000f8e00ff */
[----:B------:R-:W-:Y:S01]  /*0440*/  SHF.R.S32.HI R3, RZ, 0x1f, R0 ;  /* 0x0000001fff037819 */ /* 0x000fe20000011400 */
[----:B------:R-:W-:Y:S01]  /*0450*/  IMAD.U32 R79, RZ, RZ, UR12 ;  /* 0x0000000cff4f7e24 */ /* 0x000fe2000f8e00ff */
[----:B0-----:R-:W-:Y:S02]  /*0460*/  ULEA UR9, UR7, UR9, 0x18 ;  /* 0x0000000907097291 */ /* 0x001fe4000f8ec0ff */
[----:B------:R-:W-:Y:S01]  /*0470*/  LEA.HI R3, R3, R0, RZ, 0x7 ;  /* 0x0000000003037211 */ /* 0x000fe200078f38ff */
[----:B------:R-:W-:Y:S01]  /*0480*/  IMAD.U32 R33, RZ, RZ, UR12 ;  /* 0x0000000cff217e24 */ /* 0x000fe2000f8e00ff */
[----:B---3--:R-:W-:Y:S01]  /*0490*/  IABS R8, R5 ;  /* 0x0000000500087213 */ /* 0x008fe20000000000 */
[----:B------:R-:W-:Y:S01]  /*04a0*/  IMAD.U32 R58, RZ, RZ, UR12 ;  /* 0x0000000cff3a7e24 */ /* 0x000fe2000f8e00ff */
[----:B------:R-:W-:Y:S01]  /*04b0*/  SHF.R.S32.HI R3, RZ, 0x7, R3 ;  /* 0x00000007ff037819 */ /* 0x000fe20000011403 */
[----:B------:R-:W-:Y:S01]  /*04c0*/  IMAD.U32 R61, RZ, RZ, UR12 ;  /* 0x0000000cff3d7e24 */ /* 0x000fe2000f8e00ff */
[----:B-----5:R-:W-:Y:S01]  /*04d0*/  SHF.R.U32.HI R165, RZ, 0x7, R12 ;  /* 0x00000007ffa57819 */ /* 0x020fe2000001160c */
[----:B------:R-:W-:Y:S01]  /*04e0*/  IMAD.U32 R36, RZ, RZ, UR12 ;  /* 0x0000000cff247e24 */ /* 0x000fe2000f8e00ff */
[----:B------:R-:W-:Y:S01]  /*04f0*/  UIADD3 UR6, UPT, UPT, UR9, 0x10000, URZ ;  /* 0x0001000009067890 */ /* 0x000fe2000fffe0ff */
[----:B------:R-:W-:Y:S01]  /*0500*/  IMAD.SHL.U32 R4, R3, 0x8, RZ ;  /* 0x0000000803047824 */ /* 0x000fe200078e00ff */
[----:B------:R-:W-:Y:S01]  /*0510*/  SGXT.U32 R165, R165, 0x1 ;  /* 0x00000001a5a5781a */ /* 0x000fe20000000000 */
[----:B------:R-:W-:-:S03]  /*0520*/  IMAD.U32 R85, RZ, RZ, UR12 ;  /* 0x0000000cff557e24 */ /* 0x000fc6000f8e00ff */
[-C--:B------:R-:W-:Y:S02]  /*0530*/  IABS R7, R4.reuse ;  /* 0x0000000400077213 */ /* 0x080fe40000000000 */
[----:B------:R-:W-:Y:S02]  /*0540*/  IABS R10, R4 ;  /* 0x00000004000a7213 */ /* 0x000fe40000000000 */
[----:B------:R-:W0:Y:S08]  /*0550*/  I2F.RP R0, R7 ;  /* 0x0000000700007306 */ /* 0x000e300000209400 */
[----:B0-----:R-:W0:Y:S02]  /*0560*/  MUFU.RCP R0, R0 ;  /* 0x0000000000007308 */ /* 0x001e240000001000 */
[----:B0-----:R-:W-:-:S02]  /*0570*/  VIADD R2, R0, 0xffffffe ;  /* 0x0ffffffe00027836 */ /* 0x001fc40000000000 */
[----:B------:R-:W-:-:S04]  /*0580*/  IMAD.MOV R0, RZ, RZ, -R10 ;  /* 0x000000ffff007224 */ /* 0x000fc800078e0a0a */
[----:B------:R0:W1:Y:S02]  /*0590*/  F2I.FTZ.U32.TRUNC.NTZ R3, R2 ;  /* 0x0000000200037305 */ /* 0x000064000021f000 */
[----:B0-----:R-:W-:Y:S02]  /*05a0*/  IMAD.MOV.U32 R2, RZ, RZ, RZ ;  /* 0x000000ffff027224 */ /* 0x001fe400078e00ff */
[----:B-1----:R-:W-:-:S04]  /*05b0*/  IMAD.MOV R6, RZ, RZ, -R3 ;  /* 0x000000ffff067224 */ /* 0x002fc800078e0a03 */
[----:B------:R-:W-:Y:S02]  /*05c0*/  IMAD R9, R6, R7, RZ ;  /* 0x0000000706097224 */ /* 0x000fe400078e02ff */
[----:B------:R-:W-:Y:S02]  /*05d0*/  IMAD.MOV.U32 R6, RZ, RZ, R8 ;  /* 0x000000ffff067224 */ /* 0x000fe400078e0008 */
[----:B------:R-:W-:-:S06]  /*05e0*/  IMAD.HI.U32 R3, R3, R9, R2 ;  /* 0x0000000903037227 */ /* 0x000fcc00078e0002 */
[----:B------:R-:W-:-:S04]  /*05f0*/  IMAD.HI.U32 R3, R3, R6, RZ ;  /* 0x0000000603037227 */ /* 0x000fc800078e00ff */
[----:B------:R-:W-:Y:S01]  /*0600*/  IMAD R0, R3, R0, R6 ;  /* 0x0000000003007224 */ /* 0x000fe200078e0206 */
[----:B------:R-:W-:Y:S04]  /*0610*/  BAR.SYNC.DEFER_BLOCKING 0x0 ;  /* 0x0000000000007b1d */ /* 0x000fe80000010000 */
[----:B------:R-:W-:-:S13]  /*0620*/  ISETP.GT.U32.AND P1, PT, R7, R0, PT ;  /* 0x000000000700720c */ /* 0x000fda0003f24070 */
[----:B------:R-:W-:Y:S02]  /*0630*/  @!P1 IMAD.IADD R0, R0, 0x1, -R7 ;  /* 0x0000000100009824 */ /* 0x000fe400078e0a07 */
[----:B------:R-:W-:Y:S01]  /*0640*/  @!P1 VIADD R3, R3, 0x1 ;  /* 0x0000000103039836 */ /* 0x000fe20000000000 */
[----:B------:R-:W-:Y:S02]  /*0650*/  ISETP.NE.AND P1, PT, R4, RZ, PT ;  /* 0x000000ff0400720c */ /* 0x000fe40003f25270 */
[----:B------:R-:W-:Y:S02]  /*0660*/  ISETP.GE.U32.AND P0, PT, R0, R7, PT ;  /* 0x000000070000720c */ /* 0x000fe40003f06070 */
[----:B------:R-:W-:-:S04]  /*0670*/  LOP3.LUT R0, R5, R4, RZ, 0x3c, !PT ;  /* 0x0000000405007212 */ /* 0x000fc800078e3cff */
[----:B------:R-:W-:Y:S01]  /*0680*/  ISETP.GE.AND P2, PT, R0, RZ, PT ;  /* 0x000000ff0000720c */ /* 0x000fe20003f46270 */
[----:B------:R-:W-:-:S06]  /*0690*/  VIADD R0, R102, 0x7f ;  /* 0x0000007f66007836 */ /* 0x000fcc0000000000 */
[----:B------:R-:W-:-:S04]  /*06a0*/  @P0 VIADD R3, R3, 0x1 ;  /* 0x0000000103030836 */ /* 0x000fc80000000000 */
[----:B------:R-:W-:Y:S01]  /*06b0*/  IMAD.MOV.U32 R2, RZ, RZ, R3 ;  /* 0x000000ffff027224 */ /* 0x000fe200078e0003 */
[----:B------:R-:W-:-:S03]  /*06c0*/  SHF.R.S32.HI R3, RZ, 0x1f, R0 ;  /* 0x0000001fff037819 */ /* 0x000fc60000011400 */
[----:B------:R-:W-:Y:S01]  /*06d0*/  @!P2 IMAD.MOV R2, RZ, RZ, -R2 ;  /* 0x000000ffff02a224 */ /* 0x000fe200078e0a02 */
[----:B------:R-:W-:Y:S02]  /*06e0*/  @!P1 LOP3.LUT R2, RZ, R4, RZ, 0x33, !PT ;  /* 0x00000004ff029212 */ /* 0x000fe400078e33ff */
[----:B------:R-:W-:-:S03]  /*06f0*/  LEA.HI R3, R3, R0, RZ, 0x7 ;  /* 0x0000000003037211 */ /* 0x000fc600078f38ff */
[----:B------:R-:W-:Y:S02]  /*0700*/  IMAD.SHL.U32 R8, R2, 0x8, RZ ;  /* 0x0000000802087824 */ /* 0x000fe400078e00ff */
[----:B------:R-:W-:-:S03]  /*0710*/  IMAD.MOV R2, RZ, RZ, -R2 ;  /* 0x000000ffff027224 */ /* 0x000fc600078e0a02 */
[----:B------:R-:W-:Y:S01]  /*0720*/  LEA.HI.SX32 R3, R3, -R8, 0x19 ;  /* 0x8000000803037211 */ /* 0x000fe200078fcaff */
[----:B------:R-:W-:Y:S02]  /*0730*/  IMAD R10, R4, R2, R5 ;  /* 0x00000002040a7224 */ /* 0x000fe400078e0205 */
[----:B------:R-:W-:Y:S01]  /*0740*/  IMAD.MOV.U32 R2, RZ, RZ, RZ ;  /* 0x000000ffff027224 */ /* 0x000fe200078e00ff */
[----:B------:R-:W-:Y:S01]  /*0750*/  VIMNMX R9, PT, PT, R3, 0x8, PT ;  /* 0x0000000803097848 */ /* 0x000fe20003fe0100 */
[----:B------:R-:W0:Y:S01]  /*0760*/  I2F.RP R5, R160 ;  /* 0x000000a000057306 */ /* 0x000e220000209400 */
[----:B------:R-:W-:Y:S02]  /*0770*/  IABS R4, R10 ;  /* 0x0000000a00047213 */ /* 0x000fe40000000000 */
[-C--:B------:R-:W-:Y:S02]  /*0780*/  IABS R6, R9.reuse ;  /* 0x0000000900067213 */ /* 0x080fe40000000000 */
[----:B------:R-:W-:-:S03]  /*0790*/  IABS R11, R9 ;  /* 0x00000009000b7213 */ /* 0x000fc60000000000 */
[----:B------:R-:W1:Y:S08]  /*07a0*/  I2F.RP R0, R6 ;  /* 0x0000000600007306 */ /* 0x000e700000209400 */
[----:B0-----:R-:W0:Y:S08]  /*07b0*/  MUFU.RCP R5, R5 ;  /* 0x0000000500057308 */ /* 0x001e300000001000 */
[----:B-1----:R-:W1:Y:S01]  /*07c0*/  MUFU.RCP R0, R0 ;  /* 0x0000000000007308 */ /* 0x002e620000001000 */
[----:B0-----:R-:W-:Y:S01]  /*07d0*/  VIADD R100, R5, 0xffffffe ;  /* 0x0ffffffe05647836 */ /* 0x001fe20000000000 */
[----:B------:R-:W-:-:S06]  /*07e0*/  SHF.R.U32.HI R5, RZ, 0x5, R12 ;  /* 0x00000005ff057819 */ /* 0x000fcc000001160c */
[----:B------:R0:W-:Y:S01]  /*07f0*/  F2I.FTZ.U32.TRUNC.NTZ R101, R100 ;  /* 0x0000006400657305 */ /* 0x0001e2000021f000 */
[----:B------:R-:W-:Y:S02]  /*0800*/  R2UR UR14, R5 ;  /* 0x00000000050e72ca */ /* 0x000fe400000e0000 */
[----:B------:R-:W-:Y:S01]  /*0810*/  SHF.R.U32.HI R5, RZ, 0x7, R12 ;  /* 0x00000007ff057819 */ /* 0x000fe2000001160c */
[----:B-1----:R-:W-:Y:S01]  /*0820*/  VIADD R3, R0, 0xffffffe ;  /* 0x0ffffffe00037836 */ /* 0x002fe20000000000 */
[----:B------:R-:W-:Y:S02]  /*0830*/  IABS R0, R102 ;  /* 0x0000006600007213 */ /* 0x000fe40000000000 */
[----:B------:R-:W-:Y:S01]  /*0840*/  SGXT.U32 R5, R5, 0x1 ;  /* 0x000000010505781a */ /* 0x000fe20000000000 */
[----:B0-----:R-:W-:Y:S02]  /*0850*/  IMAD.MOV.U32 R100, RZ, RZ, RZ ;  /* 0x000000ffff647224 */ /* 0x001fe400078e00ff */
[----:B------:R-:W0:Y:S04]  /*0860*/  F2I.FTZ.U32.TRUNC.NTZ R3, R3 ;  /* 0x0000000300037305 */ /* 0x000e28000021f000 */
[----:B------:R-:W-:-:S02]  /*0870*/  USHF.L.U32 UR4, UR14, 0x15, URZ ;  /* 0x000000150e047899 */ /* 0x000fc400080006ff */
[----:B------:R-:W-:Y:S02]  /*0880*/  USHF.L.U32 UR5, UR14, 0x4, URZ ;  /* 0x000000040e057899 */ /* 0x000fe400080006ff */
[----:B------:R-:W-:Y:S02]  /*0890*/  ULOP3.LUT UR4, UR4, 0x600000, URZ, 0xc0, !UPT ;  /* 0x0060000004047892 */ /* 0x000fe4000f8ec0ff */
[----:B------:R-:W-:Y:S01]  /*08a0*/  ULOP3.LUT UR5, UR5, 0x40, URZ, 0xc0, !UPT ;  /* 0x0000004005057892 */ /* 0x000fe2000f8ec0ff */
[----:B0-----:R-:W-:-:S04]  /*08b0*/  IMAD.MOV R7, RZ, RZ, -R3 ;  /* 0x000000ffff077224 */ /* 0x001fc800078e0a03 */
[----:B------:R-:W-:-:S04]  /*08c0*/  IMAD R7, R7, R6, RZ ;  /* 0x0000000607077224 */ /* 0x000fc800078e02ff */
[----:B------:R-:W-:-:S04]  /*08d0*/  IMAD.HI.U32 R2, R3, R7, R2 ;  /* 0x0000000703027227 */ /* 0x000fc800078e0002 */
[----:B------:R-:W-:Y:S02]  /*08e0*/  IMAD.MOV.U32 R3, RZ, RZ, R4 ;  /* 0x000000ffff037224 */ /* 0x000fe400078e0004 */
[----:B------:R-:W-:Y:S01]  /*08f0*/  IMAD.MOV R7, RZ, RZ, -R11 ;  /* 0x000000ffff077224 */ /* 0x000fe200078e0a0b */
[----:B------:R-:W0:Y:S01]  /*0900*/  I2F.RP R4, R0 ;  /* 0x0000000000047306 */ /* 0x000e220000209400 */
[----:B------:R-:W-:-:S04]  /*0910*/  IMAD.HI.U32 R2, R2, R3, RZ ;  /* 0x0000000302027227 */ /* 0x000fc800078e00ff */
[----:B------:R-:W-:Y:S02]  /*0920*/  IMAD R3, R2, R7, R3 ;  /* 0x0000000702037224 */ /* 0x000fe400078e0203 */
[----:B------:R-:W1:Y:S01]  /*0930*/  LDS R7, [UR9] ;  /* 0x00000009ff077984 */ /* 0x000e620008000800 */
[----:B------:R-:W-:Y:S01]  /*0940*/  IMAD.MOV R11, RZ, RZ, -R101 ;  /* 0x000000ffff0b7224 */ /* 0x000fe200078e0a65 */
[----:B------:R-:W-:Y:S01]  /*0950*/  BAR.SYNC.DEFER_BLOCKING 0x0 ;  /* 0x0000000000007b1d */ /* 0x000fe20000010000 */
[----:B------:R-:W-:-:S05]  /*0960*/  ISETP.GT.U32.AND P1, PT, R6, R3, PT ;  /* 0x000000030600720c */ /* 0x000fca0003f24070 */
[----:B0-----:R-:W0:Y:S08]  /*0970*/  MUFU.RCP R4, R4 ;  /* 0x0000000400047308 */ /* 0x001e300000001000 */
[----:B------:R-:W-:Y:S02]  /*0980*/  @!P1 IMAD.IADD R3, R3, 0x1, -R6 ;  /* 0x0000000103039824 */ /* 0x000fe400078e0a06 */
[----:B------:R-:W-:Y:S01]  /*0990*/  @!P1 VIADD R2, R2, 0x1 ;  /* 0x0000000102029836 */ /* 0x000fe20000000000 */
[----:B------:R-:W-:-:S02]  /*09a0*/  ISETP.NE.AND P1, PT, R9, RZ, PT ;  /* 0x000000ff0900720c */ /* 0x000fc40003f25270 */
[----:B------:R-:W-:Y:S02]  /*09b0*/  ISETP.GE.U32.AND P0, PT, R3, R6, PT ;  /* 0x000000060300720c */ /* 0x000fe40003f06070 */
[----:B------:R-:W-:Y:S01]  /*09c0*/  LOP3.LUT R3, R10, R9, RZ, 0x3c, !PT ;  /* 0x000000090a037212 */ /* 0x000fe200078e3cff */
[----:B0-----:R-:W-:-:S03]  /*09d0*/  VIADD R4, R4, 0xffffffe ;  /* 0x0ffffffe04047836 */ /* 0x001fc60000000000 */
[----:B------:R-:W-:Y:S02]  /*09e0*/  ISETP.GE.AND P2, PT, R3, RZ, PT ;  /* 0x000000ff0300720c */ /* 0x000fe40003f46270 */
[----:B------:R0:W2:Y:S05]  /*09f0*/  F2I.FTZ.U32.TRUNC.NTZ R3, R4 ;  /* 0x0000000400037305 */ /* 0x0000aa000021f000 */
[----:B------:R-:W-:Y:S01]  /*0a00*/  @P0 VIADD R2, R2, 0x1 ;  /* 0x0000000102020836 */ /* 0x000fe20000000000 */
[----:B------:R-:W-:Y:S02]  /*0a10*/  PLOP3.LUT P0, PT, PT, PT, UP1, 0x80, 0x8 ;  /* 0x000000000008781c */ /* 0x000fe40003f0f018 */
[----:B-1----:R-:W-:-:S03]  /*0a20*/  R2UR UR8, R7 ;  /* 0x00000000070872ca */ /* 0x002fc600000e0000 */
[----:B------:R-:W-:Y:S01]  /*0a30*/  @!P2 IMAD.MOV R2, RZ, RZ, -R2 ;  /* 0x000000ffff02a224 */ /* 0x000fe200078e0a02 */
[----:B------:R-:W-:Y:S02]  /*0a40*/  @!P1 LOP3.LUT R2, RZ, R9, RZ, 0x33, !PT ;  /* 0x00000009ff029212 */ /* 0x000fe400078e33ff */
[----:B------:R-:W-:Y:S01]  /*0a50*/  ISETP.LT.AND P0, PT, R5, UR22, P0 ;  /* 0x0000001605007c0c */ /* 0x000fe20008701270 */
[----:B------:R-:W-:Y:S02]  /*0a60*/  IMAD R5, R11, R160, RZ ;  /* 0x000000a00b057224 */ /* 0x000fe400078e02ff */
[----:B------:R-:W-:Y:S02]  /*0a70*/  IMAD.SHL.U32 R98, R2, 0x80, RZ ;  /* 0x0000008002627824 */ /* 0x000fe400078e00ff */
[----:B------:R-:W-:-:S03]  /*0a80*/  IMAD.HI.U32 R100, R101, R5, R100 ;  /* 0x0000000565647227 */ /* 0x000fc600078e0064 */
[C---:B------:R-:W-:Y:S01]  /*0a90*/  LOP3.LUT R14, R98.reuse, 0x2, R165, 0xfe, !PT ;  /* 0x00000002620e7812 */ /* 0x040fe200078efea5 */
[----:B0-----:R-:W-:Y:S01]  /*0aa0*/  IMAD.MOV R4, RZ, RZ, -R2 ;  /* 0x000000ffff047224 */ /* 0x001fe200078e0a02 */
[C---:B------:R-:W-:Y:S01]  /*0ab0*/  LOP3.LUT R182, R98.reuse, R165, RZ, 0xfc, !PT ;  /* 0x000000a562b67212 */ /* 0x040fe200078efcff */
[----:B--2---:R-:W-:Y:S01]  /*0ac0*/  IMAD.MOV R2, RZ, RZ, -R3 ;  /* 0x000000ffff027224 */ /* 0x004fe200078e0a03 */
[----:B------:R-:W-:Y:S01]  /*0ad0*/  IABS R11, R14 ;  /* 0x0000000e000b7213 */ /* 0x000fe20000000000 */
[----:B------:R-:W-:Y:S01]  /*0ae0*/  IMAD R4, R9, R4, R10 ;  /* 0x0000000409047224 */ /* 0x000fe200078e020a */
[--C-:B------:R-:W-:Y:S01]  /*0af0*/  LOP3.LUT R13, R98, 0x4, R165.reuse, 0xfe, !PT ;  /* 0x00000004620d7812 */ /* 0x100fe200078efea5 */
[----:B------:R-:W-:Y:S01]  /*0b00*/  IMAD.MOV.U32 R9, RZ, RZ, R2 ;  /* 0x000000ffff097224 */ /* 0x000fe200078e0002 */
[----:B------:R-:W-:Y:S01]  /*0b10*/  IABS R159, R182 ;  /* 0x000000b6009f7213 */ /* 0x000fe20000000000 */
[----:B------:R-:W-:Y:S01]  /*0b20*/  IMAD.HI.U32 R6, R100, R11, RZ ;  /* 0x0000000b64067227 */ /* 0x000fe200078e00ff */
[C-C-:B------:R-:W-:Y:S01]  /*0b30*/  LOP3.LUT R17, R98.reuse, 0x6, R165.reuse, 0xfe, !PT ;  /* 0x0000000662117812 */ /* 0x140fe200078efea5 */
[----:B------:R-:W-:Y:S01]  /*0b40*/  STL [R1+0x234], R182 ;  /* 0x000234b601007387 */ /* 0x000fe20000100800 */
[----:B------:R-:W-:Y:S01]  /*0b50*/  IABS R157, R13 ;  /* 0x0000000d009d7213 */ /* 0x000fe20000000000 */
[----:B------:R-:W-:Y:S01]  /*0b60*/  IMAD.MOV.U32 R2, RZ, RZ, RZ ;  /* 0x000000ffff027224 */ /* 0x000fe200078e00ff */
[C-C-:B------:R-:W-:Y:S01]  /*0b70*/  LOP3.LUT R15, R98.reuse, 0xa, R165.reuse, 0xfe, !PT ;  /* 0x0000000a620f7812 */ /* 0x140fe200078efea5 */
[----:B------:R-:W-:Y:S01]  /*0b80*/  IMAD R9, R9, R0, RZ ;  /* 0x0000000009097224 */ /* 0x000fe200078e02ff */
[----:B------:R0:W-:Y:S01]  /*0b90*/  STL [R1+0x230], R14 ;  /* 0x0002300e01007387 */ /* 0x0001e20000100800 */
[----:B------:R-:W-:Y:S01]  /*0ba0*/  IMAD.MOV R6, RZ, RZ, -R6 ;  /* 0x000000ffff067224 */ /* 0x000fe200078e0a06 */
[----:B------:R-:W-:Y:S01]  /*0bb0*/  LOP3.LUT R16, R98, 0x8, R165, 0xfe, !PT ;  /* 0x0000000862107812 */ /* 0x000fe200078efea5 */
[----:B------:R-:W-:Y:S01]  /*0bc0*/  IMAD.HI.U32 R2, R3, R9, R2 ;  /* 0x0000000903027227 */ /* 0x000fe200078e0002 */
[----:B------:R-:W-:Y:S01]  /*0bd0*/  IABS R9, R17 ;  /* 0x0000001100097213 */ /* 0x000fe20000000000 */
[----:B------:R1:W-:Y:S01]  /*0be0*/  STL [R1+0x22c], R13 ;  /* 0x00022c0d01007387 */ /* 0x0003e20000100800 */
[----:B------:R-:W-:Y:S01]  /*0bf0*/  IABS R155, R16 ;  /* 0x00000010009b7213 */ /* 0x000fe20000000000 */
[----:B------:R-:W-:Y:S01]  /*0c00*/  IMAD R158, R160, R6, R11 ;  /* 0x00000006a09e7224 */ /* 0x000fe200078e020b */
[----:B------:R-:W-:Y:S01]  /*0c10*/  IABS R11, R15 ;  /* 0x0000000f000b7213 */ /* 0x000fe20000000000 */
[----:B------:R-:W-:Y:S01]  /*0c20*/  IMAD.HI.U32 R5, R100, R159, RZ ;  /* 0x0000009f64057227 */ /* 0x000fe200078e00ff */
[C-C-:B0-----:R-:W-:Y:S01]  /*0c30*/  LOP3.LUT R14, R98.reuse, 0xc, R165.reuse, 0xfe, !PT ;  /* 0x0000000c620e7812 */ /* 0x141fe200078efea5 */
[----:B------:R0:W-:Y:S01]  /*0c40*/  STL [R1+0x228], R17 ;  /* 0x0002281101007387 */ /* 0x0001e20000100800 */
[--C-:B------:R-:W-:Y:S01]  /*0c50*/  LOP3.LUT R18, R98, 0x10, R165.reuse, 0xfe, !PT ;  /* 0x0000001062127812 */ /* 0x100fe200078efea5 */
[----:B------:R-:W-:Y:S01]  /*0c60*/  IMAD.HI.U32 R7, R100, R157, RZ ;  /* 0x0000009d64077227 */ /* 0x000fe200078e00ff */
[----:B------:R-:W-:Y:S01]  /*0c70*/  IABS R153, R14 ;  /* 0x0000000e00997213 */ /* 0x000fe20000000000 */
[----:B------:R2:W-:Y:S01]  /*0c80*/  STL [R1+0x224], R16 ;  /* 0x0002241001007387 */ /* 0x0005e20000100800 */
[----:B-1----:R-:W-:Y:S01]  /*0c90*/  LOP3.LUT R13, R98, 0xe, R165, 0xfe, !PT ;  /* 0x0000000e620d7812 */ /* 0x002fe200078efea5 */
[----:B------:R-:W-:Y:S01]  /*0ca0*/  IMAD.IADD R3, R8, 0x1, R4 ;  /* 0x0000000108037824 */ /* 0x000fe200078e0204 */
[----:B------:R-:W-:Y:S01]  /*0cb0*/  IABS R151, R18 ;  /* 0x0000001200977213 */ /* 0x000fe20000000000 */
[----:B------:R-:W-:Y:S01]  /*0cc0*/  IMAD.MOV R5, RZ, RZ, -R5 ;  /* 0x000000ffff057224 */ /* 0x000fe200078e0a05 */
[----:B------:R1:W-:Y:S01]  /*0cd0*/  STL [R1+0x220], R15 ;  /* 0x0002200f01007387 */ /* 0x0003e20000100800 */
[----:B------:R-:W-:Y:S01]  /*0ce0*/  IMAD.HI.U32 R4, R100, R9, RZ ;  /* 0x0000000964047227 */ /* 0x000fe200078e00ff */
[C---:B0-----:R-:W-:Y:S01]  /*0cf0*/  LOP3.LUT R17, R98.reuse, 0x12, R165, 0xfe, !PT ;  /* 0x0000001262117812 */ /* 0x041fe200078efea5 */
[----:B------:R-:W-:Y:S01]  /*0d00*/  UIADD3 UR10, UPT, UPT, UR5, UR4, UR8 ;  /* 0x00000004050a7290 */ /* 0x000fe2000fffe008 */
[----:B------:R0:W-:Y:S01]  /*0d10*/  STL [R1+0x21c], R14 ;  /* 0x00021c0e01007387 */ /* 0x0001e20000100800 */
[----:B------:R-:W-:Y:S01]  /*0d20*/  IMAD.MOV R7, RZ, RZ, -R7 ;  /* 0x000000ffff077224 */ /* 0x000fe200078e0a07 */
[--C-:B--2---:R-:W-:Y:S01]  /*0d30*/  LOP3.LUT R16, R98, 0x14, R165.reuse, 0xfe, !PT ;  /* 0x0000001462107812 */ /* 0x104fe200078efea5 */
[----:B------:R-:W-:Y:S01]  /*0d40*/  IMAD.HI.U32 R6, R100, R11, RZ ;  /* 0x0000000b64067227 */ /* 0x000fe200078e00ff */
[----:B------:R2:W-:Y:S01]  /*0d50*/  STL [R1+0x218], R13 ;  /* 0x0002180d01007387 */ /* 0x0005e20000100800 */
[----:B------:R-:W-:-:S02]  /*0d60*/  LOP3.LUT R241, R98, 0x5a, R165, 0xfe, !PT ;  /* 0x0000005a62f17812 */ /* 0x000fc400078efea5 */
[----:B------:R-:W-:Y:S01]  /*0d70*/  IMAD R159, R160, R5, R159 ;  /* 0x00000005a09f7224 */ /* 0x000fe200078e029f */
[----:B-1----:R-:W-:Y:S01]  /*0d80*/  LOP3.LUT R15, R98, 0x16, R165, 0xfe, !PT ;  /* 0x00000016620f7812 */ /* 0x002fe200078efea5 */
[----:B------:R-:W-:Y:S01]  /*0d90*/  IMAD.MOV R4, RZ, RZ, -R4 ;  /* 0x000000ffff047224 */ /* 0x000fe200078e0a04 */
[----:B------:R-:W-:Y:S01]  /*0da0*/  IABS R149, R16 ;  /* 0x0000001000957213 */ /* 0x000fe20000000000 */
[----:B------:R-:W-:Y:S01]  /*0db0*/  IMAD R157, R160, R7, R157 ;  /* 0x00000007a09d7224 */ /* 0x000fe200078e029d */
[----:B------:R-:W-:Y:S01]  /*0dc0*/  STL [R1+0x214], R18 ;  /* 0x0002141201007387 */ /* 0x000fe20000100800 */
[----:B------:R-:W-:Y:S01]  /*0dd0*/  IMAD.HI.U32 R5, R100, R155, RZ ;  /* 0x0000009b64057227 */ /* 0x000fe200078e00ff */
[----:B0-----:R-:W-:Y:S02]  /*0de0*/  LOP3.LUT R14, R98, 0x18, R165, 0xfe, !PT ;  /* 0x00000018620e7812 */ /* 0x001fe400078efea5 */
[----:B------:R0:W-:Y:S01]  /*0df0*/  STL [R1+0x210], R17 ;  /* 0x0002101101007387 */ /* 0x0001e20000100800 */
[----:B------:R-:W-:Y:S01]  /*0e00*/  IMAD.MOV R6, RZ, RZ, -R6 ;  /* 0x000000ffff067224 */ /* 0x000fe200078e0a06 */
[----:B--2---:R-:W-:Y:S01]  /*0e10*/  IABS R13, R13 ;  /* 0x0000000d000d7213 */ /* 0x004fe20000000000 */
[----:B------:R-:W-:Y:S01]  /*0e20*/  IMAD.HI.U32 R7, R100, R153, RZ ;  /* 0x0000009964077227 */ /* 0x000fe200078e00ff */
[----:B------:R1:W-:Y:S01]  /*0e30*/  STL [R1+0x20c], R16 ;  /* 0x00020c1001007387 */ /* 0x0003e20000100800 */
[----:B------:R-:W-:-:S02]  /*0e40*/  IABS R147, R14 ;  /* 0x0000000e00937213 */ /* 0x000fc40000000000 */
[C---:B------:R-:W-:Y:S01]  /*0e50*/  IMAD R156, R160.reuse, R4, R9 ;  /* 0x00000004a09c7224 */ /* 0x040fe200078e0209 */
[----:B------:R-:W-:Y:S01]  /*0e60*/  IABS R9, R17 ;  /* 0x0000001100097213 */ /* 0x000fe20000000000 */
[----:B------:R-:W-:Y:S01]  /*0e70*/  IMAD.MOV R5, RZ, RZ, -R5 ;  /* 0x000000ffff057224 */ /* 0x000fe200078e0a05 */
[----:B------:R2:W-:Y:S01]  /*0e80*/  STL [R1+0x208], R15 ;  /* 0x0002080f01007387 */ /* 0x0005e20000100800 */
[----:B------:R-:W-:Y:S01]  /*0e90*/  IMAD R154, R160, R6, R11 ;  /* 0x00000006a09a7224 */ /* 0x000fe200078e020b */
[----:B------:R-:W-:Y:S01]  /*0ea0*/  IABS R11, R15 ;  /* 0x0000000f000b7213 */ /* 0x000fe20000000000 */
[----:B------:R-:W-:Y:S01]  /*0eb0*/  IMAD.MOV R7, RZ, RZ, -R7 ;  /* 0x000000ffff077224 */ /* 0x000fe200078e0a07 */
[----:B0-----:R-:W-:Y:S01]  /*0ec0*/  LOP3.LUT R17, R98, 0x1a, R165, 0xfe, !PT ;  /* 0x0000001a62117812 */ /* 0x001fe200078efea5 */
[C---:B------:R-:W-:Y:S01]  /*0ed0*/  IMAD R155, R160.reuse, R5, R155 ;  /* 0x00000005a09b7224 */ /* 0x040fe200078e029b */
[----:B------:R0:W-:Y:S01]  /*0ee0*/  STL [R1+0x204], R14 ;  /* 0x0002040e01007387 */ /* 0x0001e20000100800 */
[----:B------:R-:W-:Y:S01]  /*0ef0*/  IMAD R153, R160, R7, R153 ;  /* 0x00000007a0997224 */ /* 0x000fe200078e0299 */
[--C-:B-1----:R-:W-:Y:S01]  /*0f00*/  LOP3.LUT R16, R98, 0x1c, R165.reuse, 0xfe, !PT ;  /* 0x0000001c62107812 */ /* 0x102fe200078efea5 */
[----:B------:R-:W-:Y:S01]  /*0f10*/  IMAD.HI.U32 R5, R100, R9, RZ ;  /* 0x0000000964057227 */ /* 0x000fe200078e00ff */
[--C-:B--2---:R-:W-:Y:S01]  /*0f20*/  LOP3.LUT R15, R98, 0x1e, R165.reuse, 0xfe, !PT ;  /* 0x0000001e620f7812 */ /* 0x104fe200078efea5 */
[----:B------:R-:W-:Y:S01]  /*0f30*/  STL [R1+0x200], R17 ;  /* 0x0002001101007387 */ /* 0x000fe20000100800 */
[----:B------:R-:W-:Y:S01]  /*0f40*/  IABS R145, R16 ;  /* 0x0000001000917213 */ /* 0x000fe20000000000 */
[----:B------:R-:W-:Y:S01]  /*0f50*/  IMAD.HI.U32 R7, R100, R11, RZ ;  /* 0x0000000b64077227 */ /* 0x000fe200078e00ff */
[C-C-:B------:R-:W-:Y:S01]  /*0f60*/  LOP3.LUT R18, R98.reuse, 0x24, R165.reuse, 0xfe, !PT ;  /* 0x0000002462127812 */ /* 0x140fe200078efea5 */
[----:B------:R1:W-:Y:S01]  /*0f70*/  STL [R1+0x1fc], R16 ;  /* 0x0001fc1001007387 */ /* 0x0003e20000100800 */
[----:B0-----:R-:W-:Y:S01]  /*0f80*/  LOP3.LUT R14, R98, 0x20, R165, 0xfe, !PT ;  /* 0x00000020620e7812 */ /* 0x001fe200078efea5 */
[----:B------:R-:W-:Y:S01]  /*0f90*/  IMAD.MOV R5, RZ, RZ, -R5 ;  /* 0x000000ffff057224 */ /* 0x000fe200078e0a05 */
[----:B------:R-:W-:Y:S01]  /*0fa0*/  IABS R141, R18 ;  /* 0x00000012008d7213 */ /* 0x000fe20000000000 */
[----:B------:R-:W-:Y:S01]  /*0fb0*/  IMAD.HI.U32 R4, R100, R151, RZ ;  /* 0x0000009764047227 */ /* 0x000fe200078e00ff */
[----:B------:R-:W-:Y:S01]  /*0fc0*/  IABS R143, R14 ;  /* 0x0000000e008f7213 */ /* 0x000fe20000000000 */
[----:B------:R0:W-:Y:S01]  /*0fd0*/  STL [R1+0x1f8], R15 ;  /* 0x0001f80f01007387 */ /* 0x0001e20000100800 */
[C---:B------:R-:W-:Y:S01]  /*0fe0*/  LOP3.LUT R236, R98.reuse, 0x5e, R165, 0xfe, !PT ;  /* 0x0000005e62ec7812 */ /* 0x040fe200078efea5 */
[----:B------:R-:W-:Y:S01]  /*0ff0*/  IMAD.MOV R7, RZ, RZ, -R7 ;  /* 0x000000ffff077224 */ /* 0x000fe200078e0a07 */
[--C-:B------:R-:W-:Y:S01]  /*1000*/  LOP3.LUT R232, R98, 0x62, R165.reuse, 0xfe, !PT ;  /* 0x0000006262e87812 */ /* 0x100fe200078efea5 */
[----:B------:R-:W-:Y:S01]  /*1010*/  IMAD.HI.U32 R6, R100, R149, RZ ;  /* 0x0000009564067227 */ /* 0x000fe200078e00ff */
[----:B------:R2:W-:Y:S01]  /*1020*/  STL [R1+0x1f4], R14 ;  /* 0x0001f40e01007387 */ /* 0x0005e20000100800 */
[----:B-1----:R-:W-:-:S02]  /*1030*/  LOP3.LUT R16, R98, 0x28, R165, 0xfe, !PT ;  /* 0x0000002862107812 */ /* 0x002fc400078efea5 */
[----:B------:R-:W-:Y:S01]  /*1040*/  IMAD R150, R160, R5, R9 ;  /* 0x00000005a0967224 */ /* 0x000fe200078e0209 */
[----:B------:R-:W-:Y:S01]  /*1050*/  IABS R9, R17 ;  /* 0x0000001100097213 */ /* 0x000fe20000000000 */
[----:B------:R-:W-:Y:S01]  /*1060*/  IMAD.MOV R4, RZ, RZ, -R4 ;  /* 0x000000ffff047224 */ /* 0x000fe200078e0a04 */
[----:B------:R-:W-:Y:S01]  /*1070*/  LOP3.LUT R17, R98, 0x26, R165, 0xfe, !PT ;  /* 0x0000002662117812 */ /* 0x000fe200078efea5 */
[----:B------:R-:W-:Y:S01]  /*1080*/  IMAD R148, R160, R7, R11 ;  /* 0x00000007a0947224 */ /* 0x000fe200078e020b */
[----:B------:R-:W-:Y:S01]  /*1090*/  IABS R11, R15 ;  /* 0x0000000f000b7213 */ /* 0x000fe20000000000 */
[----:B------:R-:W-:Y:S01]  /*10a0*/  IMAD.MOV R6, RZ, RZ, -R6 ;  /* 0x000000ffff067224 */ /* 0x000fe200078e0a06 */
[--C-:B0-----:R-:W-:Y:S01]  /*10b0*/  LOP3.LUT R15, R98, 0x2a, R165.reuse, 0xfe, !PT ;  /* 0x0000002a620f7812 */ /* 0x101fe200078efea5 */
[----:B------:R-:W-:Y:S01]  /*10c0*/  IMAD.HI.U32 R8, R100, R13, RZ ;  /* 0x0000000d64087227 */ /* 0x000fe200078e00ff */
[----:B------:R-:W-:Y:S02]  /*10d0*/  IABS R139, R16 ;  /* 0x00000010008b7213 */ /* 0x000fe40000000000 */
[----:B--2---:R-:W-:Y:S01]  /*10e0*/  LOP3.LUT R14, R98, 0x2c, R165, 0xfe, !PT ;  /* 0x0000002c620e7812 */ /* 0x004fe200078efea5 */
[----:B------:R-:W-:Y:S01]  /*10f0*/  IMAD R151, R160, R4, R151 ;  /* 0x00000004a0977224 */ /* 0x000fe200078e0297 */
[----:B------:R-:W-:Y:S01]  /*1100*/  LOP3.LUT R234, R98, 0x60, R165, 0xfe, !PT ;  /* 0x0000006062ea7812 */ /* 0x000fe200078efea5 */
[----:B------:R-:W-:Y:S01]  /*1110*/  IMAD R149, R160, R6, R149 ;  /* 0x00000006a0957224 */ /* 0x000fe200078e0295 */
[----:B------:R-:W-:Y:S01]  /*1120*/  IABS R137, R14 ;  /* 0x0000000e00897213 */ /* 0x000fe20000000000 */
[----:B------:R-:W-:Y:S01]  /*1130*/  IMAD.HI.U32 R4, R100, R9, RZ ;  /* 0x0000000964047227 */ /* 0x000fe200078e00ff */
[----:B------:R-:W-:-:S02]  /*1140*/  LOP3.LUT R220, R98, 0x6e, R165, 0xfe, !PT ;  /* 0x0000006e62dc7812 */ /* 0x000fc400078efea5 */
[----:B------:R-:W-:Y:S01]  /*1150*/  IABS R111, R234 ;  /* 0x000000ea006f7213 */ /* 0x000fe20000000000 */
[----:B------:R-:W-:Y:S01]  /*1160*/  IMAD.MOV R8, RZ, RZ, -R8 ;  /* 0x000000ffff087224 */ /* 0x000fe200078e0a08 */
[--C-:B------:R-:W-:Y:S01]  /*1170*/  LOP3.LUT R222, R98, 0x6c, R165.reuse, 0xfe, !PT ;  /* 0x0000006c62de7812 */ /* 0x100fe200078efea5 */
[----:B------:R-:W-:Y:S01]  /*1180*/  IMAD.HI.U32 R6, R100, R11, RZ ;  /* 0x0000000b64067227 */ /* 0x000fe200078e00ff */
[C-C-:B------:R-:W-:Y:S02]  /*1190*/  LOP3.LUT R228, R98.reuse, 0x66, R165.reuse, 0xfe, !PT ;  /* 0x0000006662e47812 */ /* 0x140fe400078efea5 */
[----:B------:R-:W-:Y:S01]  /*11a0*/  IABS R105, R222 ;  /* 0x000000de00697213 */ /* 0x000fe20000000000 */
[----:B------:R-:W-:Y:S01]  /*11b0*/  IMAD.MOV R4, RZ, RZ, -R4 ;  /* 0x000000ffff047224 */ /* 0x000fe200078e0a04 */
[----:B------:R-:W-:Y:S01]  /*11c0*/  LOP3.LUT R239, R98, 0x5c, R165, 0xfe, !PT ;  /* 0x0000005c62ef7812 */ /* 0x000fe200078efea5 */
[----:B------:R-:W-:Y:S01]  /*11d0*/  IMAD R152, R160, R8, R13 ;  /* 0x00000008a0987224 */ /* 0x000fe200078e020d */
[--C-:B------:R-:W-:Y:S01]  /*11e0*/  LOP3.LUT R13, R98, 0x22, R165.reuse, 0xfe, !PT ;  /* 0x00000022620d7812 */ /* 0x100fe200078efea5 */
[----:B------:R-:W-:Y:S01]  /*11f0*/  IMAD.HI.U32 R5, R100, R145, RZ ;  /* 0x0000009164057227 */ /* 0x000fe200078e00ff */
[----:B------:R-:W-:-:S02]  /*1200*/  LOP3.LUT R230, R98, 0x64, R165, 0xfe, !PT ;  /* 0x0000006462e67812 */ /* 0x000fc400078efea5 */
[--C-:B------:R-:W-:Y:S01]  /*1210*/  LOP3.LUT R226, R98, 0x68, R165.reuse, 0xfe, !PT ;  /* 0x0000006862e27812 */ /* 0x100fe200078efea5 */
[----:B------:R-:W-:Y:S01]  /*1220*/  IMAD.MOV R6, RZ, RZ, -R6 ;  /* 0x000000ffff067224 */ /* 0x000fe200078e0a06 */
[----:B------:R0:W-:Y:S01]  /*1230*/  STL [R1+0x1f0], R13 ;  /* 0x0001f00d01007387 */ /* 0x0001e20000100800 */
[----:B------:R-:W-:Y:S01]  /*1240*/  IMAD.HI.U32 R7, R100, R143, RZ ;  /* 0x0000008f64077227 */ /* 0x000fe200078e00ff */
[----:B------:R-:W-:Y:S02]  /*1250*/  LOP3.LUT R224, R98, 0x6a, R165, 0xfe, !PT ;  /* 0x0000006a62e07812 */ /* 0x000fe400078efea5 */
[----:B------:R-:W-:Y:S01]  /*1260*/  STL [R1+0x1ec], R18 ;  /* 0x0001ec1201007387 */ /* 0x000fe20000100800 */
[----:B------:R-:W-:Y:S01]  /*1270*/  IMAD.HI.U32 R8, R100, R147, RZ ;  /* 0x0000009364087227 */ /* 0x000fe200078e00ff */
[----:B------:R-:W-:Y:S02]  /*1280*/  PRMT R10, RZ, 0x7610, R10 ;  /* 0x00007610ff0a7816 */ /* 0x000fe4000000000a */
[----:B------:R1:W-:Y:S01]  /*1290*/  STL [R1+0x1e8], R17 ;  /* 0x0001e81101007387 */ /* 0x0003e20000100800 */
[C---:B------:R-:W-:Y:S01]  /*12a0*/  IMAD R146, R160.reuse, R4, R9 ;  /* 0x00000004a0927224 */ /* 0x040fe200078e0209 */
[----:B------:R-:W-:Y:S01]  /*12b0*/  IABS R9, R17 ;  /* 0x0000001100097213 */ /* 0x000fe20000000000 */
[----:B------:R-:W-:Y:S01]  /*12c0*/  IMAD.MOV R5, RZ, RZ, -R5 ;  /* 0x000000ffff057224 */ /* 0x000fe200078e0a05 */
[----:B0-----:R-:W-:Y:S01]  /*12d0*/  IABS R13, R13 ;  /* 0x0000000d000d7213 */ /* 0x001fe20000000000 */
[----:B------:R-:W-:Y:S01]  /*12e0*/  IMAD R144, R160, R6, R11 ;  /* 0x00000006a0907224 */ /* 0x000fe200078e020b */
[----:B------:R-:W-:Y:S01]  /*12f0*/  IABS R11, R15 ;  /* 0x0000000f000b7213 */ /* 0x000fe20000000000 */
[----:B------:R-:W-:Y:S01]  /*1300*/  IMAD.MOV R7, RZ, RZ, -R7 ;  /* 0x000000ffff077224 */ /* 0x000fe200078e0a07 */
[----:B------:R0:W-:Y:S01]  /*1310*/  STL [R1+0x1e4], R16 ;  /* 0x0001e41001007387 */ /* 0x0001e20000100800 */
[----:B------:R-:W-:Y:S01]  /*1320*/  IMAD.MOV R8, RZ, RZ, -R8 ;  /* 0x000000ffff087224 */ /* 0x000fe200078e0a08 */
[----:B-1----:R-:W-:Y:S01]  /*1330*/  LOP3.LUT R17, R98, 0x2e, R165, 0xfe, !PT ;  /* 0x0000002e62117812 */ /* 0x002fe200078efea5 */
[C---:B------:R-:W-:Y:S01]  /*1340*/  IMAD R145, R160.reuse, R5, R145 ;  /* 0x00000005a0917224 */ /* 0x040fe200078e0291 */
[----:B------:R1:W-:Y:S01]  /*1350*/  STL [R1+0x1e0], R15 ;  /* 0x0001e00f01007387 */ /* 0x0003e20000100800 */
[----:B------:R-:W-:Y:S01]  /*1360*/  IMAD R143, R160, R7, R143 ;  /* 0x00000007a08f7224 */ /* 0x000fe200078e028f */
[----:B------:R-:W-:Y:S01]  /*1370*/  LOP3.LUT R18, R98, 0x38, R165, 0xfe, !PT ;  /* 0x0000003862127812 */ /* 0x000fe200078efea5 */
[----:B------:R-:W-:Y:S01]  /*1380*/  IMAD.HI.U32 R5, R100, R9, RZ ;  /* 0x0000000964057227 */ /* 0x000fe200078e00ff */
[----:B------:R2:W-:Y:S01]  /*1390*/  STL [R1+0x1dc], R14 ;  /* 0x0001dc0e01007387 */ /* 0x0005e20000100800 */
[----:B------:R-:W-:-:S02]  /*13a0*/  IABS R113, R239 ;  /* 0x000000ef00717213 */ /* 0x000fc40000000000 */
[----:B------:R-:W-:Y:S01]  /*13b0*/  IMAD.HI.U32 R7, R100, R11, RZ ;  /* 0x0000000b64077227 */ /* 0x000fe200078e00ff */
[C-C-:B0-----:R-:W-:Y:S01]  /*13c0*/  LOP3.LUT R16, R98.reuse, 0x30, R165.reuse, 0xfe, !PT ;  /* 0x0000003062107812 */ /* 0x141fe200078efea5 */
[----:B------:R-:W-:Y:S01]  /*13d0*/  STL [R1+0x1d8], R17 ;  /* 0x0001d81101007387 */ /* 0x000fe20000100800 */
[----:B-1----:R-:W-:Y:S01]  /*13e0*/  LOP3.LUT R15, R98, 0x32, R165, 0xfe, !PT ;  /* 0x00000032620f7812 */ /* 0x002fe200078efea5 */
[----:B------:R-:W-:Y:S01]  /*13f0*/  IMAD R147, R160, R8, R147 ;  /* 0x00000008a0937224 */ /* 0x000fe200078e0293 */
[----:B------:R-:W-:Y:S01]  /*1400*/  IABS R135, R16 ;  /* 0x0000001000877213 */ /* 0x000fe20000000000 */
[----:B------:R-:W-:Y:S01]  /*1410*/  IMAD.HI.U32 R8, R100, R13, RZ ;  /* 0x0000000d64087227 */ /* 0x000fe200078e00ff */
[----:B--2---:R-:W-:Y:S01]  /*1420*/  LOP3.LUT R14, R98, 0x34, R165, 0xfe, !PT ;  /* 0x00000034620e7812 */ /* 0x004fe200078efea5 */
[----:B------:R0:W-:Y:S01]  /*1430*/  STL [R1+0x1d4], R16 ;  /* 0x0001d41001007387 */ /* 0x0001e20000100800 */
[----:B------:R-:W-:Y:S01]  /*1440*/  IABS R131, R18 ;  /* 0x0000001200837213 */ /* 0x000fe20000000000 */
[----:B------:R-:W-:Y:S01]  /*1450*/  IMAD.MOV R5, RZ, RZ, -R5 ;  /* 0x000000ffff057224 */ /* 0x000fe200078e0a05 */
[----:B------:R-:W-:Y:S01]  /*1460*/  IABS R133, R14 ;  /* 0x0000000e00857213 */ /* 0x000fe20000000000 */
[----:B------:R-:W-:Y:S01]  /*1470*/  IMAD.HI.U32 R4, R100, R141, RZ ;  /* 0x0000008d64047227 */ /* 0x000fe200078e00ff */
[----:B------:R1:W-:Y:S01]  /*1480*/  STL [R1+0x1d0], R15 ;  /* 0x0001d00f01007387 */ /* 0x0003e20000100800 */
[----:B------:R-:W-:-:S02]  /*1490*/  IABS R109, R230 ;  /* 0x000000e6006d7213 */ /* 0x000fc40000000000 */
[----:B------:R-:W-:Y:S01]  /*14a0*/  IMAD.MOV R7, RZ, RZ, -R7 ;  /* 0x000000ffff077224 */ /* 0x000fe200078e0a07 */
[----:B------:R2:W-:Y:S01]  /*14b0*/  STL [R1+0x1cc], R14 ;  /* 0x0001cc0e01007387 */ /* 0x0005e20000100800 */
[----:B------:R-:W-:Y:S01]  /*14c0*/  IMAD.HI.U32 R6, R100, R139, RZ ;  /* 0x0000008b64067227 */ /* 0x000fe200078e00ff */
[----:B0-----:R-:W-:Y:S02]  /*14d0*/  LOP3.LUT R16, R98, 0x3c, R165, 0xfe, !PT ;  /* 0x0000003c62107812 */ /* 0x001fe400078efea5 */
[----:B------:R-:W-:Y:S01]  /*14e0*/  IABS R107, R226 ;  /* 0x000000e2006b7213 */ /* 0x000fe20000000000 */
[----:B------:R-:W-:Y:S01]  /*14f0*/  IMAD.MOV R8, RZ, RZ, -R8 ;  /* 0x000000ffff087224 */ /* 0x000fe200078e0a08 */
[----:B------:R-:W-:Y:S01]  /*1500*/  IABS R129, R16 ;  /* 0x0000001000817213 */ /* 0x000fe20000000000 */
[----:B------:R-:W-:Y:S01]  /*1510*/  IMAD R140, R160, R5, R9 ;  /* 0x00000005a08c7224 */ /* 0x000fe200078e0209 */
[----:B------:R-:W-:Y:S01]  /*1520*/  IABS R9, R17 ;  /* 0x0000001100097213 */ /* 0x000fe20000000000 */
[----:B------:R-:W-:Y:S01]  /*1530*/  IMAD.MOV R4, RZ, RZ, -R4 ;  /* 0x000000ffff047224 */ /* 0x000fe200078e0a04 */
[----:B------:R-:W-:Y:S01]  /*1540*/  LOP3.LUT R17, R98, 0x3a, R165, 0xfe, !PT ;  /* 0x0000003a62117812 */ /* 0x000fe200078efea5 */
[----:B------:R-:W-:Y:S01]  /*1550*/  IMAD R138, R160, R7, R11 ;  /* 0x00000007a08a7224 */ /* 0x000fe200078e020b */
[----:B------:R-:W-:Y:S01]  /*1560*/  IABS R11, R15 ;  /* 0x0000000f000b7213 */ /* 0x000fe20000000000 */
[----:B------:R-:W-:Y:S01]  /*1570*/  IMAD.MOV R6, RZ, RZ, -R6 ;  /* 0x000000ffff067224 */ /* 0x000fe200078e0a06 */
[----:B-1----:R-:W-:Y:S01]  /*1580*/  LOP3.LUT R15, R98, 0x3e, R165, 0xfe, !PT ;  /* 0x0000003e620f7812 */ /* 0x002fe200078efea5 */
[----:B------:R-:W-:Y:S01]  /*1590*/  IMAD R142, R160, R8, R13 ;  /* 0x00000008a08e7224 */ /* 0x000fe200078e020d */
[----:B------:R-:W-:Y:S01]  /*15a0*/  LOP3.LUT R13, R98, 0x36, R165, 0xfe, !PT ;  /* 0x00000036620d7812 */ /* 0x000fe200078efea5 */
[----:B------:R-:W-:Y:S01]  /*15b0*/  IMAD R141, R160, R4, R141 ;  /* 0x00000004a08d7224 */ /* 0x000fe200078e028d */
[----:B--2---:R-:W-:Y:S01]  /*15c0*/  LOP3.LUT R14, R98, 0x40, R165, 0xfe, !PT ;  /* 0x00000040620e7812 */ /* 0x004fe200078efea5 */
[----:B------:R-:W-:-:S02]  /*15d0*/  IMAD.HI.U32 R8, R100, R137, RZ ;  /* 0x0000008964087227 */ /* 0x000fc400078e00ff */
[----:B------:R0:W-:Y:S01]  /*15e0*/  STL [R1+0x1c8], R13 ;  /* 0x0001c80d01007387 */ /* 0x0001e20000100800 */
[----:B------:R-:W-:Y:S01]  /*15f0*/  IABS R127, R14 ;  /* 0x0000000e007f7213 */ /* 0x000fe20000000000 */
[----:B------:R-:W-:Y:S02]  /*1600*/  IMAD R139, R160, R6, R139 ;  /* 0x00000006a08b7224 */ /* 0x000fe400078e028b */
[C---:B------:R-:W-:Y:S01]  /*1610*/  IMAD.HI.U32 R4, R100.reuse, R9, RZ ;  /* 0x0000000964047227 */ /* 0x040fe200078e00ff */
[----:B------:R1:W-:Y:S03]  /*1620*/  STL [R1+0x1c4], R18 ;  /* 0x0001c41201007387 */ /* 0x0003e60000100800 */
[----:B------:R-:W-:Y:S01]  /*1630*/  IMAD.HI.U32 R6, R100, R11, RZ ;  /* 0x0000000b64067227 */ /* 0x000fe200078e00ff */
[----:B------:R-:W-:Y:S01]  /*1640*/  STL [R1+0x1c0], R17 ;  /* 0x0001c01101007387 */ /* 0x000fe20000100800 */
[----:B0-----:R-:W-:-:S02]  /*1650*/  IABS R13, R13 ;  /* 0x0000000d000d7213 */ /* 0x001fc40000000000 */
[----:B------:R-:W-:Y:S01]  /*1660*/  IMAD.MOV R8, RZ, RZ, -R8 ;  /* 0x000000ffff087224 */ /* 0x000fe200078e0a08 */
[----:B------:R0:W-:Y:S01]  /*1670*/  STL [R1+0x1bc], R16 ;  /* 0x0001bc1001007387 */ /* 0x0001e20000100800 */
[----:B------:R-:W-:Y:S01]  /*1680*/  IMAD.MOV R4, RZ, RZ, -R4 ;  /* 0x000000ffff047224 */ /* 0x000fe200078e0a04 */
[--C-:B-1----:R-:W-:Y:S01]  /*1690*/  LOP3.LUT R18, R98, 0x4c, R165.reuse, 0xfe, !PT ;  /* 0x0000004c62127812 */ /* 0x102fe200078efea5 */
[C---:B------:R-:W-:Y:S01]  /*16a0*/  IMAD.HI.U32 R5, R100.reuse, R135, RZ ;  /* 0x0000008764057227 */ /* 0x040fe200078e00ff */
[----:B------:R-:W-:Y:S02]  /*16b0*/  STL [R1+0x1b8], R15 ;  /* 0x0001b80f01007387 */ /* 0x000fe40000100800 */
[----:B------:R-:W-:Y:S01]  /*16c0*/  IABS R121, R18 ;  /* 0x0000001200797213 */ /* 0x000fe20000000000 */
[----:B------:R-:W-:Y:S01]  /*16d0*/  IMAD.MOV R6, RZ, RZ, -R6 ;  /* 0x000000ffff067224 */ /* 0x000fe200078e0a06 */
[----:B------:R1:W-:Y:S01]  /*16e0*/  STL [R1+0x1b4], R14 ;  /* 0x0001b40e01007387 */ /* 0x0003e20000100800 */
[----:B------:R-:W-:Y:S01]  /*16f0*/  IMAD.HI.U32 R7, R100, R133, RZ ;  /* 0x0000008564077227 */ /* 0x000fe200078e00ff */
[----:B0-----:R-:W-:-:S03]  /*1700*/  LOP3.LUT R16, R98, 0x44, R165, 0xfe, !PT ;  /* 0x0000004462107812 */ /* 0x001fc600078efea5 */
[C---:B------:R-:W-:Y:S01]  /*1710*/  IMAD R137, R160.reuse, R8, R137 ;  /* 0x00000008a0897224 */ /* 0x040fe200078e0289 */
[----:B------:R-:W-:Y:S01]  /*1720*/  IABS R125, R16 ;  /* 0x00000010007d7213 */ /* 0x000fe20000000000 */
[----:B------:R-:W-:Y:S01]  /*1730*/  IMAD R136, R160, R4, R9 ;  /* 0x00000004a0887224 */ /* 0x000fe200078e0209 */
[----:B------:R-:W-:Y:S01]  /*1740*/  IABS R9, R17 ;  /* 0x0000001100097213 */ /* 0x000fe20000000000 */
[----:B------:R-:W-:Y:S01]  /*1750*/  IMAD.HI.U32 R8, R100, R13, RZ ;  /* 0x0000000d64087227 */ /* 0x000fe200078e00ff */
[C-C-:B------:R-:W-:Y:S02]  /*1760*/  LOP3.LUT R17, R98.reuse, 0x42, R165.reuse, 0xfe, !PT ;  /* 0x0000004262117812 */ /* 0x140fe400078efea5 */
[----:B-1----:R-:W-:Y:S01]  /*1770*/  LOP3.LUT R14, R98, 0x48, R165, 0xfe, !PT ;  /* 0x00000048620e7812 */ /* 0x002fe200078efea5 */
[----:B------:R-:W-:Y:S02]  /*1780*/  IMAD.MOV R5, RZ, RZ, -R5 ;  /* 0x000000ffff057224 */ /* 0x000fe400078e0a05 */
[----:B------:R-:W-:Y:S01]  /*1790*/  IMAD R134, R160, R6, R11 ;  /* 0x00000006a0867224 */ /* 0x000fe200078e020b */
[----:B------:R-:W-:Y:S01]  /*17a0*/  IABS R11, R15 ;  /* 0x0000000f000b7213 */ /* 0x000fe20000000000 */
[----:B------:R-:W-:Y:S01]  /*17b0*/  IMAD.MOV R7, RZ, RZ, -R7 ;  /* 0x000000ffff077224 */ /* 0x000fe200078e0a07 */
[----:B------:R-:W-:Y:S01]  /*17c0*/  LOP3.LUT R15, R98, 0x46, R165, 0xfe, !PT ;  /* 0x00000046620f7812 */ /* 0x000fe200078efea5 */
[----:B------:R-:W-:Y:S01]  /*17d0*/  IMAD.MOV R8, RZ, RZ, -R8 ;  /* 0x000000ffff087224 */ /* 0x000fe200078e0a08 */
[----:B------:R-:W-:Y:S01]  /*17e0*/  STL [R1+0x1b0], R17 ;  /* 0x0001b01101007387 */ /* 0x000fe20000100800 */
[C---:B------:R-:W-:Y:S01]  /*17f0*/  IMAD R135, R160.reuse, R5, R135 ;  /* 0x00000005a0877224 */ /* 0x040fe200078e0287 */
[----:B------:R-:W-:Y:S01]  /*1800*/  IABS R123, R14 ;  /* 0x0000000e007b7213 */ /* 0x000fe20000000000 */
[----:B------:R-:W-:Y:S01]  /*1810*/  IMAD R133, R160, R7, R133 ;  /* 0x00000007a0857224 */ /* 0x000fe200078e0285 */
[----:B------:R0:W-:Y:S01]  /*1820*/  STL [R1+0x1ac], R16 ;  /* 0x0001ac1001007387 */ /* 0x0001e20000100800 */
[----:B------:R-:W-:-:S03]  /*1830*/  IMAD.HI.U32 R5, R100, R9, RZ ;  /* 0x0000000964057227 */ /* 0x000fc600078e00ff */
[----:B------:R-:W-:Y:S01]  /*1840*/  STL [R1+0x1a8], R15 ;  /* 0x0001a80f01007387 */ /* 0x000fe20000100800 */
[----:B------:R-:W-:-:S03]  /*1850*/  IMAD.HI.U32 R7, R100, R11, RZ ;  /* 0x0000000b64077227 */ /* 0x000fc600078e00ff */
[----:B------:R1:W-:Y:S01]  /*1860*/  STL [R1+0x1a4], R14 ;  /* 0x0001a40e01007387 */ /* 0x0003e20000100800 */
[----:B------:R-:W-:Y:S01]  /*1870*/  IMAD R132, R160, R8, R13 ;  /* 0x00000008a0847224 */ /* 0x000fe200078e020d */
[C---:B------:R-:W-:Y:S01]  /*1880*/  LOP3.LUT R13, R98.reuse, 0x4a, R165, 0xfe, !PT ;  /* 0x0000004a620d7812 */ /* 0x040fe200078efea5 */
[----:B------:R-:W-:Y:S01]  /*1890*/  IMAD.MOV R5, RZ, RZ, -R5 ;  /* 0x000000ffff057224 */ /* 0x000fe200078e0a05 */
[----:B0-----:R-:W-:Y:S01]  /*18a0*/  LOP3.LUT R16, R98, 0x50, R165, 0xfe, !PT ;  /* 0x0000005062107812 */ /* 0x001fe200078efea5 */
[----:B------:R-:W-:Y:S02]  /*18b0*/  IMAD.HI.U32 R4, R100, R131, RZ ;  /* 0x0000008364047227 */ /* 0x000fe400078e00ff */
[----:B------:R0:W-:Y:S01]  /*18c0*/  STL [R1+0x1a0], R13 ;  /* 0x0001a00d01007387 */ /* 0x0001e20000100800 */
[----:B------:R-:W-:Y:S01]  /*18d0*/  IABS R119, R16 ;  /* 0x0000001000777213 */ /* 0x000fe20000000000 */
[----:B------:R-:W-:Y:S01]  /*18e0*/  IMAD.MOV R7, RZ, RZ, -R7 ;  /* 0x000000ffff077224 */ /* 0x000fe200078e0a07 */
[----:B-1----:R-:W-:Y:S01]  /*18f0*/  LOP3.LUT R14, R98, 0x54, R165, 0xfe, !PT ;  /* 0x00000054620e7812 */ /* 0x002fe200078efea5 */
[C---:B------:R-:W-:Y:S01]  /*1900*/  IMAD.HI.U32 R6, R100.reuse, R129, RZ ;  /* 0x0000008164067227 */ /* 0x040fe200078e00ff */
[----:B------:R-:W-:Y:S02]  /*1910*/  STL [R1+0x19c], R18 ;  /* 0x00019c1201007387 */ /* 0x000fe40000100800 */
[----:B------:R-:W-:Y:S01]  /*1920*/  IABS R117, R14 ;  /* 0x0000000e00757213 */ /* 0x000fe20000000000 */
[----:B------:R-:W-:Y:S01]  /*1930*/  IMAD.HI.U32 R8, R100, R127, RZ ;  /* 0x0000007f64087227 */ /* 0x000fe200078e00ff */
[----:B0-----:R-:W-:-:S03]  /*1940*/  IABS R13, R13 ;  /* 0x0000000d000d7213 */ /* 0x001fc60000000000 */
[----:B------:R-:W-:Y:S01]  /*1950*/  IMAD R130, R160, R5, R9 ;  /* 0x00000005a0827224 */ /* 0x000fe200078e0209 */
[----:B------:R-:W-:Y:S01]  /*1960*/  IABS R9, R17 ;  /* 0x0000001100097213 */ /* 0x000fe20000000000 */
[----:B------:R-:W-:Y:S01]  /*1970*/  IMAD.MOV R4, RZ, RZ, -R4 ;  /* 0x000000ffff047224 */ /* 0x000fe200078e0a04 */
[----:B------:R-:W-:Y:S01]  /*1980*/  LOP3.LUT R17, R98, 0x4e, R165, 0xfe, !PT ;  /* 0x0000004e62117812 */ /* 0x000fe200078efea5 */
[----:B------:R-:W-:Y:S01]  /*1990*/  IMAD R128, R160, R7, R11 ;  /* 0x00000007a0807224 */ /* 0x000fe200078e020b */
[----:B------:R-:W-:Y:S01]  /*19a0*/  IABS R11, R15 ;  /* 0x0000000f000b7213 */ /* 0x000fe20000000000 */
[----:B------:R-:W-:Y:S01]  /*19b0*/  IMAD.MOV R6, RZ, RZ, -R6 ;  /* 0x000000ffff067224 */ /* 0x000fe200078e0a06 */
[----:B------:R-:W-:Y:S01]  /*19c0*/  LOP3.LUT R15, R98, 0x52, R165, 0xfe, !PT ;  /* 0x00000052620f7812 */ /* 0x000fe200078efea5 */
[----:B------:R-:W-:Y:S01]  /*19d0*/  IMAD.MOV R8, RZ, RZ, -R8 ;  /* 0x000000ffff087224 */ /* 0x000fe200078e0a08 */
[----:B------:R-:W-:Y:S01]  /*19e0*/  STL [R1+0x198], R17 ;  /* 0x0001981101007387 */ /* 0x000fe20000100800 */
[----:B------:R-:W-:-:S02]  /*19f0*/  IMAD R131, R160, R4, R131 ;  /* 0x00000004a0837224 */ /* 0x000fc400078e0283 */
[C---:B------:R-:W-:Y:S01]  /*1a00*/  IMAD R129, R160.reuse, R6, R129 ;  /* 0x00000006a0817224 */ /* 0x040fe200078e0281 */
[----:B------:R-:W-:Y:S01]  /*1a10*/  STL [R1+0x194], R16 ;  /* 0x0001941001007387 */ /* 0x000fe20000100800 */
[----:B------:R-:W-:Y:S02]  /*1a20*/  IMAD R127, R160, R8, R127 ;  /* 0x00000008a07f7224 */ /* 0x000fe400078e027f */
[C---:B------:R-:W-:Y:S01]  /*1a30*/  IMAD.HI.U32 R4, R100.reuse, R9, RZ ;  /* 0x0000000964047227 */ /* 0x040fe200078e00ff */
[----:B------:R-:W-:Y:S03]  /*1a40*/  STL [R1+0x190], R15 ;  /* 0x0001900f01007387 */ /* 0x000fe60000100800 */
[C---:B------:R-:W-:Y:S01]  /*1a50*/  IMAD.HI.U32 R6, R100.reuse, R11, RZ ;  /* 0x0000000b64067227 */ /* 0x040fe200078e00ff */
[----:B------:R0:W-:Y:S03]  /*1a60*/  STL [R1+0x18c], R14 ;  /* 0x00018c0e01007387 */ /* 0x0001e60000100800 */
[----:B------:R-:W-:-:S04]  /*1a70*/  IMAD.HI.U32 R8, R100, R13, RZ ;  /* 0x0000000d64087227 */ /* 0x000fc800078e00ff */
[----:B------:R-:W-:Y:S02]  /*1a80*/  IMAD.MOV R4, RZ, RZ, -R4 ;  /* 0x000000ffff047224 */ /* 0x000fe400078e0a04 */
[----:B------:R-:W-:Y:S01]  /*1a90*/  IMAD.HI.U32 R5, R100, R125, RZ ;  /* 0x0000007d64057227 */ /* 0x000fe200078e00ff */
[----:B0-----:R-:W-:-:S03]  /*1aa0*/  LOP3.LUT R14, R12, 0x7f, RZ, 0xc0, !PT ;  /* 0x0000007f0c0e7812 */ /* 0x001fc600078ec0ff */
[----:B------:R-:W-:Y:S02]  /*1ab0*/  IMAD.MOV R6, RZ, RZ, -R6 ;  /* 0x000000ffff067224 */ /* 0x000fe400078e0a06 */
[----:B------:R-:W-:Y:S02]  /*1ac0*/  IMAD.MOV R8, RZ, RZ, -R8 ;  /* 0x000000ffff087224 */ /* 0x000fe400078e0a08 */
[----:B------:R-:W-:-:S04]  /*1ad0*/  IMAD.HI.U32 R7, R100, R123, RZ ;  /* 0x0000007b64077227 */ /* 0x000fc800078e00ff */
[C---:B------:R-:W-:Y:S01]  /*1ae0*/  IMAD R126, R160.reuse, R4, R9 ;  /* 0x00000004a07e7224 */ /* 0x040fe200078e0209 */
[----:B------:R-:W-:Y:S01]  /*1af0*/  IABS R9, R17 ;  /* 0x0000001100097213 */ /* 0x000fe20000000000 */
[----:B------:R-:W-:Y:S02]  /*1b00*/  IMAD.MOV R5, RZ, RZ, -R5 ;  /* 0x000000ffff057224 */ /* 0x000fe400078e0a05 */
[C---:B------:R-:W-:Y:S01]  /*1b10*/  IMAD R124, R160.reuse, R6, R11 ;  /* 0x00000006a07c7224 */ /* 0x040fe200078e020b */
[----:B------:R-:W-:Y:S01]  /*1b20*/  IABS R11, R15 ;  /* 0x0000000f000b7213 */ /* 0x000fe20000000000 */
[----:B------:R-:W-:Y:S01]  /*1b30*/  IMAD R122, R160, R8, R13 ;  /* 0x00000008a07a7224 */ /* 0x000fe200078e020d */
[C---:B------:R-:W-:Y:S01]  /*1b40*/  LOP3.LUT R15, R98.reuse, 0x56, R165, 0xfe, !PT ;  /* 0x00000056620f7812 */ /* 0x040fe200078efea5 */
[----:B------:R-:W-:Y:S01]  /*1b50*/  IMAD.MOV R7, RZ, RZ, -R7 ;  /* 0x000000ffff077224 */ /* 0x000fe200078e0a07 */
[----:B------:R-:W-:Y:S01]  /*1b60*/  LOP3.LUT R13, R98, 0x58, R165, 0xfe, !PT ;  /* 0x00000058620d7812 */ /* 0x000fe200078efea5 */
[----:B------:R-:W-:-:S02]  /*1b70*/  IMAD.HI.U32 R8, R100, R117, RZ ;  /* 0x0000007564087227 */ /* 0x000fc400078e00ff */
[----:B------:R-:W-:Y:S01]  /*1b80*/  STL [R1+0x188], R15 ;  /* 0x0001880f01007387 */ /* 0x000fe20000100800 */
[----:B------:R-:W-:Y:S01]  /*1b90*/  IABS R115, R13 ;  /* 0x0000000d00737213 */ /* 0x000fe20000000000 */
[C---:B------:R-:W-:Y:S02]  /*1ba0*/  IMAD R125, R160.reuse, R5, R125 ;  /* 0x00000005a07d7224 */ /* 0x040fe400078e027d */
[----:B------:R-:W-:Y:S01]  /*1bb0*/  IMAD R123, R160, R7, R123 ;  /* 0x00000007a07b7224 */ /* 0x000fe200078e027b */
[----:B------:R0:W-:Y:S01]  /*1bc0*/  STL [R1+0x184], R13 ;  /* 0x0001840d01007387 */ /* 0x0001e20000100800 */
[----:B------:R-:W-:-:S03]  /*1bd0*/  IMAD.HI.U32 R5, R100, R9, RZ ;  /* 0x0000000964057227 */ /* 0x000fc600078e00ff */
[----:B------:R-:W-:Y:S01]  /*1be0*/  STL [R1+0x180], R241 ;  /* 0x000180f101007387 */ /* 0x000fe20000100800 */
[----:B------:R-:W-:Y:S02]  /*1bf0*/  IMAD.MOV R8, RZ, RZ, -R8 ;  /* 0x000000ffff087224 */ /* 0x000fe400078e0a08 */
[----:B------:R-:W-:Y:S01]  /*1c00*/  IMAD.HI.U32 R7, R100, R11, RZ ;  /* 0x0000000b64077227 */ /* 0x000fe200078e00ff */
[----:B------:R-:W-:Y:S01]  /*1c10*/  STL [R1+0x17c], R239 ;  /* 0x00017cef01007387 */ /* 0x000fe20000100800 */
[----:B0-----:R-:W-:Y:S02]  /*1c20*/  IABS R13, R228 ;  /* 0x000000e4000d7213 */ /* 0x001fe40000000000 */
[----:B------:R-:W-:Y:S02]  /*1c30*/  IMAD.MOV R5, RZ, RZ, -R5 ;  /* 0x000000ffff057224 */ /* 0x000fe400078e0a05 */
[----:B------:R-:W-:Y:S02]  /*1c40*/  IMAD R117, R160, R8, R117 ;  /* 0x00000008a0757224 */ /* 0x000fe400078e0275 */
[----:B------:R-:W-:-:S02]  /*1c50*/  IMAD.MOV R7, RZ, RZ, -R7 ;  /* 0x000000ffff077224 */ /* 0x000fc400078e0a07 */
[----:B------:R-:W-:Y:S02]  /*1c60*/  IMAD R8, R3, 0x80, R14 ;  /* 0x0000008003087824 */ /* 0x000fe400078e020e */
[C---:B------:R-:W-:Y:S01]  /*1c70*/  IMAD R120, R160.reuse, R5, R9 ;  /* 0x00000005a0787224 */ /* 0x040fe200078e0209 */
[----:B------:R-:W-:Y:S01]  /*1c80*/  IABS R9, R15 ;  /* 0x0000000f00097213 */ /* 0x000fe20000000000 */
[----:B------:R-:W-:Y:S01]  /*1c90*/  IMAD R118, R160, R7, R11 ;  /* 0x00000007a0767224 */ /* 0x000fe200078e020b */
[----:B------:R-:W-:Y:S01]  /*1ca0*/  IABS R7, R8 ;  /* 0x0000000800077213 */ /* 0x000fe20000000000 */
[----:B------:R-:W-:Y:S01]  /*1cb0*/  IMAD.HI.U32 R4, R100, R121, RZ ;  /* 0x0000007964047227 */ /* 0x000fe200078e00ff */
[----:B------:R-:W-:Y:S01]  /*1cc0*/  IABS R11, R241 ;  /* 0x000000f1000b7213 */ /* 0x000fe20000000000 */
[----:B------:R0:W-:Y:S01]  /*1cd0*/  STL [R1+0x238], R8 ;  /* 0x0002380801007387 */ /* 0x0001e20000100800 */
[----:B------:R-:W-:Y:S01]  /*1ce0*/  ISETP.GE.AND P2, PT, R8, RZ, PT ;  /* 0x000000ff0800720c */ /* 0x000fe20003f46270 */
[----:B------:R-:W-:-:S02]  /*1cf0*/  IMAD.HI.U32 R3, R100, R9, RZ ;  /* 0x0000000964037227 */ /* 0x000fc400078e00ff */
[----:B------:R1:W-:Y:S02]  /*1d00*/  STL [R1+0x178], R236 ;  /* 0x000178ec01007387 */ /* 0x0003e40000100800 */
[----:B------:R-:W-:Y:S02]  /*1d10*/  IMAD.HI.U32 R2, R2, R7, RZ ;  /* 0x0000000702027227 */ /* 0x000fe400078e00ff */
[----:B------:R1:W-:Y:S02]  /*1d20*/  STL [R1+0x174], R234 ;  /* 0x000174ea01007387 */ /* 0x0003e40000100800 */
[----:B------:R-:W-:Y:S02]  /*1d30*/  IMAD.MOV R3, RZ, RZ, -R3 ;  /* 0x000000ffff037224 */ /* 0x000fe400078e0a03 */
[----:B------:R-:W-:Y:S01]  /*1d40*/  IMAD.MOV R2, RZ, RZ, -R2 ;  /* 0x000000ffff027224 */ /* 0x000fe200078e0a02 */
[----:B------:R1:W-:Y:S01]  /*1d50*/  STL [R1+0x170], R232 ;  /* 0x000170e801007387 */ /* 0x0003e20000100800 */
[----:B------:R-:W-:Y:S01]  /*1d60*/  IMAD R116, R160, R3, R9 ;  /* 0x00000003a0747224 */ /* 0x000fe200078e0209 */
[----:B------:R-:W-:Y:S01]  /*1d70*/  IABS R9, R236 ;  /* 0x000000ec00097213 */ /* 0x000fe20000000000 */
[----:B------:R-:W-:Y:S01]  /*1d80*/  IMAD R3, R0, R2, R7 ;  /* 0x0000000200037224 */ /* 0x000fe200078e0207 */
[----:B------:R1:W-:Y:S01]  /*1d90*/  STL [R1+0x16c], R230 ;  /* 0x00016ce601007387 */ /* 0x0003e20000100800 */
[----:B------:R-:W-:-:S03]  /*1da0*/  IMAD.HI.U32 R5, R100, R11, RZ ;  /* 0x0000000b64057227 */ /* 0x000fc600078e00ff */
[----:B------:R-:W-:Y:S01]  /*1db0*/  ISETP.GT.U32.AND P1, PT, R0, R3, PT ;  /* 0x000000030000720c */ /* 0x000fe20003f24070 */
[----:B------:R-:W-:Y:S01]  /*1dc0*/  IMAD.MOV R5, RZ, RZ, -R5 ;  /* 0x000000ffff057224 */ /* 0x000fe200078e0a05 */
[----:B------:R1:W-:Y:S01]  /*1dd0*/  STL [R1+0x168], R228 ;  /* 0x000168e401007387 */ /* 0x0003e20000100800 */
[----:B------:R-:W-:Y:S02]  /*1de0*/  IMAD.MOV R4, RZ, RZ, -R4 ;  /* 0x000000ffff047224 */ /* 0x000fe400078e0a04 */
[----:B------:R-:W-:Y:S01]  /*1df0*/  IMAD R114, R160, R5, R11 ;  /* 0x00000005a0727224 */ /* 0x000fe200078e020b */
[----:B------:R-:W-:Y:S01]  /*1e00*/  IABS R11, R232 ;  /* 0x000000e8000b7213 */ /* 0x000fe20000000000 */
[----:B------:R-:W-:Y:S01]  /*1e10*/  IMAD.HI.U32 R2, R100, R9, RZ ;  /* 0x0000000964027227 */ /* 0x000fe200078e00ff */
[----:B------:R1:W-:Y:S03]  /*1e20*/  STL [R1+0x164], R226 ;  /* 0x000164e201007387 */ /* 0x0003e60000100800 */
[----:B------:R-:W-:Y:S01]  /*1e30*/  IMAD R121, R160, R4, R121 ;  /* 0x00000004a0797224 */ /* 0x000fe200078e0279 */
[----:B------:R1:W-:Y:S01]  /*1e40*/  STL [R1+0x160], R224 ;  /* 0x000160e001007387 */ /* 0x0003e20000100800 */
[----:B------:R-:W-:-:S02]  /*1e50*/  @!P1 IMAD.IADD R3, R3, 0x1, -R0 ;  /* 0x0000000103039824 */ /* 0x000fc400078e0a00 */
[----:B------:R-:W-:Y:S01]  /*1e60*/  IMAD.HI.U32 R4, R100, R115, RZ ;  /* 0x0000007364047227 */ /* 0x000fe200078e00ff */
[----:B------:R1:W-:Y:S02]  /*1e70*/  STL [R1+0x15c], R222 ;  /* 0x00015cde01007387 */ /* 0x0003e40000100800 */
[----:B------:R-:W-:Y:S01]  /*1e80*/  ISETP.GT.U32.AND P1, PT, R0, R3, PT ;  /* 0x000000030000720c */ /* 0x000fe20003f24070 */
[----:B------:R-:W-:Y:S01]  /*1e90*/  IMAD.MOV R2, RZ, RZ, -R2 ;  /* 0x000000ffff027224 */ /* 0x000fe200078e0a02 */
[----:B------:R1:W-:Y:S01]  /*1ea0*/  STL [R1+0x158], R220 ;  /* 0x000158dc01007387 */ /* 0x0003e20000100800 */
[----:B------:R-:W-:-:S04]  /*1eb0*/  IMAD.HI.U32 R5, R100, R11, RZ ;  /* 0x0000000b64057227 */ /* 0x000fc800078e00ff */
[----:B------:R-:W-:Y:S02]  /*1ec0*/  IMAD.MOV R4, RZ, RZ, -R4 ;  /* 0x000000ffff047224 */ /* 0x000fe400078e0a04 */
[C---:B------:R-:W-:Y:S01]  /*1ed0*/  IMAD R112, R160.reuse, R2, R9 ;  /* 0x00000002a0707224 */ /* 0x040fe200078e0209 */
[----:B------:R-:W-:Y:S01]  /*1ee0*/  IABS R9, R220 ;  /* 0x000000dc00097213 */ /* 0x000fe20000000000 */
[----:B------:R-:W-:Y:S02]  /*1ef0*/  IMAD.MOV R5, RZ, RZ, -R5 ;  /* 0x000000ffff057224 */ /* 0x000fe400078e0a05 */
[----:B------:R-:W-:Y:S02]  /*1f00*/  IMAD R115, R160, R4, R115 ;  /* 0x00000004a0737224 */ /* 0x000fe400078e0273 */
[----:B------:R-:W-:-:S04]  /*1f10*/  IMAD.HI.U32 R4, R100, R111, RZ ;  /* 0x0000006f64047227 */ /* 0x000fc800078e00ff */
[--C-:B------:R-:W-:Y:S01]  /*1f20*/  IMAD R110, R160, R5, R11.reuse ;  /* 0x00000005a06e7224 */ /* 0x100fe200078e020b */
[----:B------:R-:W-:Y:S01]  /*1f30*/  PRMT R11, RZ, 0x7610, R11 ;  /* 0x00007610ff0b7816 */ /* 0x000fe2000000000b */
[----:B------:R-:W-:Y:S01]  /*1f40*/  @!P1 IMAD.IADD R3, R3, 0x1, -R0 ;  /* 0x0000000103039824 */ /* 0x000fe200078e0a00 */
[----:B------:R-:W-:Y:S01]  /*1f50*/  ISETP.NE.AND P1, PT, R102, RZ, PT ;  /* 0x000000ff6600720c */ /* 0x000fe20003f25270 */
[----:B------:R-:W-:Y:S02]  /*1f60*/  IMAD.HI.U32 R5, R100, R9, RZ ;  /* 0x0000000964057227 */ /* 0x000fe400078e00ff */
[----:B------:R1:W-:Y:S02]  /*1f70*/  STL.S16 [R1+0x44], R11 ;  /* 0x0000440b01007387 */ /* 0x0003e40000100600 */
[----:B------:R-:W-:Y:S02]  /*1f80*/  IMAD.MOV R4, RZ, RZ, -R4 ;  /* 0x000000ffff047224 */ /* 0x000fe400078e0a04 */
[----:B------:R-:W-:Y:S01]  /*1f90*/  IMAD.MOV.U32 R173, RZ, RZ, R3 ;  /* 0x000000ffffad7224 */ /* 0x000fe200078e0003 */
[----:B------:R1:W-:Y:S01]  /*1fa0*/  STL.S16 [R1+0x40], R10 ;  /* 0x0000400a01007387 */ /* 0x0003e20000100600 */
[----:B------:R-:W-:-:S02]  /*1fb0*/  IMAD.MOV R5, RZ, RZ, -R5 ;  /* 0x000000ffff057224 */ /* 0x000fc400078e0a05 */
[----:B------:R-:W-:Y:S02]  /*1fc0*/  IMAD R3, R165, UR12, RZ ;  /* 0x0000000ca5037c24 */ /* 0x000fe4000f8e02ff */
[----:B------:R-:W-:Y:S02]  /*1fd0*/  IMAD R111, R160, R4, R111 ;  /* 0x00000004a06f7224 */ /* 0x000fe400078e026f */
[----:B------:R-:W-:-:S04]  /*1fe0*/  IMAD.HI.U32 R4, R100, R105, RZ ;  /* 0x0000006964047227 */ /* 0x000fc800078e00ff */
[----:B------:R-:W-:Y:S02]  /*1ff0*/  IMAD R104, R160, R5, R9 ;  /* 0x00000005a0687224 */ /* 0x000fe400078e0209 */
[----:B------:R-:W-:Y:S02]  /*2000*/  IMAD.U32 R5, RZ, RZ, UR12 ;  /* 0x0000000cff057e24 */ /* 0x000fe4000f8e00ff */
[----:B------:R-:W-:Y:S02]  /*2010*/  IMAD R30, R30, 0x2, R3 ;  /* 0x000000021e1e7824 */ /* 0x000fe400078e0203 */
[----:B------:R-:W-:-:S04]  /*2020*/  IMAD.HI.U32 R7, R100, R13, RZ ;  /* 0x0000000d64077227 */ /* 0x000fc800078e00ff */
[----:B------:R-:W-:Y:S02]  /*2030*/  IMAD.MOV R4, RZ, RZ, -R4 ;  /* 0x000000ffff047224 */ /* 0x000fe400078e0a04 */
[----:B------:R-:W-:Y:S02]  /*2040*/  IMAD R56, R5, 0x2, R30 ;  /* 0x0000000205387824 */ /* 0x000fe400078e021e */
[----:B------:R-:W-:-:S04]  /*2050*/  IMAD.HI.U32 R6, R100, R119, RZ ;  /* 0x0000007764067227 */ /* 0x000fc800078e00ff */
[----:B------:R-:W-:Y:S02]  /*2060*/  IMAD.MOV R7, RZ, RZ, -R7 ;  /* 0x000000ffff077224 */ /* 0x000fe400078e0a07 */
[C---:B------:R-:W-:Y:S02]  /*2070*/  IMAD R105, R160.reuse, R4, R105 ;  /* 0x00000004a0697224 */ /* 0x040fe400078e0269 */
[----:B------:R-:W-:Y:S02]  /*2080*/  IMAD.U32 R4, RZ, RZ, UR12 ;  /* 0x0000000cff047e24 */ /* 0x000fe4000f8e00ff */
[----:B------:R-:W-:Y:S02]  /*2090*/  IMAD R79, R79, 0x2, R56 ;  /* 0x000000024f4f7824 */ /* 0x000fe400078e0238 */
[----:B------:R-:W-:Y:S02]  /*20a0*/  IMAD.MOV R6, RZ, RZ, -R6 ;  /* 0x000000ffff067224 */ /* 0x000fe400078e0a06 */
[----:B------:R-:W-:Y:S01]  /*20b0*/  IMAD R108, R160, R7, R13 ;  /* 0x00000007a06c7224 */ /* 0x000fe200078e020d */
[----:B------:R-:W-:Y:S01]  /*20c0*/  IABS R7, R224 ;  /* 0x000000e000077213 */ /* 0x000fe20000000000 */
[----:B------:R-:W-:-:S02]  /*20d0*/  IMAD R4, R4, 0x2, R79 ;  /* 0x0000000204047824 */ /* 0x000fc400078e024f */
[----:B------:R-:W-:Y:S02]  /*20e0*/  IMAD R119, R160, R6, R119 ;  /* 0x00000006a0777224 */ /* 0x000fe400078e0277 */
[----:B------:R-:W-:-:S04]  /*20f0*/  IMAD.HI.U32 R6, R100, R113, RZ ;  /* 0x0000007164067227 */ /* 0x000fc800078e00ff */
[----:B------:R-:W-:-:S04]  /*2100*/  IMAD.HI.U32 R2, R100, R7, RZ ;  /* 0x0000000764027227 */ /* 0x000fc800078e00ff */
[----:B------:R-:W-:Y:S02]  /*2110*/  IMAD R33, R33, 0x2, R4 ;  /* 0x0000000221217824 */ /* 0x000fe400078e0204 */
[----:B------:R-:W-:Y:S02]  /*2120*/  IMAD.MOV R6, RZ, RZ, -R6 ;  /* 0x000000ffff067224 */ /* 0x000fe400078e0a06 */
[----:B------:R-:W-:Y:S02]  /*2130*/  IMAD.MOV R2, RZ, RZ, -R2 ;  /* 0x000000ffff027224 */ /* 0x000fe400078e0a02 */
[----:B------:R-:W-:Y:S02]  /*2140*/  IMAD R58, R58, 0x2, R33 ;  /* 0x000000023a3a7824 */ /* 0x000fe400078e0221 */
[----:B------:R-:W-:Y:S02]  /*2150*/  IMAD R113, R160, R6, R113 ;  /* 0x00000006a0717224 */ /* 0x000fe400078e0271 */
[----:B------:R-:W-:-:S04]  /*2160*/  IMAD.HI.U32 R6, R100, R109, RZ ;  /* 0x0000006d64067227 */ /* 0x000fc800078e00ff */
[----:B------:R-:W-:Y:S02]  /*2170*/  IMAD R106, R160, R2, R7 ;  /* 0x00000002a06a7224 */ /* 0x000fe400078e0207 */
[----:B------:R-:W-:-:S04]  /*2180*/  IMAD.HI.U32 R0, R100, R107, RZ ;  /* 0x0000006b64007227 */ /* 0x000fc800078e00ff */
[----:B------:R-:W-:Y:S02]  /*2190*/  IMAD.U32 R7, RZ, RZ, UR12 ;  /* 0x0000000cff077e24 */ /* 0x000fe4000f8e00ff */
[----:B------:R-:W-:Y:S02]  /*21a0*/  IMAD R82, R5, 0x2, R58 ;  /* 0x0000000205527824 */ /* 0x000fe400078e023a */
[----:B------:R-:W-:Y:S02]  /*21b0*/  IMAD.MOV R6, RZ, RZ, -R6 ;  /* 0x000000ffff067224 */ /* 0x000fe400078e0a06 */
[----:B------:R-:W-:Y:S02]  /*21c0*/  IMAD.MOV R0, RZ, RZ, -R0 ;  /* 0x000000ffff007224 */ /* 0x000fe400078e0a00 */
[----:B------:R-:W-:Y:S02]  /*21d0*/  IMAD.U32 R9, RZ, RZ, UR12 ;  /* 0x0000000cff097e24 */ /* 0x000fe4000f8e00ff */
[----:B0-----:R-:W-:-:S02]  /*21e0*/  IMAD R8, R7, 0x2, R82 ;  /* 0x0000000207087824 */ /* 0x001fc400078e0252 */
[----:B------:R-:W-:Y:S01]  /*21f0*/  @!P2 IMAD.MOV R173, RZ, RZ, -R173 ;  /* 0x000000ffffada224 */ /* 0x000fe200078e0aad */
[----:B------:R-:W-:Y:S01]  /*2200*/  @!P1 LOP3.LUT R173, RZ, R102, RZ, 0x33, !PT ;  /* 0x00000066ffad9212 */ /* 0x000fe200078e33ff */
[----:B------:R-:W-:Y:S01]  /*2210*/  IMAD R109, R160, R6, R109 ;  /* 0x00000006a06d7224 */ /* 0x000fe200078e026d */
[----:B------:R-:W-:Y:S01]  /*2220*/  LOP3.LUT P1, RZ, R12, 0xff, RZ, 0xc0, !PT ;  /* 0x000000ff0cff7812 */ /* 0x000fe2000782c0ff */
[----:B------:R-:W-:Y:S01]  /*2230*/  IMAD R107, R160, R0, R107 ;  /* 0x00000000a06b7224 */ /* 0x000fe200078e026b */
[----:B------:R-:W-:Y:S01]  /*2240*/  PLOP3.LUT P2, PT, PT, PT, UP1, 0x80, 0x8 ;  /* 0x000000000008781c */ /* 0x000fe20003f4f018 */
[----:B------:R-:W-:Y:S01]  /*2250*/  IMAD.U32 R2, RZ, RZ, UR12 ;  /* 0x0000000cff027e24 */ /* 0x000fe2000f8e00ff */
[----:B------:R-:W-:Y:S01]  /*2260*/  LOP3.LUT R12, R165, 0x8, RZ, 0xfc, !PT ;  /* 0x00000008a50c7812 */ /* 0x000fe200078efcff */
[----:B------:R-:W-:Y:S02]  /*2270*/  IMAD.U32 R6, RZ, RZ, UR12 ;  /* 0x0000000cff067e24 */ /* 0x000fe4000f8e00ff */
[----:B------:R-:W-:Y:S01]  /*2280*/  IMAD R32, R9, 0x2, R8 ;  /* 0x0000000209207824 */ /* 0x000fe200078e0208 */
[----:B-1----:R-:W-:Y:S07]  /*2290*/  BRA.U UP0, `(.L_x_5) ;  /* 0x0000000100187547 */ /* 0x002fee000b800000 */
[----:B------:R-:W-:Y:S01]  /*22a0*/  ELECT P3, URZ, PT ;  /* 0x0000000000ff782f */ /* 0x000fe20003860000 */
[----:B------:R-:W-:Y:S01]  /*22b0*/  IMAD.MOV.U32 R0, RZ, RZ, 0x1 ;  /* 0x00000001ff007424 */ /* 0x000fe200078e00ff */
[----:B------:R-:W-:Y:S01]  /*22c0*/  UMOV UR4, 0x40 ;  /* 0x0000004000047882 */ /* 0x000fe20000000000 */
[----:B------:R-:W-:Y:S01]  /*22d0*/  UVIRTCOUNT.DEALLOC.SMPOOL 0x80 ;  /* 0x000000800000784c */ /* 0x000fe20000000000 */
[----:B------:R-:W-:-:S09]  /*22e0*/  ULEA UR4, UR7, UR4, 0x18 ;  /* 0x0000000407047291 */ /* 0x000fd2000f8ec0ff */
[----:B------:R0:W-:Y:S03]  /*22f0*/  @P3 STS.U8 [UR4], R0 ;  /* 0x00000000ff003988 */ /* 0x0001e60008000004 */
.L_x_5:
[----:B------:R-:W-:Y:S01]  /*2300*/  STTM.x64 tmem[UR10], RZ ;  /* 0x000000ff000079ed */ /* 0x000fe2000834000a */
[----:B------:R-:W1:Y:S02]  /*2310*/  FENCE.VIEW.ASYNC.T ;  /* 0x00000000000073c6 */ /* 0x000e640000000200 */
[----:B-1----:R-:W-:Y:S01]  /*2320*/  VOTEU.ALL UP2, P1 ;  /* 0x0000000000ff7886 */ /* 0x002fe20000840000 */
[----:B------:R-:W-:Y:S01]  /*2330*/  VOTEU.ALL UP3, P1 ;  /* 0x0000000000ff7886 */ /* 0x000fe20000860000 */
[----:B------:R-:W-:Y:S01]  /*2340*/  IMAD R173, R173, UR15, RZ ;  /* 0x0000000fadad7c24 */ /* 0x000fe2000f8e02ff */
[----:B------:R-:W-:Y:S01]  /*2350*/  ISETP.LT.AND P2, PT, R12, UR22, P2 ;  /* 0x000000160c007c0c */ /* 0x000fe20009741270 */
[----:B------:R-:W-:Y:S01]  /*2360*/  IMAD R61, R61, 0x2, R32 ;  /* 0x000000023d3d7824 */ /* 0x000fe200078e0220 */
[----:B------:R-:W-:-:S04]  /*2370*/  @!UP2 UIADD3 UR4, UPT, UPT, -UR11, 0x100000, URZ ;  /* 0x001000000b04a890 */ /* 0x000fc8000fffe1ff */
[----:B------:R-:W-:Y:S02]  /*2380*/  @!UP2 USHF.L.U32 UR5, UR4, 0xb, URZ ;  /* 0x0000000b0405a899 */ /* 0x000fe400080006ff */
[----:B------:R-:W-:Y:S01]  /*2390*/  @!UP2 USHF.L.U32 UR4, UR4, 0x1, URZ ;  /* 0x000000010404a899 */ /* 0x000fe200080006ff */
[----:B------:R-:W-:Y:S01]  /*23a0*/  BAR.SYNC.DEFER_BLOCKING 0x0 ;  /* 0x0000000000007b1d */ /* 0x000fe20000010000 */
[----:B------:R-:W-:Y:S01]  /*23b0*/  IADD3 R178, P3, PT, R173, UR16, RZ ;  /* 0x00000010adb27c10 */ /* 0x000fe2000ff7e0ff */
[----:B------:R-:W-:-:S03]  /*23c0*/  IMAD R83, R2, 0x2, R61 ;  /* 0x0000000202537824 */ /* 0x000fc600078e023d */
[----:B------:R-:W-:Y:S01]  /*23d0*/  LEA.HI.X.SX32 R173, R173, UR17, 0x1, P3 ;  /* 0x00000011adad7c11 */ /* 0x000fe200098f0eff */
[----:B------:R-:W-:Y:S01]  /*23e0*/  IMAD R9, R6, 0x2, R83 ;  /* 0x0000000206097824 */ /* 0x000fe200078e0253 */
[CC--:B0-----:R-:W-:Y:S01]  /*23f0*/  IADD3 R0, P3, PT, R3.reuse, R178.reuse, RZ ;  /* 0x000000b203007210 */ /* 0x0c1fe20007f7e0ff */
[----:B------:R-:W-:Y:S01]  /*2400*/  STL [R1+0x2a4], R230 ;  /* 0x0002a4e601007387 */ /* 0x000fe20000100800 */
[----:B------:R-:W-:Y:S01]  /*2410*/  IADD3 R2, P4, PT, R4, R178, RZ ;  /* 0x000000b204027210 */ /* 0x000fe20007f9e0ff */
[----:B------:R-:W-:Y:S01]  /*2420*/  IMAD R36, R36, 0x2, R9 ;  /* 0x0000000224247824 */ /* 0x000fe200078e0209 */
[-C--:B------:R-:W-:Y:S01]  /*2430*/  LEA.HI.X.SX32 R3, R3, R173.reuse, 0x1, P3 ;  /* 0x000000ad03037211 */ /* 0x080fe200018f0eff */
[----:B------:R-:W-:Y:S01]  /*2440*/  @P0 IMAD.MOV.U32 R6, RZ, RZ, R0 ;  /* 0x000000ffff060224 */ /* 0x000fe200078e0000 */
[----:B------:R-:W-:Y:S01]  /*2450*/  LEA.HI.X.SX32 R4, R4, R173, 0x1, P4 ;  /* 0x000000ad04047211 */ /* 0x000fe200020f0eff */
[----:B------:R-:W-:Y:S01]  /*2460*/  IMAD R60, R5, 0x2, R36 ;  /* 0x00000002053c7824 */ /* 0x000fe200078e0224 */
[----:B------:R-:W-:Y:S01]  /*2470*/  STL [R1+0x2a0], R228 ;  /* 0x0002a0e401007387 */ /* 0x000fe20000100800 */
[----:B------:R-:W-:-:S03]  /*2480*/  @P0 IMAD.MOV.U32 R7, RZ, RZ, R3 ;  /* 0x000000ffff070224 */ /* 0x000fc600078e0003 */
[----:B------:R-:W-:Y:S04]  /*2490*/  STL [R1+0x29c], R226 ;  /* 0x00029ce201007387 */ /* 0x000fe80000100800 */
[----:B------:R-:W0:Y:S02]  /*24a0*/  FENCE.VIEW.ASYNC.S ;  /* 0x00000000000073c6 */ /* 0x000e240000000000 */
[----:B0-----:R0:W1:Y:S02]  /*24b0*/  @!UP3 SYNCS.EXCH.64 URZ, [UR6], UR4 ;  /* 0x0000000406ffb5b2 */ /* 0x0010640008000100 */
[----:B-1----:R-:W-:Y:S01]  /*24c0*/  BAR.SYNC.DEFER_BLOCKING 0x0 ;  /* 0x0000000000007b1d */ /* 0x002fe20000010000 */
[----:B------:R-:W-:Y:S02]  /*24d0*/  IMAD.U32 R12, RZ, RZ, UR12 ;  /* 0x0000000cff0c7e24 */ /* 0x000fe4000f8e00ff */
[----:B------:R-:W-:-:S03]  /*24e0*/  IMAD R85, R85, 0x2, R60 ;  /* 0x0000000255557824 */ /* 0x000fc600078e023c */
[----:B------:R-:W-:Y:S04]  /*24f0*/  STL [R1+0x298], R224 ;  /* 0x000298e001007387 */ /* 0x000fe80000100800 */
[----:B------:R-:W-:Y:S04]  /*2500*/  STL [R1+0x294], R222 ;  /* 0x000294de01007387 */ /* 0x000fe80000100800 */
[----:B------:R1:W2:Y:S01]  /*2510*/  @P0 LDG.E.U8 R11, desc[UR20][R6.64] ;  /* 0x00000014060b0981 */ /* 0x0002a2000c1e1100 */
[----:B------:R-:W-:-:S03]  /*2520*/  IMAD.U32 R5, RZ, RZ, UR12 ;  /* 0x0000000cff057e24 */ /* 0x000fc6000f8e00ff */
[----:B------:R-:W-:Y:S01]  /*2530*/  STL [R1+0x290], R220 ;  /* 0x000290dc01007387 */ /* 0x000fe20000100800 */
[----:B------:R-:W-:-:S03]  /*2540*/  IMAD R12, R12, 0x2, R85 ;  /* 0x000000020c0c7824 */ /* 0x000fc600078e0255 */
[----:B------:R-:W-:Y:S01]  /*2550*/  STL [R1+0x28c], R103 ;  /* 0x00028c6701007387 */ /* 0x000fe20000100800 */
[----:B-1----:R-:W-:Y:S02]  /*2560*/  @P2 IMAD.MOV.U32 R6, RZ, RZ, R2 ;  /* 0x000000ffff062224 */ /* 0x002fe400078e0002 */
[----:B------:R-:W-:Y:S01]  /*2570*/  @P2 IMAD.MOV.U32 R7, RZ, RZ, R4 ;  /* 0x000000ffff072224 */ /* 0x000fe200078e0004 */
[----:B------:R-:W-:Y:S04]  /*2580*/  STL [R1+0x240], R0 ;  /* 0x0002400001007387 */ /* 0x000fe80000100800 */
[----:B------:R1:W3:Y:S04]  /*2590*/  @P2 LDG.E.U8 R10, desc[UR20][R6.64] ;  /* 0x00000014060a2981 */ /* 0x0002e8000c1e1100 */
[----:B------:R-:W-:Y:S01]  /*25a0*/  STL [R1+0x23c], R3 ;  /* 0x00023c0301007387 */ /* 0x000fe20000100800 */
[----:B------:R-:W-:-:S03]  /*25b0*/  IMAD R38, R5, 0x2, R12 ;  /* 0x0000000205267824 */ /* 0x000fc600078e020c */
[----:B------:R-:W-:Y:S01]  /*25c0*/  STL [R1+0x248], R2 ;  /* 0x0002480201007387 */ /* 0x000fe20000100800 */
[----:B------:R-:W-:-:S03]  /*25d0*/  LOP3.LUT R14, R165, 0x10, RZ, 0xfc, !PT ;  /* 0x00000010a50e7812 */ /* 0x000fc600078efcff */
[----:B------:R-:W-:Y:S01]  /*25e0*/  STL [R1+0x244], R4 ;  /* 0x0002440401007387 */ /* 0x000fe20000100800 */
[----:B------:R-:W-:Y:S01]  /*25f0*/  IMAD.U32 R13, RZ, RZ, UR12 ;  /* 0x0000000cff0d7e24 */ /* 0x000fe2000f8e00ff */
[-C--:B------:R-:W-:Y:S01]  /*2600*/  IADD3 R5, P3, PT, R8, R178.reuse, RZ ;  /* 0x000000b208057210 */ /* 0x080fe20007f7e0ff */
[----:B-1----:R-:W-:Y:S01]  /*2610*/  IMAD.U32 R7, RZ, RZ, UR12 ;  /* 0x0000000cff077e24 */ /* 0x002fe2000f8e00ff */
[----:B------:R-:W-:Y:S02]  /*2620*/  PRMT R16, RZ, 0x7610, R16 ;  /* 0x00007610ff107816 */ /* 0x000fe40000000010 */
[----:B------:R-:W-:Y:S02]  /*2630*/  IADD3 R6, P4, PT, R9, R178, RZ ;  /* 0x000000b209067210 */ /* 0x000fe40007f9e0ff */
[----:B------:R-:W-:Y:S01]  /*2640*/  PRMT R15, RZ, 0x7610, R15 ;  /* 0x00007610ff0f7816 */ /* 0x000fe2000000000f */
[----:B--2---:R1:W-:Y:S01]  /*2650*/  @P0 STL [R1+0x44], R11 ;  /* 0x0000440b01000387 */ /* 0x0043e20000100800 */
[----:B------:R-:W-:-:S04]  /*2660*/  PLOP3.LUT P0, PT, PT, PT, UP1, 0x80, 0x8 ;  /* 0x000000000008781c */ /* 0x000fc80003f0f018 */
[----:B------:R-:W-:Y:S01]  /*2670*/  ISETP.LT.AND P0, PT, R14, UR22, P0 ;  /* 0x000000160e007c0c */ /* 0x000fe20008701270 */
[----:B-1----:R-:W-:-:S04]  /*2680*/  IMAD.U32 R11, RZ, RZ, UR12 ;  /* 0x0000000cff0b7e24 */ /* 0x002fc8000f8e00ff */
[----:B------:R-:W-:Y:S01]  /*2690*/  IMAD R64, R11, 0x2, R38 ;  /* 0x000000020b407824 */ /* 0x000fe200078e0226 */
[----:B---3--:R1:W-:Y:S01]  /*26a0*/  @P2 STL [R1+0x40], R10 ;  /* 0x0000400a01002387 */ /* 0x0083e20000100800 */
[----:B------:R-:W-:Y:S02]  /*26b0*/  PLOP3.LUT P2, PT, PT, PT, UP1, 0x80, 0x8 ;  /* 0x000000000008781c */ /* 0x000fe40003f4f018 */
[----:B------:R-:W-:-:S04]  /*26c0*/  IMAD R88, R13, 0x2, R64 ;  /* 0x000000020d587824 */ /* 0x000fc800078e0240 */
[----:B------:R-:W-:Y:S01]  /*26d0*/  IMAD R13, R7, 0x2, R88 ;  /* 0x00000002070d7824 */ /* 0x000fe200078e0258 */
[----:B-1----:R-:W-:Y:S02]  /*26e0*/  LOP3.LUT R10, R165, 0x18, RZ, 0xfc, !PT ;  /* 0x00000018a50a7812 */ /* 0x002fe400078efcff */
[----:B------:R-:W-:Y:S02]  /*26f0*/  LEA.HI.X.SX32 R7, R8, R173, 0x1, P3 ;  /* 0x000000ad08077211 */ /* 0x000fe400018f0eff */
[----:B------:R-:W-:Y:S01]  /*2700*/  ISETP.LT.AND P2, PT, R10, UR22, P2 ;  /* 0x000000160a007c0c */ /* 0x000fe20009741270 */
[----:B------:R-:W-:Y:S02]  /*2710*/  IMAD.U32 R10, RZ, RZ, UR12 ;  /* 0x0000000cff0a7e24 */ /* 0x000fe4000f8e00ff */
[----:B------:R-:W-:Y:S02]  /*2720*/  @P0 IMAD.MOV.U32 R11, RZ, RZ, R7 ;  /* 0x000000ffff0b0224 */ /* 0x000fe400078e0007 */
[----:B------:R-:W-:-:S02]  /*2730*/  IMAD R39, R10, 0x2, R13 ;  /* 0x000000020a277824 */ /* 0x000fc400078e020d */
[----:B------:R-:W-:Y:S01]  /*2740*/  @P0 IMAD.MOV.U32 R10, RZ, RZ, R5 ;  /* 0x000000ffff0a0224 */ /* 0x000fe200078e0005 */
[----:B------:R-:W-:-:S04]  /*2750*/  LEA.HI.X.SX32 R8, R9, R173, 0x1, P4 ;  /* 0x000000ad09087211 */ /* 0x000fc800020f0eff */
[----:B------:R1:W2:Y:S02]  /*2760*/  @P0 LDG.E.U8 R16, desc[UR20][R10.64] ;  /* 0x000000140a100981 */ /* 0x0002a4000c1e1100 */
[----:B-1----:R-:W-:Y:S02]  /*2770*/  @P2 IMAD.MOV.U32 R10, RZ, RZ, R6 ;  /* 0x000000ffff0a2224 */ /* 0x002fe400078e0006 */
[----:B------:R-:W-:-:S05]  /*2780*/  @P2 IMAD.MOV.U32 R11, RZ, RZ, R8 ;  /* 0x000000ffff0b2224 */ /* 0x000fca00078e0008 */
[----:B------:R1:W3:Y:S01]  /*2790*/  @P2 LDG.E.U8 R15, desc[UR20][R10.64] ;  /* 0x000000140a0f2981 */ /* 0x0002e2000c1e1100 */
[----:B------:R-:W-:-:S03]  /*27a0*/  IMAD.U32 R14, RZ, RZ, UR12 ;  /* 0x0000000cff0e7e24 */ /* 0x000fc6000f8e00ff */
[----:B------:R-:W-:Y:S01]  /*27b0*/  STL [R1+0x250], R5 ;  /* 0x0002500501007387 */ /* 0x000fe20000100800 */
[----:B------:R-:W-:-:S03]  /*27c0*/  IMAD R65, R14, 0x2, R39 ;  /* 0x000000020e417824 */ /* 0x000fc600078e0227 */
[----:B------:R-:W-:Y:S01]  /*27d0*/  STL [R1+0x24c], R7 ;  /* 0x00024c0701007387 */ /* 0x000fe20000100800 */
[----:B------:R-:W-:Y:S01]  /*27e0*/  IMAD.U32 R9, RZ, RZ, UR12 ;  /* 0x0000000cff097e24 */ /* 0x000fe2000f8e00ff */
[C---:B------:R-:W-:Y:S02]  /*27f0*/  LOP3.LUT R18, R165.reuse, 0x20, RZ, 0xfc, !PT ;  /* 0x00000020a5127812 */ /* 0x040fe400078efcff */
[----:B------:R-:W-:Y:S02]  /*2800*/  PLOP3.LUT P0, PT, PT, PT, UP1, 0x80, 0x8 ;  /* 0x000000000008781c */ /* 0x000fe40003f0f018 */
[----:B------:R-:W-:Y:S02]  /*2810*/  LOP3.LUT R17, R165, 0x28, RZ, 0xfc, !PT ;  /* 0x00000028a5117812 */ /* 0x000fe400078efcff */
[----:B------:R-:W-:Y:S02]  /*2820*/  ISETP.LT.AND P0, PT, R18, UR22, P0 ;  /* 0x0000001612007c0c */ /* 0x000fe40008701270 */
[----:B------:R-:W-:Y:S01]  /*2830*/  PLOP3.LUT P2, PT, PT, PT, UP1, 0x80, 0x8 ;  /* 0x000000000008781c */ /* 0x000fe20003f4f018 */
[----:B------:R-:W-:-:S03]  /*2840*/  IMAD.U32 R91, RZ, RZ, UR12 ;  /* 0x0000000cff5b7e24 */ /* 0x000fc6000f8e00ff */
[----:B------:R-:W-:Y:S02]  /*2850*/  ISETP.LT.AND P2, PT, R17, UR22, P2 ;  /* 0x0000001611007c0c */ /* 0x000fe40009741270 */
[----:B-1----:R-:W-:Y:S02]  /*2860*/  IADD3 R10, P4, PT, R13, R178, RZ ;  /* 0x000000b20d0a7210 */ /* 0x002fe40007f9e0ff */
[----:B------:R-:W-:Y:S02]  /*2870*/  PRMT R20, RZ, 0x7610, R20 ;  /* 0x00007610ff147816 */ /* 0x000fe40000000014 */
[----:B------:R-:W-:Y:S01]  /*2880*/  PRMT R19, RZ, 0x7610, R19 ;  /* 0x00007610ff137816 */ /* 0x000fe20000000013 */
[----:B--2---:R1:W-:Y:S02]  /*2890*/  STL [R1+0x3c], R16 ;  /* 0x00003c1001007387 */ /* 0x0043e40000100800 */
[----:B-1----:R-:W-:-:S04]  /*28a0*/  IMAD.U32 R16, RZ, RZ, UR12 ;  /* 0x0000000cff107e24 */ /* 0x002fc8000f8e00ff */
[----:B------:R-:W-:Y:S01]  /*28b0*/  IMAD R89, R16, 0x2, R65 ;  /* 0x0000000210597824 */ /* 0x000fe200078e0241 */
[----:B------:R-:W-:Y:S03]  /*28c0*/  STL [R1+0x258], R6 ;  /* 0x0002580601007387 */ /* 0x000fe60000100800 */
[----:B------:R-:W-:Y:S01]  /*28d0*/  IMAD R16, R14, 0x2, R89 ;  /* 0x000000020e107824 */ /* 0x000fe200078e0259 */
[----:B------:R-:W-:Y:S03]  /*28e0*/  STL [R1+0x254], R8 ;  /* 0x0002540801007387 */ /* 0x000fe60000100800 */
[----:B------:R-:W-:Y:S01]  /*28f0*/  IMAD R42, R9, 0x2, R16 ;  /* 0x00000002092a7824 */ /* 0x000fe200078e0210 */
[----:B---3--:R1:W-:Y:S01]  /*2900*/  STL [R1+0x38], R15 ;  /* 0x0000380f01007387 */ /* 0x0083e20000100800 */
[----:B------:R-:W-:Y:S01]  /*2910*/  IADD3 R9, P3, PT, R12, R178, RZ ;  /* 0x000000b20c097210 */ /* 0x000fe20007f7e0ff */
[----:B-1----:R-:W-:-:S04]  /*2920*/  IMAD.U32 R15, RZ, RZ, UR12 ;  /* 0x0000000cff0f7e24 */ /* 0x002fc8000f8e00ff */
[----:B------:R-:W-:Y:S01]  /*2930*/  IMAD R66, R15, 0x2, R42 ;  /* 0x000000020f427824 */ /* 0x000fe200078e022a */
[----:B------:R-:W-:-:S03]  /*2940*/  LEA.HI.X.SX32 R11, R12, R173, 0x1, P3 ;  /* 0x000000ad0c0b7211 */ /* 0x000fc600018f0eff */
[----:B------:R-:W-:Y:S01]  /*2950*/  IMAD R91, R91, 0x2, R66 ;  /* 0x000000025b5b7824 */ /* 0x000fe200078e0242 */
[----:B------:R-:W-:Y:S01]  /*2960*/  LEA.HI.X.SX32 R12, R13, R173, 0x1, P4 ;  /* 0x000000ad0d0c7211 */ /* 0x000fe200020f0eff */
[----:B------:R-:W-:Y:S02]  /*2970*/  @P0 IMAD.MOV.U32 R15, RZ, RZ, R11 ;  /* 0x000000ffff0f0224 */ /* 0x000fe400078e000b */
[----:B------:R-:W-:Y:S02]  /*2980*/  IMAD R17, R14, 0x2, R91 ;  /* 0x000000020e117824 */ /* 0x000fe400078e025b */
[----:B------:R-:W-:-:S05]  /*2990*/  @P0 IMAD.MOV.U32 R14, RZ, RZ, R9 ;  /* 0x000000ffff0e0224 */ /* 0x000fca00078e0009 */
[----:B------:R1:W2:Y:S02]  /*29a0*/  @P0 LDG.E.U8 R20, desc[UR20][R14.64] ;  /* 0x000000140e140981 */ /* 0x0002a4000c1e1100 */
[----:B-1----:R-:W-:Y:S02]  /*29b0*/  @P2 IMAD.MOV.U32 R14, RZ, RZ, R10 ;  /* 0x000000ffff0e2224 */ /* 0x002fe400078e000a */
[----:B------:R-:W-:-:S05]  /*29c0*/  @P2 IMAD.MOV.U32 R15, RZ, RZ, R12 ;  /* 0x000000ffff0f2224 */ /* 0x000fca00078e000c */
[----:B------:R1:W3:Y:S01]  /*29d0*/  @P2 LDG.E.U8 R19, desc[UR20][R14.64] ;  /* 0x000000140e132981 */ /* 0x0002e2000c1e1100 */
[----:B------:R-:W-:Y:S02]  /*29e0*/  IMAD.U32 R18, RZ, RZ, UR12 ;  /* 0x0000000cff127e24 */ /* 0x000fe4000f8e00ff */
[----:B------:R-:W-:Y:S02]  /*29f0*/  IMAD.U32 R68, RZ, RZ, UR12 ;  /* 0x0000000cff447e24 */ /* 0x000fe4000f8e00ff */
[----:B------:R-:W-:Y:S01]  /*2a00*/  IMAD R45, R18, 0x2, R17 ;  /* 0x00000002122d7824 */ /* 0x000fe200078e0211 */
[----:B------:R-:W-:Y:S01]  /*2a10*/  STL [R1+0x260], R9 ;  /* 0x0002600901007387 */ /* 0x000fe20000100800 */
[----:B------:R-:W-:Y:S01]  /*2a20*/  IMAD.U32 R13, RZ, RZ, UR12 ;  /* 0x0000000cff0d7e24 */ /* 0x000fe2000f8e00ff */
[----:B------:R-:W-:Y:S01]  /*2a30*/  PRMT R0, RZ, 0x7610, R0 ;  /* 0x00007610ff007816 */ /* 0x000fe20000000000 */
[----:B------:R-:W-:Y:S01]  /*2a40*/  IMAD R68, R68, 0x2, R45 ;  /* 0x0000000244447824 */ /* 0x000fe200078e022d */
[----:B------:R-:W-:Y:S01]  /*2a50*/  STL [R1+0x25c], R11 ;  /* 0x00025c0b01007387 */ /* 0x000fe20000100800 */
[----:B-1----:R-:W-:-:S03]  /*2a60*/  LOP3.LUT R14, R165, 0x30, RZ, 0xfc, !PT ;  /* 0x00000030a50e7812 */ /* 0x002fc600078efcff */
[----:B------:R-:W-:Y:S01]  /*2a70*/  STL [R1+0x268], R10 ;  /* 0x0002680a01007387 */ /* 0x000fe20000100800 */
[----:B------:R-:W-:Y:S01]  /*2a80*/  IMAD R94, R13, 0x2, R68 ;  /* 0x000000020d5e7824 */ /* 0x000fe200078e0244 */
[----:B------:R-:W-:Y:S02]  /*2a90*/  PLOP3.LUT P0, PT, PT, PT, UP1, 0x80, 0x8 ;  /* 0x000000000008781c */ /* 0x000fe40003f0f018 */
[----:B------:R-:W-:Y:S01]  /*2aa0*/  STL [R1+0x264], R12 ;  /* 0x0002640c01007387 */ /* 0x000fe20000100800 */
[----:B------:R-:W-:Y:S01]  /*2ab0*/  IMAD.U32 R21, RZ, RZ, UR12 ;  /* 0x0000000cff157e24 */ /* 0x000fe2000f8e00ff */
[----:B------:R-:W-:Y:S01]  /*2ac0*/  ISETP.LT.AND P0, PT, R14, UR22, P0 ;  /* 0x000000160e007c0c */ /* 0x000fe20008701270 */
[----:B------:R-:W-:Y:S01]  /*2ad0*/  IMAD.U32 R71, RZ, RZ, UR12 ;  /* 0x0000000cff477e24 */ /* 0x000fe2000f8e00ff */
[----:B------:R-:W-:Y:S01]  /*2ae0*/  IADD3 R13, P3, PT, R16, R178, RZ ;  /* 0x000000b2100d7210 */ /* 0x000fe20007f7e0ff */
[----:B---3--:R1:W-:Y:S04]  /*2af0*/  STL [R1+0x30], R19 ;  /* 0x0000301301007387 */ /* 0x0083e80000100800 */
[----:B------:R-:W-:Y:S01]  /*2b00*/  STL.S16 [R1+0x2c], R0 ;  /* 0x00002c0001007387 */ /* 0x000fe20000100600 */
[----:B-1----:R-:W-:-:S03]  /*2b10*/  IMAD.U32 R19, RZ, RZ, UR12 ;  /* 0x0000000cff137e24 */ /* 0x002fc6000f8e00ff */
[----:B--2---:R1:W-:Y:S02]  /*2b20*/  STL [R1+0x34], R20 ;  /* 0x0000341401007387 */ /* 0x0043e40000100800 */
[----:B-1----:R-:W-:-:S04]  /*2b30*/  IMAD R20, R19, 0x2, R94 ;  /* 0x0000000213147824 */ /* 0x002fc800078e025e */
[----:B------:R-:W-:-:S04]  /*2b40*/  IMAD R44, R21, 0x2, R20 ;  /* 0x00000002152c7824 */ /* 0x000fc800078e0214 */
[----:B------:R-:W-:Y:S01]  /*2b50*/  IMAD R71, R71, 0x2, R44 ;  /* 0x0000000247477824 */ /* 0x000fe200078e022c */
[----:B------:R1:W-:Y:S03]  /*2b60*/  STL [R1+0x270], R13 ;  /* 0x0002700d01007387 */ /* 0x0003e60000100800 */
[----:B------:R-:W-:Y:S02]  /*2b70*/  IMAD R95, R18, 0x2, R71 ;  /* 0x00000002125f7824 */ /* 0x000fe400078e0247 */
[----:B------:R-:W-:Y:S02]  /*2b80*/  @P0 IMAD.MOV.U32 R18, RZ, RZ, R13 ;  /* 0x000000ffff120224 */ /* 0x000fe400078e000d */
[----:B-1----:R-:W2:Y:S01]  /*2b90*/  LDL.LU R13, [R1+0x2c] ;  /* 0x00002c00010d7983 */ /* 0x002ea20000300800 */
[----:B------:R-:W-:Y:S02]  /*2ba0*/  LOP3.LUT R0, R165, 0x38, RZ, 0xfc, !PT ;  /* 0x00000038a5007812 */ /* 0x000fe400078efcff */
[----:B------:R-:W-:Y:S01]  /*2bb0*/  PLOP3.LUT P2, PT, PT, PT, UP1, 0x80, 0x8 ;  /* 0x000000000008781c */ /* 0x000fe20003f4f018 */
[----:B------:R-:W-:Y:S01]  /*2bc0*/  IMAD.U32 R22, RZ, RZ, UR12 ;  /* 0x0000000cff167e24 */ /* 0x000fe2000f8e00ff */
[----:B------:R-:W-:-:S02]  /*2bd0*/  LEA.HI.X.SX32 R15, R16, R173, 0x1, P3 ;  /* 0x000000ad100f7211 */ /* 0x000fc400018f0eff */
[----:B------:R-:W-:Y:S01]  /*2be0*/  ISETP.LT.AND P2, PT, R0, UR22, P2 ;  /* 0x0000001600007c0c */ /* 0x000fe20009741270 */
[----:B------:R-:W-:Y:S01]  /*2bf0*/  IMAD.U32 R24, RZ, RZ, UR12 ;  /* 0x0000000cff187e24 */ /* 0x000fe2000f8e00ff */
[C---:B------:R-:W-:Y:S01]  /*2c00*/  IADD3 R14, P4, PT, R17.reuse, R178, RZ ;  /* 0x000000b2110e7210 */ /* 0x040fe20007f9e0ff */
[----:B------:R-:W-:Y:S02]  /*2c10*/  IMAD R21, R22, 0x2, R95 ;  /* 0x0000000216157824 */ /* 0x000fe400078e025f */
[----:B------:R-:W-:Y:S01]  /*2c20*/  @P0 IMAD.MOV.U32 R19, RZ, RZ, R15 ;  /* 0x000000ffff130224 */ /* 0x000fe200078e000f */
[----:B------:R-:W-:Y:S01]  /*2c30*/  LEA.HI.X.SX32 R16, R17, R173, 0x1, P4 ;  /* 0x000000ad11107211 */ /* 0x000fe200020f0eff */
[----:B------:R-:W-:Y:S02]  /*2c40*/  IMAD.U32 R72, RZ, RZ, UR12 ;  /* 0x0000000cff487e24 */ /* 0x000fe4000f8e00ff */
[----:B------:R-:W-:Y:S01]  /*2c50*/  IMAD R49, R24, 0x2, R21 ;  /* 0x0000000218317824 */ /* 0x000fe200078e0215 */
[----:B------:R-:W-:Y:S01]  /*2c60*/  PRMT R12, RZ, 0x7610, R12 ;  /* 0x00007610ff0c7816 */ /* 0x000fe2000000000c */
[----:B------:R-:W-:-:S02]  /*2c70*/  IMAD.U32 R97, RZ, RZ, UR12 ;  /* 0x0000000cff617e24 */ /* 0x000fc4000f8e00ff */
[----:B------:R-:W-:Y:S01]  /*2c80*/  IMAD R72, R72, 0x2, R49 ;  /* 0x0000000248487824 */ /* 0x000fe200078e0231 */
[----:B------:R-:W-:-:S03]  /*2c90*/  LOP3.LUT R23, R165, 0x40, RZ, 0xfc, !PT ;  /* 0x00000040a5177812 */ /* 0x000fc600078efcff */
[----:B------:R-:W-:-:S04]  /*2ca0*/  IMAD R97, R97, 0x2, R72 ;  /* 0x0000000261617824 */ /* 0x000fc800078e0248 */
[----:B------:R-:W-:Y:S01]  /*2cb0*/  IMAD R24, R24, 0x2, R97 ;  /* 0x0000000218187824 */ /* 0x000fe200078e0261 */
[----:B------:R-:W-:Y:S01]  /*2cc0*/  LOP3.LUT R0, R165, 0x48, RZ, 0xfc, !PT ;  /* 0x00000048a5007812 */ /* 0x000fe200078efcff */
[----:B------:R-:W-:Y:S01]  /*2cd0*/  IMAD.U32 R99, RZ, RZ, UR12 ;  /* 0x0000000cff637e24 */ /* 0x000fe2000f8e00ff */
[----:B------:R-:W-:Y:S01]  /*2ce0*/  IADD3 R17, P3, PT, R20, R178, RZ ;  /* 0x000000b214117210 */ /* 0x000fe20007f7e0ff */
[----:B------:R-:W-:Y:S02]  /*2cf0*/  IMAD.U32 R26, RZ, RZ, UR12 ;  /* 0x0000000cff1a7e24 */ /* 0x000fe4000f8e00ff */
[----:B------:R-:W-:Y:S01]  /*2d00*/  IMAD.U32 R52, RZ, RZ, UR12 ;  /* 0x0000000cff347e24 */ /* 0x000fe2000f8e00ff */
[----:B------:R-:W-:Y:S01]  /*2d10*/  PRMT R11, RZ, 0x7610, R11 ;  /* 0x00007610ff0b7816 */ /* 0x000fe2000000000b */
[----:B------:R1:W-:Y:S01]  /*2d20*/  STL [R1+0x26c], R15 ;  /* 0x00026c0f01007387 */ /* 0x0003e20000100800 */
[----:B------:R-:W-:Y:S01]  /*2d30*/  PRMT R10, RZ, 0x7610, R10 ;  /* 0x00007610ff0a7816 */ /* 0x000fe2000000000a */
[----:B------:R-:W-:-:S02]  /*2d40*/  IMAD.U32 R101, RZ, RZ, UR12 ;  /* 0x0000000cff657e24 */ /* 0x000fc4000f8e00ff */
[----:B------:R3:W-:Y:S01]  /*2d50*/  STL [R1+0x278], R14 ;  /* 0x0002780e01007387 */ /* 0x0007e20000100800 */
[----:B------:R-:W-:Y:S02]  /*2d60*/  IMAD.U32 R28, RZ, RZ, UR12 ;  /* 0x0000000cff1c7e24 */ /* 0x000fe4000f8e00ff */
[----:B------:R-:W-:Y:S02]  /*2d70*/  IMAD.U32 R27, RZ, RZ, UR12 ;  /* 0x0000000cff1b7e24 */ /* 0x000fe4000f8e00ff */
[----:B------:R-:W-:Y:S01]  /*2d80*/  IMAD.U32 R77, RZ, RZ, UR12 ;  /* 0x0000000cff4d7e24 */ /* 0x000fe2000f8e00ff */
[----:B------:R-:W-:Y:S01]  /*2d90*/  PRMT R9, RZ, 0x7610, R9 ;  /* 0x00007610ff097816 */ /* 0x000fe20000000009 */
[----:B------:R-:W-:Y:S01]  /*2da0*/  IMAD.U32 R170, RZ, RZ, UR12 ;  /* 0x0000000cffaa7e24 */ /* 0x000fe2000f8e00ff */
[----:B------:R-:W-:Y:S01]  /*2db0*/  PRMT R8, RZ, 0x7610, R8 ;  /* 0x00007610ff087816 */ /* 0x000fe20000000008 */
[----:B------:R-:W-:Y:S01]  /*2dc0*/  IMAD.U32 R175, RZ, RZ, UR12 ;  /* 0x0000000cffaf7e24 */ /* 0x000fe2000f8e00ff */
[----:B-1----:R-:W-:Y:S01]  /*2dd0*/  LOP3.LUT R15, R165, 0x60, RZ, 0xfc, !PT ;  /* 0x00000060a50f7812 */ /* 0x002fe200078efcff */
[----:B------:R-:W-:-:S02]  /*2de0*/  IMAD.U32 R34, RZ, RZ, UR12 ;  /* 0x0000000cff227e24 */ /* 0x000fc4000f8e00ff */
[----:B------:R-:W-:Y:S02]  /*2df0*/  IMAD.U32 R180, RZ, RZ, UR12 ;  /* 0x0000000cffb47e24 */ /* 0x000fe4000f8e00ff */
[----:B------:R-:W-:Y:S01]  /*2e00*/  IMAD.U32 R183, RZ, RZ, UR12 ;  /* 0x0000000cffb77e24 */ /* 0x000fe2000f8e00ff */
[----:B------:R-:W-:Y:S01]  /*2e10*/  PRMT R7, RZ, 0x7610, R7 ;  /* 0x00007610ff077816 */ /* 0x000fe20000000007 */
[----:B------:R-:W-:Y:S01]  /*2e20*/  IMAD.U32 R186, RZ, RZ, UR12 ;  /* 0x0000000cffba7e24 */ /* 0x000fe2000f8e00ff */
[----:B------:R-:W-:Y:S01]  /*2e30*/  PRMT R6, RZ, 0x7610, R6 ;  /* 0x00007610ff067816 */ /* 0x000fe20000000006 */
[----:B------:R-:W-:Y:S01]  /*2e40*/  IMAD.U32 R31, RZ, RZ, UR12 ;  /* 0x0000000cff1f7e24 */ /* 0x000fe2000f8e00ff */
[----:B------:R-:W-:Y:S02]  /*2e50*/  PRMT R5, RZ, 0x7610, R5 ;  /* 0x00007610ff057816 */ /* 0x000fe40000000005 */
[----:B------:R-:W-:Y:S02]  /*2e60*/  PRMT R3, RZ, 0x7610, R3 ;  /* 0x00007610ff037816 */ /* 0x000fe40000000003 */
[----:B------:R-:W-:-:S02]  /*2e70*/  PRMT R4, RZ, 0x7610, R4 ;  /* 0x00007610ff047816 */ /* 0x000fc40000000004 */
[----:B------:R-:W-:Y:S02]  /*2e80*/  PRMT R2, RZ, 0x7610, R2 ;  /* 0x00007610ff027816 */ /* 0x000fe40000000002 */
[----:B------:R-:W-:Y:S02]  /*2e90*/  PRMT R252, RZ, 0x7610, R252 ;  /* 0x00007610fffc7816 */ /* 0x000fe400000000fc */
[----:B------:R-:W-:Y:S02]  /*2ea0*/  PRMT R251, RZ, 0x7610, R251 ;  /* 0x00007610fffb7816 */ /* 0x000fe400000000fb */
[----:B------:R-:W-:Y:S02]  /*2eb0*/  PRMT R249, RZ, 0x7610, R249 ;  /* 0x00007610fff97816 */ /* 0x000fe400000000f9 */
[----:B------:R-:W-:Y:S02]  /*2ec0*/  PRMT R250, RZ, 0x7610, R250 ;  /* 0x00007610fffa7816 */ /* 0x000fe400000000fa */
[----:B------:R-:W-:-:S02]  /*2ed0*/  PRMT R248, RZ, 0x7610, R248 ;  /* 0x00007610fff87816 */ /* 0x000fc400000000f8 */
[----:B------:R-:W-:Y:S02]  /*2ee0*/  PRMT R247, RZ, 0x7610, R247 ;  /* 0x00007610fff77816 */ /* 0x000fe400000000f7 */
[----:B------:R-:W-:Y:S02]  /*2ef0*/  PRMT R246, RZ, 0x7610, R246 ;  /* 0x00007610fff67816 */ /* 0x000fe400000000f6 */
[----:B------:R-:W-:Y:S02]  /*2f00*/  PRMT R245, RZ, 0x7610, R245 ;  /* 0x00007610fff57816 */ /* 0x000fe400000000f5 */
[----:B------:R-:W-:Y:S01]  /*2f10*/  PRMT R244, RZ, 0x7610, R244 ;  /* 0x00007610fff47816 */ /* 0x000fe200000000f4 */
[----:B--2---:R1:W2:Y:S01]  /*2f20*/  @P0 LDG.E.U8 R13, desc[UR20][R18.64] ;  /* 0x00000014120d0981 */ /* 0x0042a2000c1e1100 */
[----:B------:R-:W-:Y:S01]  /*2f30*/  PLOP3.LUT P0, PT, PT, PT, UP1, 0x80, 0x8 ;  /* 0x000000000008781c */ /* 0x000fe20003f0f018 */
[----:B-1----:R-:W-:Y:S02]  /*2f40*/  @P2 IMAD.MOV.U32 R18, RZ, RZ, R14 ;  /* 0x000000ffff122224 */ /* 0x002fe400078e000e */
[----:B------:R-:W-:Y:S01]  /*2f50*/  @P2 IMAD.MOV.U32 R19, RZ, RZ, R16 ;  /* 0x000000ffff132224 */ /* 0x000fe200078e0010 */
[----:B------:R-:W-:-:S04]  /*2f60*/  ISETP.LT.AND P0, PT, R23, UR22, P0 ;  /* 0x0000001617007c0c */ /* 0x000fc80008701270 */
[----:B------:R1:W4:Y:S01]  /*2f70*/  @P2 LDG.E.U8 R12, desc[UR20][R18.64] ;  /* 0x00000014120c2981 */ /* 0x000322000c1e1100 */
[----:B------:R-:W-:Y:S01]  /*2f80*/  IMAD.U32 R23, RZ, RZ, UR12 ;  /* 0x0000000cff177e24 */ /* 0x000fe2000f8e00ff */
[----:B------:R-:W-:Y:S01]  /*2f90*/  PLOP3.LUT P2, PT, PT, PT, UP1, 0x80, 0x8 ;  /* 0x000000000008781c */ /* 0x000fe20003f4f018 */
[----:B-1----:R-:W-:-:S04]  /*2fa0*/  IMAD.U32 R19, RZ, RZ, UR12 ;  /* 0x0000000cff137e24 */ /* 0x002fc8000f8e00ff */
[----:B------:R-:W-:-:S04]  /*2fb0*/  IMAD R48, R19, 0x2, R24 ;  /* 0x0000000213307824 */ /* 0x000fc800078e0218 */
[----:B------:R-:W-:Y:S01]  /*2fc0*/  IMAD R74, R23, 0x2, R48 ;  /* 0x00000002174a7824 */ /* 0x000fe200078e0230 */
[----:B------:R-:W-:-:S03]  /*2fd0*/  ISETP.LT.AND P2, PT, R0, UR22, P2 ;  /* 0x0000001600007c0c */ /* 0x000fc60009741270 */
[----:B------:R-:W-:Y:S01]  /*2fe0*/  IMAD R99, R99, 0x2, R74 ;  /* 0x0000000263637824 */ /* 0x000fe200078e024a */
[-C--:B------:R-:W-:Y:S02]  /*2ff0*/  LEA.HI.X.SX32 R19, R20, R173.reuse, 0x1, P3 ;  /* 0x000000ad14137211 */ /* 0x080fe400018f0eff */
[C---:B------:R-:W-:Y:S01]  /*3000*/  IADD3 R18, P4, PT, R21.reuse, R178, RZ ;  /* 0x000000b215127210 */ /* 0x040fe20007f9e0ff */
[----:B------:R-:W-:Y:S02]  /*3010*/  IMAD R25, R26, 0x2, R99 ;  /* 0x000000021a197824 */ /* 0x000fe400078e0263 */
[----:B------:R-:W-:Y:S01]  /*3020*/  @P0 IMAD.MOV.U32 R22, RZ, RZ, R17 ;  /* 0x000000ffff160224 */ /* 0x000fe200078e0011 */
[----:B------:R-:W-:Y:S01]  /*3030*/  LEA.HI.X.SX32 R20, R21, R173, 0x1, P4 ;  /* 0x000000ad15147211 */ /* 0x000fe200020f0eff */
[----:B------:R-:W-:Y:S02]  /*3040*/  @P0 IMAD.MOV.U32 R23, RZ, RZ, R19 ;  /* 0x000000ffff170224 */ /* 0x000fe400078e0013 */
[----:B------:R-:W-:-:S02]  /*3050*/  IMAD.U32 R21, RZ, RZ, UR12 ;  /* 0x0000000cff157e24 */ /* 0x000fc4000f8e00ff */
[----:B------:R-:W-:Y:S01]  /*3060*/  IMAD R52, R52, 0x2, R25 ;  /* 0x0000000234347824 */ /* 0x000fe200078e0219 */
[----:B------:R1:W2:Y:S01]  /*3070*/  @P0 LDG.E.U8 R11, desc[UR20][R22.64] ;  /* 0x00000014160b0981 */ /* 0x0002a2000c1e1100 */
[----:B---3--:R-:W-:Y:S02]  /*3080*/  LOP3.LUT R14, R165, 0x50, RZ, 0xfc, !PT ;  /* 0x00000050a50e7812 */ /* 0x008fe400078efcff */
[----:B------:R-:W-:Y:S01]  /*3090*/  IMAD R76, R21, 0x2, R52 ;  /* 0x00000002154c7824 */ /* 0x000fe200078e0234 */
[----:B------:R-:W-:-:S03]  /*30a0*/  PLOP3.LUT P0, PT, PT, PT, UP1, 0x80, 0x8 ;  /* 0x000000000008781c */ /* 0x000fc60003f0f018 */
[----:B------:R-:W-:Y:S02]  /*30b0*/  IMAD R101, R101, 0x2, R76 ;  /* 0x0000000265657824 */ /* 0x000fe400078e024c */
[----:B-1----:R-:W-:Y:S02]  /*30c0*/  @P2 IMAD.MOV.U32 R22, RZ, RZ, R18 ;  /* 0x000000ffff162224 */ /* 0x002fe400078e0012 */
[----:B------:R-:W-:Y:S01]  /*30d0*/  @P2 IMAD.MOV.U32 R23, RZ, RZ, R20 ;  /* 0x000000ffff172224 */ /* 0x000fe200078e0014 */
[----:B------:R-:W-:Y:S01]  /*30e0*/  ISETP.LT.AND P0, PT, R14, UR22, P0 ;  /* 0x000000160e007c0c */ /* 0x000fe20008701270 */
[----:B------:R-:W-:Y:S01]  /*30f0*/  IMAD R28, R28, 0x2, R101 ;  /* 0x000000021c1c7824 */ /* 0x000fe200078e0265 */
[----:B------:R-:W-:Y:S02]  /*3100*/  LOP3.LUT R0, R165, 0x58, RZ, 0xfc, !PT ;  /* 0x00000058a5007812 */ /* 0x000fe400078efcff */
[----:B------:R1:W3:Y:S01]  /*3110*/  @P2 LDG.E.U8 R10, desc[UR20][R22.64] ;  /* 0x00000014160a2981 */ /* 0x0002e2000c1e1100 */
[----:B------:R-:W-:-:S02]  /*3120*/  PLOP3.LUT P2, PT, PT, PT, UP1, 0x80, 0x8 ;  /* 0x000000000008781c */ /* 0x000fc40003f4f018 */
[-C--:B------:R-:W-:Y:S01]  /*3130*/  IADD3 R21, P3, PT, R24, R178.reuse, RZ ;  /* 0x000000b218157210 */ /* 0x080fe20007f7e0ff */
[----:B------:R-:W-:Y:S01]  /*3140*/  IMAD R54, R27, 0x2, R28 ;  /* 0x000000021b367824 */ /* 0x000fe200078e021c */
[----:B------:R-:W-:Y:S02]  /*3150*/  ISETP.LT.AND P2, PT, R0, UR22, P2 ;  /* 0x0000001600007c0c */ /* 0x000fe40009741270 */
[-C--:B-1----:R-:W-:Y:S01]  /*3160*/  LEA.HI.X.SX32 R23, R24, R173.reuse, 0x1, P3 ;  /* 0x000000ad18177211 */ /* 0x082fe200018f0eff */
[----:B------:R-:W-:Y:S01]  /*3170*/  IMAD R77, R77, 0x2, R54 ;  /* 0x000000024d4d7824 */ /* 0x000fe200078e0236 */
[C---:B------:R-:W-:Y:S01]  /*3180*/  IADD3 R22, P4, PT, R25.reuse, R178, RZ ;  /* 0x000000b219167210 */ /* 0x040fe20007f9e0ff */
[----:B------:R-:W-:Y:S02]  /*3190*/  @P0 IMAD.MOV.U32 R26, RZ, RZ, R21 ;  /* 0x000000ffff1a0224 */ /* 0x000fe400078e0015 */
[----:B------:R-:W-:Y:S01]  /*31a0*/  @P0 IMAD.MOV.U32 R27, RZ, RZ, R23 ;  /* 0x000000ffff1b0224 */ /* 0x000fe200078e0017 */
[----:B------:R-:W-:Y:S01]  /*31b0*/  LEA.HI.X.SX32 R24, R25, R173, 0x1, P4 ;  /* 0x000000ad19187211 */ /* 0x000fe200020f0eff */
[----:B------:R-:W-:-:S02]  /*31c0*/  IMAD.U32 R25, RZ, RZ, UR12 ;  /* 0x0000000cff197e24 */ /* 0x000fc4000f8e00ff */
[----:B------:R-:W-:Y:S01]  /*31d0*/  IMAD R170, R170, 0x2, R77 ;  /* 0x00000002aaaa7824 */ /* 0x000fe200078e024d */
[----:B------:R1:W2:Y:S01]  /*31e0*/  @P0 LDG.E.U8 R9, desc[UR20][R26.64] ;  /* 0x000000141a090981 */ /* 0x0002a2000c1e1100 */
[----:B------:R-:W-:Y:S02]  /*31f0*/  PLOP3.LUT P0, PT, PT, PT, UP1, 0x80, 0x8 ;  /* 0x000000000008781c */ /* 0x000fe40003f0f018 */
[----:B------:R-:W-:Y:S02]  /*3200*/  IMAD R172, R25, 0x2, R170 ;  /* 0x0000000219ac7824 */ /* 0x000fe400078e02aa */
[----:B------:R-:W-:Y:S01]  /*3210*/  ISETP.LT.AND P0, PT, R15, UR22, P0 ;  /* 0x000000160f007c0c */ /* 0x000fe20008701270 */
[----:B-1----:R-:W-:Y:S02]  /*3220*/  @P2 IMAD.MOV.U32 R26, RZ, RZ, R22 ;  /* 0x000000ffff1a2224 */ /* 0x002fe400078e0016 */
[----:B------:R-:W-:Y:S02]  /*3230*/  @P2 IMAD.MOV.U32 R27, RZ, RZ, R24 ;  /* 0x000000ffff1b2224 */ /* 0x000fe400078e0018 */
[----:B------:R-:W-:Y:S01]  /*3240*/  IMAD R175, R175, 0x2, R172 ;  /* 0x00000002afaf7824 */ /* 0x000fe200078e02ac */
[----:B------:R-:W-:-:S02]  /*3250*/  LOP3.LUT R14, R165, 0x68, RZ, 0xfc, !PT ;  /* 0x00000068a50e7812 */ /* 0x000fc400078efcff */
[----:B------:R1:W2:Y:S01]  /*3260*/  @P2 LDG.E.U8 R8, desc[UR20][R26.64] ;  /* 0x000000141a082981 */ /* 0x0002a2000c1e1100 */
[----:B------:R-:W-:Y:S01]  /*3270*/  PLOP3.LUT P2, PT, PT, PT, UP1, 0x80, 0x8 ;  /* 0x000000000008781c */ /* 0x000fe20003f4f018 */
[----:B------:R-:W-:Y:S01]  /*3280*/  IMAD R177, R34, 0x2, R175 ;  /* 0x0000000222b17824 */ /* 0x000fe200078e02af */
[-C--:B------:R-:W-:Y:S02]  /*3290*/  IADD3 R25, P4, PT, R28, R178.reuse, RZ ;  /* 0x000000b21c197210 */ /* 0x080fe40007f9e0ff */
[----:B------:R-:W-:Y:S01]  /*32a0*/  ISETP.LT.AND P2, PT, R14, UR22, P2 ;  /* 0x000000160e007c0c */ /* 0x000fe20009741270 */
[----:B------:R-:W-:Y:S01]  /*32b0*/  IMAD R180, R180, 0x2, R177 ;  /* 0x00000002b4b47824 */ /* 0x000fe200078e02b1 */
[----:B------:R-:W-:Y:S02]  /*32c0*/  IADD3 R174, P5, PT, R172, R178, RZ ;  /* 0x000000b2acae7210 */ /* 0x000fe40007fbe0ff */
[-C--:B-1----:R-:W-:Y:S01]  /*32d0*/  LEA.HI.X.SX32 R26, R28, R173.reuse, 0x1, P4 ;  /* 0x000000ad1c1a7211 */ /* 0x082fe200020f0eff */
[----:B------:R-:W-:Y:S01]  /*32e0*/  IMAD R183, R183, 0x2, R180 ;  /* 0x00000002b7b77824 */ /* 0x000fe200078e02b4 */
[----:B------:R-:W-:Y:S01]  /*32f0*/  LEA.HI.X.SX32 R172, R172, R173, 0x1, P5 ;  /* 0x000000adacac7211 */ /* 0x000fe200028f0eff */
[----:B------:R-:W-:-:S02]  /*3300*/  @P0 IMAD.MOV.U32 R28, RZ, RZ, R25 ;  /* 0x000000ffff1c0224 */ /* 0x000fc400078e0019 */
[----:B------:R-:W-:Y:S02]  /*3310*/  @P0 IMAD.MOV.U32 R29, RZ, RZ, R26 ;  /* 0x000000ffff1d0224 */ /* 0x000fe400078e001a */
[----:B------:R-:W-:Y:S02]  /*3320*/  IMAD R186, R186, 0x2, R183 ;  /* 0x00000002baba7824 */ /* 0x000fe400078e02b7 */
[----:B------:R-:W-:Y:S01]  /*3330*/  IMAD.U32 R27, RZ, RZ, UR12 ;  /* 0x0000000cff1b7e24 */ /* 0x000fe2000f8e00ff */
[----:B------:R-:W-:Y:S01]  /*3340*/  LOP3.LUT R0, R165, 0x70, RZ, 0xfc, !PT ;  /* 0x00000070a5007812 */ /* 0x000fe200078efcff */
[----:B------:R1:W2:Y:S01]  /*3350*/  @P0 LDG.E.U8 R7, desc[UR20][R28.64] ;  /* 0x000000141c070981 */ /* 0x0002a2000c1e1100 */
[----:B------:R-:W-:Y:S01]  /*3360*/  PLOP3.LUT P3, PT, PT, PT, UP1, 0x80, 0x8 ;  /* 0x000000000008781c */ /* 0x000fe20003f6f018 */
[----:B------:R-:W-:-:S03]  /*3370*/  IMAD R188, R27, 0x2, R186 ;  /* 0x000000021bbc7824 */ /* 0x000fc600078e02ba */
[----:B------:R-:W-:Y:S01]  /*3380*/  ISETP.LT.AND P3, PT, R0, UR22, P3 ;  /* 0x0000001600007c0c */ /* 0x000fe20009f61270 */
[----:B-1----:R-:W-:Y:S02]  /*3390*/  @P2 IMAD.MOV.U32 R28, RZ, RZ, R174 ;  /* 0x000000ffff1c2224 */ /* 0x002fe400078e00ae */
[----:B------:R-:W-:Y:S01]  /*33a0*/  @P2 IMAD.MOV.U32 R29, RZ, RZ, R172 ;  /* 0x000000ffff1d2224 */ /* 0x000fe200078e00ac */
[----:B------:R-:W-:Y:S01]  /*33b0*/  LOP3.LUT R14, R165, 0x78, RZ, 0xfc, !PT ;  /* 0x00000078a50e7812 */ /* 0x000fe200078efcff */
[----:B------:R-:W-:Y:S01]  /*33c0*/  IMAD R192, R31, 0x2, R188 ;  /* 0x000000021fc07824 */ /* 0x000fe200078e02bc */
[----:B------:R-:W-:Y:S02]  /*33d0*/  IADD3 R184, P6, PT, R183, R178, RZ ;  /* 0x000000b2b7b87210 */ /* 0x000fe40007fde0ff */
[----:B------:R1:W2:Y:S01]  /*33e0*/  @P2 LDG.E.U8 R6, desc[UR20][R28.64] ;  /* 0x000000141c062981 */ /* 0x0002a2000c1e1100 */
[----:B------:R-:W-:Y:S01]  /*33f0*/  PLOP3.LUT P2, PT, PT, PT, UP1, 0x80, 0x8 ;  /* 0x000000000008781c */ /* 0x000fe20003f4f018 */
[----:B------:R-:W-:Y:S01]  /*3400*/  IMAD R194, R27, 0x2, R192 ;  /* 0x000000021bc27824 */ /* 0x000fe200078e02c0 */
[----:B------:R-:W-:-:S02]  /*3410*/  LEA.HI.X.SX32 R183, R183, R173, 0x1, P6 ;  /* 0x000000adb7b77211 */ /* 0x000fc400030f0eff */
[----:B------:R-:W-:Y:S02]  /*3420*/  ISETP.LT.AND P2, PT, R14, UR22, P2 ;  /* 0x000000160e007c0c */ /* 0x000fe40009741270 */
[----:B------:R-:W-:Y:S02]  /*3430*/  LOP3.LUT R0, R165, 0x2, RZ, 0xfc, !PT ;  /* 0x00000002a5007812 */ /* 0x000fe400078efcff */
[----:B------:R-:W-:Y:S02]  /*3440*/  PLOP3.LUT P0, PT, PT, PT, UP1, 0x80, 0x8 ;  /* 0x000000000008781c */ /* 0x000fe40003f0f018 */
[-C--:B------:R-:W-:Y:S01]  /*3450*/  IADD3 R195, P4, PT, R194, R178.reuse, RZ ;  /* 0x000000b2c2c37210 */ /* 0x080fe20007f9e0ff */
[----:B-1----:R-:W-:Y:S01]  /*3460*/  @P3 IMAD.MOV.U32 R28, RZ, RZ, R184 ;  /* 0x000000ffff1c3224 */ /* 0x002fe200078e00b8 */
[----:B------:R-:W-:Y:S01]  /*3470*/  ISETP.LT.AND P0, PT, R0, UR22, P0 ;  /* 0x0000001600007c0c */ /* 0x000fe20008701270 */
[----:B------:R-:W-:Y:S02]  /*3480*/  @P3 IMAD.MOV.U32 R29, RZ, RZ, R183 ;  /* 0x000000ffff1d3224 */ /* 0x000fe400078e00b7 */
[----:B------:R-:W-:Y:S01]  /*3490*/  IMAD R196, R27, 0x2, R194 ;  /* 0x000000021bc47824 */ /* 0x000fe200078e02c2 */
[----:B------:R-:W-:-:S02]  /*34a0*/  IADD3 R27, P5, PT, R30, R178, RZ ;  /* 0x000000b21e1b7210 */ /* 0x000fc40007fbe0ff */
[-C--:B------:R-:W-:Y:S01]  /*34b0*/  LEA.HI.X.SX32 R194, R194, R173.reuse, 0x1, P4 ;  /* 0x000000adc2c27211 */ /* 0x080fe200020f0eff */
[----:B------:R1:W2:Y:S01]  /*34c0*/  @P3 LDG.E.U8 R5, desc[UR20][R28.64] ;  /* 0x000000141c053981 */ /* 0x0002a2000c1e1100 */
[C---:B------:R-:W-:Y:S02]  /*34d0*/  LOP3.LUT R14, R165.reuse, 0xa, RZ, 0xfc, !PT ;  /* 0x0000000aa50e7812 */ /* 0x040fe400078efcff */
[----:B------:R-:W-:Y:S01]  /*34e0*/  PLOP3.LUT P3, PT, PT, PT, UP1, 0x80, 0x8 ;  /* 0x000000000008781c */ /* 0x000fe20003f6f018 */
[----:B------:R-:W-:Y:S01]  /*34f0*/  @P2 IMAD.MOV.U32 R31, RZ, RZ, R194 ;  /* 0x000000ffff1f2224 */ /* 0x000fe200078e00c2 */
[----:B------:R-:W-:Y:S02]  /*3500*/  LOP3.LUT R0, R165, 0x12, RZ, 0xfc, !PT ;  /* 0x00000012a5007812 */ /* 0x000fe400078efcff */
[----:B-1----:R-:W-:Y:S01]  /*3510*/  LEA.HI.X.SX32 R28, R30, R173, 0x1, P5 ;  /* 0x000000ad1e1c7211 */ /* 0x002fe200028f0eff */
[----:B------:R-:W-:Y:S01]  /*3520*/  @P2 IMAD.MOV.U32 R30, RZ, RZ, R195 ;  /* 0x000000ffff1e2224 */ /* 0x000fe200078e00c3 */
[----:B------:R-:W-:-:S02]  /*3530*/  PLOP3.LUT P4, PT, PT, PT, UP1, 0x80, 0x8 ;  /* 0x000000000008781c */ /* 0x000fc40003f8f018 */
[----:B------:R-:W-:Y:S02]  /*3540*/  ISETP.LT.AND P3, PT, R14, UR22, P3 ;  /* 0x000000160e007c0c */ /* 0x000fe40009f61270 */
[----:B------:R1:W2:Y:S01]  /*3550*/  @P2 LDG.E.U8 R3, desc[UR20][R30.64] ;  /* 0x000000141e032981 */ /* 0x0002a2000c1e1100 */
[----:B------:R-:W-:Y:S02]  /*3560*/  ISETP.LT.AND P2, PT, R0, UR22, P4 ;  /* 0x0000001600007c0c */ /* 0x000fe4000a741270 */
[----:B------:R-:W-:Y:S01]  /*3570*/  IADD3 R29, P4, PT, R33, R178, RZ ;  /* 0x000000b2211d7210 */ /* 0x000fe20007f9e0ff */
[----:B-1----:R-:W-:Y:S02]  /*3580*/  @P0 IMAD.MOV.U32 R30, RZ, RZ, R27 ;  /* 0x000000ffff1e0224 */ /* 0x002fe400078e001b */
[----:B------:R-:W-:-:S05]  /*3590*/  @P0 IMAD.MOV.U32 R31, RZ, RZ, R28 ;  /* 0x000000ffff1f0224 */ /* 0x000fca00078e001c */
[----:B------:R1:W2:Y:S01]  /*35a0*/  @P0 LDG.E.U8 R4, desc[UR20][R30.64] ;  /* 0x000000141e040981 */ /* 0x0002a2000c1e1100 */
[----:B------:R-:W-:Y:S01]  /*35b0*/  @P3 IMAD.MOV.U32 R34, RZ, RZ, R29 ;  /* 0x000000ffff223224 */ /* 0x000fe200078e001d */
[----:B-1----:R-:W-:Y:S02]  /*35c0*/  LEA.HI.X.SX32 R31, R33, R173, 0x1, P4 ;  /* 0x000000ad211f7211 */ /* 0x002fe400020f0eff */
[----:B------:R-:W-:-:S03]  /*35d0*/  IADD3 R30, P0, PT, R32, R178, RZ ;  /* 0x000000b2201e7210 */ /* 0x000fc60007f1e0ff */
[----:B------:R-:W-:Y:S01]  /*35e0*/  @P3 IMAD.MOV.U32 R35, RZ, RZ, R31 ;  /* 0x000000ffff233224 */ /* 0x000fe200078e001f */
[----:B------:R-:W-:-:S04]  /*35f0*/  LEA.HI.X.SX32 R32, R32, R173, 0x1, P0 ;  /* 0x000000ad20207211 */ /* 0x000fc800000f0eff */
[----:B------:R1:W2:Y:S01]  /*3600*/  @P3 LDG.E.U8 R2, desc[UR20][R34.64] ;  /* 0x0000001422023981 */ /* 0x0002a2000c1e1100 */
[----:B------:R-:W-:Y:S02]  /*3610*/  LOP3.LUT R0, R165, 0x1a, RZ, 0xfc, !PT ;  /* 0x0000001aa5007812 */ /* 0x000fe400078efcff */
[----:B------:R-:W-:Y:S01]  /*3620*/  PLOP3.LUT P0, PT, PT, PT, UP1, 0x80, 0x8 ;  /* 0x000000000008781c */ /* 0x000fe20003f0f018 */
[----:B-1----:R-:W-:Y:S02]  /*3630*/  @P2 IMAD.MOV.U32 R34, RZ, RZ, R30 ;  /* 0x000000ffff222224 */ /* 0x002fe400078e001e */
[----:B------:R-:W-:-:S05]  /*3640*/  @P2 IMAD.MOV.U32 R35, RZ, RZ, R32 ;  /* 0x000000ffff232224 */ /* 0x000fca00078e0020 */
[----:B------:R1:W2:Y:S01]  /*3650*/  @P2 LDG.E.U8 R252, desc[UR20][R34.64] ;  /* 0x0000001422fc2981 */ /* 0x0002a2000c1e1100 */
[----:B------:R-:W-:Y:S02]  /*3660*/  ISETP.LT.AND P2, PT, R0, UR22, P0 ;  /* 0x0000001600007c0c */ /* 0x000fe40008741270 */
[C---:B------:R-:W-:Y:S02]  /*3670*/  IADD3 R33, P4, PT, R36.reuse, R178, RZ ;  /* 0x000000b224217210 */ /* 0x040fe40007f9e0ff */
[----:B------:R-:W-:Y:S02]  /*3680*/  LOP3.LUT R15, R165, 0x22, RZ, 0xfc, !PT ;  /* 0x00000022a50f7812 */ /* 0x000fe400078efcff */
[----:B------:R-:W-:Y:S02]  /*3690*/  PLOP3.LUT P0, PT, PT, PT, UP1, 0x80, 0x8 ;  /* 0x000000000008781c */ /* 0x000fe40003f0f018 */
[----:B-1----:R-:W-:Y:S02]  /*36a0*/  LEA.HI.X.SX32 R34, R36, R173, 0x1, P4 ;  /* 0x000000ad24227211 */ /* 0x002fe400020f0eff */
[----:B------:R-:W-:-:S03]  /*36b0*/  ISETP.LT.AND P0, PT, R15, UR22, P0 ;  /* 0x000000160f007c0c */ /* 0x000fc60008701270 */
[----:B------:R-:W-:Y:S01]  /*36c0*/  @P2 IMAD.MOV.U32 R36, RZ, RZ, R33 ;  /* 0x000000ffff242224 */ /* 0x000fe200078e0021 */
[C---:B------:R-:W-:Y:S01]  /*36d0*/  LOP3.LUT R14, R165.reuse, 0x2a, RZ, 0xfc, !PT ;  /* 0x0000002aa50e7812 */ /* 0x040fe200078efcff */
[----:B------:R-:W-:Y:S01]  /*36e0*/  @P2 IMAD.MOV.U32 R37, RZ, RZ, R34 ;  /* 0x000000ffff252224 */ /* 0x000fe200078e0022 */
[----:B------:R-:W-:Y:S02]  /*36f0*/  PLOP3.LUT P3, PT, PT, PT, UP1, 0x80, 0x8 ;  /* 0x000000000008781c */ /* 0x000fe40003f6f018 */
[----:B------:R-:W-:Y:S02]  /*3700*/  IADD3 R35, P5, PT, R38, R178, RZ ;  /* 0x000000b226237210 */ /* 0x000fe40007fbe0ff */
[----:B------:R-:W-:Y:S01]  /*3710*/  LOP3.LUT R0, R165, 0x32, RZ, 0xfc, !PT ;  /* 0x00000032a5007812 */ /* 0x000fe200078efcff */
[----:B------:R1:W2:Y:S01]  /*3720*/  @P2 LDG.E.U8 R251, desc[UR20][R36.64] ;  /* 0x0000001424fb2981 */ /* 0x0002a2000c1e1100 */
[----:B------:R-:W-:Y:S02]  /*3730*/  PLOP3.LUT P4, PT, PT, PT, UP1, 0x80, 0x8 ;  /* 0x000000000008781c */ /* 0x000fe40003f8f018 */
[----:B------:R-:W-:-:S02]  /*3740*/  ISETP.LT.AND P3, PT, R14, UR22, P3 ;  /* 0x000000160e007c0c */ /* 0x000fc40009f61270 */
[----:B------:R-:W-:Y:S02]  /*3750*/  ISETP.LT.AND P2, PT, R0, UR22, P4 ;  /* 0x0000001600007c0c */ /* 0x000fe4000a741270 */
[-C--:B-1----:R-:W-:Y:S02]  /*3760*/  LEA.HI.X.SX32 R37, R38, R173.reuse, 0x1, P5 ;  /* 0x000000ad26257211 */ /* 0x082fe400028f0eff */
[CC--:B------:R-:W-:Y:S01]  /*3770*/  IADD3 R36, P4, PT, R39.reuse, R178.reuse, RZ ;  /* 0x000000b227247210 */ /* 0x0c0fe20007f9e0ff */
[----:B------:R-:W-:Y:S02]  /*3780*/  @P0 IMAD.MOV.U32 R40, RZ, RZ, R35 ;  /* 0x000000ffff280224 */ /* 0x000fe400078e0023 */
[----:B------:R-:W-:Y:S01]  /*3790*/  @P0 IMAD.MOV.U32 R41, RZ, RZ, R37 ;  /* 0x000000ffff290224 */ /* 0x000fe200078e0025 */
[----:B------:R-:W-:Y:S02]  /*37a0*/  IADD3 R38, P5, PT, R42, R178, RZ ;  /* 0x000000b22a267210 */ /* 0x000fe40007fbe0ff */
[----:B------:R-:W-:-:S02]  /*37b0*/  LEA.HI.X.SX32 R39, R39, R173, 0x1, P4 ;  /* 0x000000ad27277211 */ /* 0x000fc400020f0eff */
[----:B------:R1:W2:Y:S03]  /*37c0*/  @P0 LDG.E.U8 R249, desc[UR20][R40.64] ;  /* 0x0000001428f90981 */ /* 0x0002a6000c1e1100 */
[----:B------:R-:W-:Y:S01]  /*37d0*/  @P3 IMAD.MOV.U32 R43, RZ, RZ, R39 ;  /* 0x000000ffff2b3224 */ /* 0x000fe200078e0027 */
[----:B-1----:R-:W-:Y:S01]  /*37e0*/  LEA.HI.X.SX32 R40, R42, R173, 0x1, P5 ;  /* 0x000000ad2a287211 */ /* 0x002fe200028f0eff */
[----:B------:R-:W-:Y:S01]  /*37f0*/  @P3 IMAD.MOV.U32 R42, RZ, RZ, R36 ;  /* 0x000000ffff2a3224 */ /* 0x000fe200078e0024 */
[----:B------:R-:W-:-:S04]  /*3800*/  LOP3.LUT R14, R165, 0x3a, RZ, 0xfc, !PT ;  /* 0x0000003aa50e7812 */ /* 0x000fc800078efcff */
[----:B------:R1:W2:Y:S01]  /*3810*/  @P3 LDG.E.U8 R250, desc[UR20][R42.64] ;  /* 0x000000142afa3981 */ /* 0x0002a2000c1e1100 */
[----:B------:R-:W-:Y:S01]  /*3820*/  PLOP3.LUT P0, PT, PT, PT, UP1, 0x80, 0x8 ;  /* 0x000000000008781c */ /* 0x000fe20003f0f018 */
[----:B-1----:R-:W-:Y:S02]  /*3830*/  @P2 IMAD.MOV.U32 R42, RZ, RZ, R38 ;  /* 0x000000ffff2a2224 */ /* 0x002fe400078e0026 */
[----:B------:R-:W-:Y:S01]  /*3840*/  @P2 IMAD.MOV.U32 R43, RZ, RZ, R40 ;  /* 0x000000ffff2b2224 */ /* 0x000fe200078e0028 */
[----:B------:R-:W-:-:S04]  /*3850*/  LOP3.LUT R0, R165, 0x42, RZ, 0xfc, !PT ;  /* 0x00000042a5007812 */ /* 0x000fc800078efcff */
[----:B------:R1:W2:Y:S01]  /*3860*/  @P2 LDG.E.U8 R248, desc[UR20][R42.64] ;  /* 0x000000142af82981 */ /* 0x0002a2000c1e1100 */
[----:B------:R-:W-:Y:S02]  /*3870*/  ISETP.LT.AND P2, PT, R14, UR22, P0 ;  /* 0x000000160e007c0c */ /* 0x000fe40008741270 */
[----:B------:R-:W-:Y:S02]  /*3880*/  PLOP3.LUT P3, PT, PT, PT, UP1, 0x80, 0x8 ;  /* 0x000000000008781c */ /* 0x000fe40003f6f018 */
[CC--:B------:R-:W-:Y:S02]  /*3890*/  IADD3 R41, P4, PT, R45.reuse, R178.reuse, RZ ;  /* 0x000000b22d297210 */ /* 0x0c0fe40007f9e0ff */
[----:B------:R-:W-:Y:S02]  /*38a0*/  ISETP.LT.AND P0, PT, R0, UR22, P3 ;  /* 0x0000001600007c0c */ /* 0x000fe40009f01270 */
[----:B-1----:R-:W-:Y:S02]  /*38b0*/  LEA.HI.X.SX32 R43, R45, R173, 0x1, P4 ;  /* 0x000000ad2d2b7211 */ /* 0x002fe400020f0eff */
[----:B------:R-:W-:-:S02]  /*38c0*/  IADD3 R42, P5, PT, R44, R178, RZ ;  /* 0x000000b22c2a7210 */ /* 0x000fc40007fbe0ff */
[C---:B------:R-:W-:Y:S01]  /*38d0*/  LOP3.LUT R14, R165.reuse, 0x4a, RZ, 0xfc, !PT ;  /* 0x0000004aa50e7812 */ /* 0x040fe200078efcff */
[----:B------:R-:W-:Y:S01]  /*38e0*/  @P2 IMAD.MOV.U32 R46, RZ, RZ, R41 ;  /* 0x000000ffff2e2224 */ /* 0x000fe200078e0029 */
[----:B------:R-:W-:Y:S01]  /*38f0*/  PLOP3.LUT P3, PT, PT, PT, UP1, 0x80, 0x8 ;  /* 0x000000000008781c */ /* 0x000fe20003f6f018 */
[----:B------:R-:W-:Y:S01]  /*3900*/  @P2 IMAD.MOV.U32 R47, RZ, RZ, R43 ;  /* 0x000000ffff2f2224 */ /* 0x000fe200078e002b */
[----:B------:R-:W-:Y:S02]  /*3910*/  LEA.HI.X.SX32 R44, R44, R173, 0x1, P5 ;  /* 0x000000ad2c2c7211 */ /* 0x000fe400028f0eff */
[----:B------:R-:W-:Y:S02]  /*3920*/  LOP3.LUT R0, R165, 0x52, RZ, 0xfc, !PT ;  /* 0x00000052a5007812 */ /* 0x000fe400078efcff */
[----:B------:R-:W-:Y:S01]  /*3930*/  PLOP3.LUT P4, PT, PT, PT, UP1, 0x80, 0x8 ;  /* 0x000000000008781c */ /* 0x000fe20003f8f018 */
[----:B------:R1:W2:Y:S01]  /*3940*/  @P2 LDG.E.U8 R247, desc[UR20][R46.64] ;  /* 0x000000142ef72981 */ /* 0x0002a2000c1e1100 */
[----:B------:R-:W-:-:S02]  /*3950*/  ISETP.LT.AND P3, PT, R14, UR22, P3 ;  /* 0x000000160e007c0c */ /* 0x000fc40009f61270 */
        /* <DEDUP_REMOVED lines=21> */
[----:B------:R-:W-:-:S02]  /*3ab0*/  ISETP.LT.AND P0, PT, R15, UR22, P0 ;  /* 0x000000160f007c0c */ /* 0x000fc40008701270 */
[----:B------:R-:W-:Y:S01]  /*3ac0*/  PRMT R243, RZ, 0x7610, R243 ;  /* 0x00007610fff37816 */ /* 0x000fe200000000f3 */
[----:B------:R-:W-:Y:S01]  /*3ad0*/  @P2 IMAD.MOV.U32 R52, RZ, RZ, R49 ;  /* 0x000000ffff342224 */ /* 0x000fe200078e0031 */
[C---:B------:R-:W-:Y:S01]  /*3ae0*/  LOP3.LUT R14, R165.reuse, 0x6a, RZ, 0xfc, !PT ;  /* 0x0000006aa50e7812 */ /* 0x040fe200078efcff */
[----:B------:R-:W-:Y:S01]  /*3af0*/  @P2 IMAD.MOV.U32 R53, RZ, RZ, R50 ;  /* 0x000000ffff352224 */ /* 0x000fe200078e0032 */
[----:B------:R-:W-:Y:S02]  /*3b00*/  PLOP3.LUT P3, PT, PT, PT, UP1, 0x80, 0x8 ;  /* 0x000000000008781c */ /* 0x000fe40003f6f018 */
[----:B------:R-:W-:Y:S02]  /*3b10*/  IADD3 R51, P5, PT, R54, R178, RZ ;  /* 0x000000b236337210 */ /* 0x000fe40007fbe0ff */
[----:B------:R-:W-:Y:S01]  /*3b20*/  LOP3.LUT R0, R165, 0x72, RZ, 0xfc, !PT ;  /* 0x00000072a5007812 */ /* 0x000fe200078efcff */
[----:B------:R1:W2:Y:S01]  /*3b30*/  @P2 LDG.E.U8 R243, desc[UR20][R52.64] ;  /* 0x0000001434f32981 */ /* 0x0002a2000c1e1100 */
[----:B------:R-:W-:-:S02]  /*3b40*/  PLOP3.LUT P4, PT, PT, PT, UP1, 0x80, 0x8 ;  /* 0x000000000008781c */ /* 0x000fc40003f8f018 */
[----:B------:R-:W-:Y:S02]  /*3b50*/  ISETP.LT.AND P3, PT, R14, UR22, P3 ;  /* 0x000000160e007c0c */ /* 0x000fe40009f61270 */
[----:B------:R-:W-:Y:S02]  /*3b60*/  ISETP.LT.AND P2, PT, R0, UR22, P4 ;  /* 0x0000001600007c0c */ /* 0x000fe4000a741270 */
[CC--:B------:R-:W-:Y:S02]  /*3b70*/  IADD3 R176, P4, PT, R175.reuse, R178.reuse, RZ ;  /* 0x000000b2afb07210 */ /* 0x0c0fe40007f9e0ff */
[-C--:B-1----:R-:W-:Y:S01]  /*3b80*/  LEA.HI.X.SX32 R52, R54, R173.reuse, 0x1, P5 ;  /* 0x000000ad36347211 */ /* 0x082fe200028f0eff */
[----:B------:R-:W-:Y:S01]  /*3b90*/  @P0 IMAD.MOV.U32 R54, RZ, RZ, R51 ;  /* 0x000000ffff360224 */ /* 0x000fe200078e0033 */
[----:B------:R-:W-:Y:S02]  /*3ba0*/  PRMT R242, RZ, 0x7610, R242 ;  /* 0x00007610fff27816 */ /* 0x000fe400000000f2 */
[----:B------:R-:W-:Y:S01]  /*3bb0*/  LEA.HI.X.SX32 R175, R175, R173, 0x1, P4 ;  /* 0x000000adafaf7211 */ /* 0x000fe200020f0eff */
[----:B------:R-:W-:Y:S01]  /*3bc0*/  @P0 IMAD.MOV.U32 R55, RZ, RZ, R52 ;  /* 0x000000ffff370224 */ /* 0x000fe200078e0034 */
[----:B------:R-:W-:-:S02]  /*3bd0*/  IADD3 R187, P5, PT, R186, R178, RZ ;  /* 0x000000b2babb7210 */ /* 0x000fc40007fbe0ff */
[----:B------:R-:W-:Y:S02]  /*3be0*/  PRMT R240, RZ, 0x7610, R240 ;  /* 0x00007610fff07816 */ /* 0x000fe400000000f0 */
[----:B------:R1:W2:Y:S01]  /*3bf0*/  @P0 LDG.E.U8 R242, desc[UR20][R54.64] ;  /* 0x0000001436f20981 */ /* 0x0002a2000c1e1100 */
[----:B------:R-:W-:Y:S02]  /*3c00*/  LEA.HI.X.SX32 R186, R186, R173, 0x1, P5 ;  /* 0x000000adbaba7211 */ /* 0x000fe400028f0eff */
[----:B------:R-:W-:Y:S01]  /*3c10*/  PRMT R238, RZ, 0x7610, R238 ;  /* 0x00007610ffee7816 */ /* 0x000fe200000000ee */
[----:B-1----:R-:W-:Y:S02]  /*3c20*/  @P3 IMAD.MOV.U32 R54, RZ, RZ, R176 ;  /* 0x000000ffff363224 */ /* 0x002fe400078e00b0 */
        /* <DEDUP_REMOVED lines=8> */
[----:B------:R-:W-:Y:S01]  /*3cb0*/  ISETP.LT.AND P2, PT, R0, UR22, P0 ;  /* 0x0000001600007c0c */ /* 0x000fe20008741270 */
[----:B------:R-:W-:Y:S01]  /*3cc0*/  IMAD.U32 R181, RZ, RZ, UR12 ;  /* 0x0000000cffb57e24 */ /* 0x000fe2000f8e00ff */
[----:B------:R-:W-:Y:S02]  /*3cd0*/  PLOP3.LUT P3, PT, PT, PT, UP1, 0x80, 0x8 ;  /* 0x000000000008781c */ /* 0x000fe40003f6f018 */
[-C--:B------:R-:W-:Y:S01]  /*3ce0*/  IADD3 R197, P5, PT, R196, R178.reuse, RZ ;  /* 0x000000b2c4c57210 */ /* 0x080fe20007fbe0ff */
[----:B------:R-:W-:Y:S01]  /*3cf0*/  IMAD R181, R181, 0x2, R196 ;  /* 0x00000002b5b57824 */ /* 0x000fe200078e02c4 */
[----:B------:R-:W-:Y:S02]  /*3d00*/  ISETP.LT.AND P3, PT, R14, UR22, P3 ;  /* 0x000000160e007c0c */ /* 0x000fe40009f61270 */
[----:B------:R-:W-:Y:S02]  /*3d10*/  IADD3 R53, P4, PT, R56, R178, RZ ;  /* 0x000000b238357210 */ /* 0x000fe40007f9e0ff */
[----:B------:R-:W-:-:S02]  /*3d20*/  LEA.HI.X.SX32 R196, R196, R173, 0x1, P5 ;  /* 0x000000adc4c47211 */ /* 0x000fc400028f0eff */
[----:B------:R-:W-:Y:S02]  /*3d30*/  PRMT R235, RZ, 0x7610, R235 ;  /* 0x00007610ffeb7816 */ /* 0x000fe400000000eb */
[----:B-1----:R-:W-:Y:S01]  /*3d40*/  LEA.HI.X.SX32 R54, R56, R173, 0x1, P4 ;  /* 0x000000ad38367211 */ /* 0x002fe200020f0eff */
[----:B------:R-:W-:Y:S01]  /*3d50*/  @P2 IMAD.MOV.U32 R56, RZ, RZ, R197 ;  /* 0x000000ffff382224 */ /* 0x000fe200078e00c5 */
[----:B------:R-:W-:Y:S01]  /*3d60*/  LOP3.LUT R0, R165, 0xc, RZ, 0xfc, !PT ;  /* 0x0000000ca5007812 */ /* 0x000fe200078efcff */
[----:B------:R-:W-:Y:S01]  /*3d70*/  @P2 IMAD.MOV.U32 R57, RZ, RZ, R196 ;  /* 0x000000ffff392224 */ /* 0x000fe200078e00c4 */
[----:B------:R-:W-:Y:S02]  /*3d80*/  PLOP3.LUT P0, PT, PT, PT, UP1, 0x80, 0x8 ;  /* 0x000000000008781c */ /* 0x000fe40003f0f018 */
[----:B------:R-:W-:Y:S02]  /*3d90*/  PRMT R237, RZ, 0x7610, R237 ;  /* 0x00007610ffed7816 */ /* 0x000fe400000000ed */
[----:B------:R-:W-:Y:S01]  /*3da0*/  ISETP.LT.AND P0, PT, R0, UR22, P0 ;  /* 0x0000001600007c0c */ /* 0x000fe20008701270 */
[----:B------:R1:W2:Y:S01]  /*3db0*/  @P2 LDG.E.U8 R235, desc[UR20][R56.64] ;  /* 0x0000001438eb2981 */ /* 0x0002a2000c1e1100 */
[----:B------:R-:W-:-:S02]  /*3dc0*/  IADD3 R55, P4, PT, R58, R178, RZ ;  /* 0x000000b23a377210 */ /* 0x000fc40007f9e0ff */
[----:B------:R-:W-:Y:S02]  /*3dd0*/  LOP3.LUT R14, R165, 0x14, RZ, 0xfc, !PT ;  /* 0x00000014a50e7812 */ /* 0x000fe400078efcff */
[----:B------:R-:W-:Y:S01]  /*3de0*/  PLOP3.LUT P2, PT, PT, PT, UP1, 0x80, 0x8 ;  /* 0x000000000008781c */ /* 0x000fe20003f4f018 */
[----:B-1----:R-:W-:Y:S02]  /*3df0*/  @P3 IMAD.MOV.U32 R56, RZ, RZ, R53 ;  /* 0x000000ffff383224 */ /* 0x002fe400078e0035 */
[----:B------:R-:W-:Y:S01]  /*3e00*/  @P3 IMAD.MOV.U32 R57, RZ, RZ, R54 ;  /* 0x000000ffff393224 */ /* 0x000fe200078e0036 */
[----:B------:R-:W-:-:S04]  /*3e10*/  ISETP.LT.AND P2, PT, R14, UR22, P2 ;  /* 0x000000160e007c0c */ /* 0x000fc80009741270 */
[----:B------:R1:W2:Y:S01]  /*3e20*/  @P3 LDG.E.U8 R237, desc[UR20][R56.64] ;  /* 0x0000001438ed3981 */ /* 0x0002a2000c1e1100 */
[----:B------:R-:W-:Y:S02]  /*3e30*/  PRMT R233, RZ, 0x7610, R233 ;  /* 0x00007610ffe97816 */ /* 0x000fe400000000e9 */
[----:B------:R-:W-:Y:S02]  /*3e40*/  LOP3.LUT R0, R165, 0x1c, RZ, 0xfc, !PT ;  /* 0x0000001ca5007812 */ /* 0x000fe400078efcff */
[----:B------:R-:W-:Y:S02]  /*3e50*/  PLOP3.LUT P3, PT, PT, PT, UP1, 0x80, 0x8 ;  /* 0x000000000008781c */ /* 0x000fe40003f6f018 */
[----:B-1----:R-:W-:Y:S01]  /*3e60*/  LEA.HI.X.SX32 R56, R58, R173, 0x1, P4 ;  /* 0x000000ad3a387211 */ /* 0x002fe200020f0eff */
[----:B------:R-:W-:Y:S01]  /*3e70*/  @P0 IMAD.MOV.U32 R58, RZ, RZ, R55 ;  /* 0x000000ffff3a0224 */ /* 0x000fe200078e0037 */
[----:B------:R-:W-:-:S03]  /*3e80*/  IADD3 R57, P4, PT, R61, R178, RZ ;  /* 0x000000b23d397210 */ /* 0x000fc60007f9e0ff */
[----:B------:R-:W-:Y:S01]  /*3e90*/  @P0 IMAD.MOV.U32 R59, RZ, RZ, R56 ;  /* 0x000000ffff3b0224 */ /* 0x000fe200078e0038 */
[----:B------:R-:W-:-:S04]  /*3ea0*/  ISETP.LT.AND P3, PT, R0, UR22, P3 ;  /* 0x0000001600007c0c */ /* 0x000fc80009f61270 */
[----:B------:R1:W2:Y:S01]  /*3eb0*/  @P0 LDG.E.U8 R233, desc[UR20][R58.64] ;  /* 0x000000143ae90981 */ /* 0x0002a2000c1e1100 */
[----:B------:R-:W-:Y:S01]  /*3ec0*/  PRMT R231, RZ, 0x7610, R231 ;  /* 0x00007610ffe77816 */ /* 0x000fe200000000e7 */
[----:B------:R-:W-:Y:S01]  /*3ed0*/  @P2 IMAD.MOV.U32 R62, RZ, RZ, R57 ;  /* 0x000000ffff3e2224 */ /* 0x000fe200078e0039 */
[----:B------:R-:W-:Y:S02]  /*3ee0*/  LOP3.LUT R0, R165, 0x24, RZ, 0xfc, !PT ;  /* 0x00000024a5007812 */ /* 0x000fe400078efcff */
[----:B------:R-:W-:Y:S02]  /*3ef0*/  PLOP3.LUT P0, PT, PT, PT, UP1, 0x80, 0x8 ;  /* 0x000000000008781c */ /* 0x000fe40003f0f018 */
[----:B-1----:R-:W-:Y:S02]  /*3f00*/  LEA.HI.X.SX32 R59, R61, R173, 0x1, P4 ;  /* 0x000000ad3d3b7211 */ /* 0x002fe400020f0eff */
[----:B------:R-:W-:-:S03]  /*3f10*/  IADD3 R58, P5, PT, R60, R178, RZ ;  /* 0x000000b23c3a7210 */ /* 0x000fc60007fbe0ff */
[----:B------:R-:W-:Y:S01]  /*3f20*/  @P2 IMAD.MOV.U32 R63, RZ, RZ, R59 ;  /* 0x000000ffff3f2224 */ /* 0x000fe200078e003b */
[----:B------:R-:W-:Y:S02]  /*3f30*/  LEA.HI.X.SX32 R60, R60, R173, 0x1, P5 ;  /* 0x000000ad3c3c7211 */ /* 0x000fe400028f0eff */
[----:B------:R-:W-:Y:S02]  /*3f40*/  ISETP.LT.AND P0, PT, R0, UR22, P0 ;  /* 0x0000001600007c0c */ /* 0x000fe40008701270 */
[----:B------:R-:W-:Y:S01]  /*3f50*/  PRMT R229, RZ, 0x7610, R229 ;  /* 0x00007610ffe57816 */ /* 0x000fe200000000e5 */
[----:B------:R1:W2:Y:S01]  /*3f60*/  @P2 LDG.E.U8 R231, desc[UR20][R62.64] ;  /* 0x000000143ee72981 */ /* 0x0002a2000c1e1100 */
[----:B------:R-:W-:Y:S02]  /*3f70*/  LOP3.LUT R14, R165, 0x2c, RZ, 0xfc, !PT ;  /* 0x0000002ca50e7812 */ /* 0x000fe400078efcff */
[----:B------:R-:W-:Y:S02]  /*3f80*/  PLOP3.LUT P2, PT, PT, PT, UP1, 0x80, 0x8 ;  /* 0x000000000008781c */ /* 0x000fe40003f4f018 */
[----:B------:R-:W-:Y:S01]  /*3f90*/  IADD3 R61, P4, PT, R64, R178, RZ ;  /* 0x000000b2403d7210 */ /* 0x000fe20007f9e0ff */
[----:B-1----:R-:W-:-:S02]  /*3fa0*/  @P3 IMAD.MOV.U32 R62, RZ, RZ, R58 ;  /* 0x000000ffff3e3224 */ /* 0x002fc400078e003a */
[----:B------:R-:W-:Y:S01]  /*3fb0*/  @P3 IMAD.MOV.U32 R63, RZ, RZ, R60 ;  /* 0x000000ffff3f3224 */ /* 0x000fe200078e003c */
[----:B------:R-:W-:Y:S02]  /*3fc0*/  ISETP.LT.AND P2, PT, R14, UR22, P2 ;  /* 0x000000160e007c0c */ /* 0x000fe40009741270 */
[----:B------:R-:W-:Y:S02]  /*3fd0*/  LOP3.LUT R0, R165, 0x34, RZ, 0xfc, !PT ;  /* 0x00000034a5007812 */ /* 0x000fe400078efcff */
[----:B------:R1:W2:Y:S01]  /*3fe0*/  @P3 LDG.E.U8 R229, desc[UR20][R62.64] ;  /* 0x000000143ee53981 */ /* 0x0002a2000c1e1100 */
[----:B------:R-:W-:Y:S01]  /*3ff0*/  PLOP3.LUT P3, PT, PT, PT, UP1, 0x80, 0x8 ;  /* 0x000000000008781c */ /* 0x000fe20003f6f018 */
[----:B------:R-:W-:Y:S01]  /*4000*/  @P0 IMAD.MOV.U32 R80, RZ, RZ, R61 ;  /* 0x000000ffff500224 */ /* 0x000fe200078e003d */
[----:B------:R-:W-:Y:S02]  /*4010*/  PRMT R227, RZ, 0x7610, R227 ;  /* 0x00007610ffe37816 */ /* 0x000fe400000000e3 */
[----:B------:R-:W-:-:S02]  /*4020*/  ISETP.LT.AND P3, PT, R0, UR22, P3 ;  /* 0x0000001600007c0c */ /* 0x000fc40009f61270 */
[----:B-1----:R-:W-:Y:S02]  /*4030*/  LEA.HI.X.SX32 R62, R64, R173, 0x1, P4 ;  /* 0x000000ad403e7211 */ /* 0x002fe400020f0eff */
[----:B------:R-:W-:-:S03]  /*4040*/  IADD3 R63, P4, PT, R65, R178, RZ ;  /* 0x000000b2413f7210 */ /* 0x000fc60007f9e0ff */
[----:B------:R-:W-:Y:S01]  /*4050*/  @P0 IMAD.MOV.U32 R81, RZ, RZ, R62 ;  /* 0x000000ffff510224 */ /* 0x000fe200078e003e */
[----:B------:R-:W-:Y:S02]  /*4060*/  LEA.HI.X.SX32 R65, R65, R173, 0x1, P4 ;  /* 0x000000ad41417211 */ /* 0x000fe400020f0eff */
[----:B------:R-:W-:Y:S02]  /*4070*/  IADD3 R64, P5, PT, R66, R178, RZ ;  /* 0x000000b242407210 */ /* 0x000fe40007fbe0ff */
[----:B------:R1:W2:Y:S01]  /*4080*/  @P0 LDG.E.U8 R227, desc[UR20][R80.64] ;  /* 0x0000001450e30981 */ /* 0x0002a2000c1e1100 */
[----:B------:R-:W-:Y:S02]  /*4090*/  PRMT R225, RZ, 0x7610, R225 ;  /* 0x00007610ffe17816 */ /* 0x000fe400000000e1 */
[----:B------:R-:W-:Y:S02]  /*40a0*/  LOP3.LUT R0, R165, 0x3c, RZ, 0xfc, !PT ;  /* 0x0000003ca5007812 */ /* 0x000fe400078efcff */
[----:B------:R-:W-:-:S02]  /*40b0*/  PLOP3.LUT P0, PT, PT, PT, UP1, 0x80, 0x8 ;  /* 0x000000000008781c */ /* 0x000fc40003f0f018 */
[----:B------:R-:W-:Y:S01]  /*40c0*/  LEA.HI.X.SX32 R66, R66, R173, 0x1, P5 ;  /* 0x000000ad42427211 */ /* 0x000fe200028f0eff */
[----:B-1----:R-:W-:Y:S02]  /*40d0*/  @P2 IMAD.MOV.U32 R80, RZ, RZ, R63 ;  /* 0x000000ffff502224 */ /* 0x002fe400078e003f */
[----:B------:R-:W-:Y:S01]  /*40e0*/  @P2 IMAD.MOV.U32 R81, RZ, RZ, R65 ;  /* 0x000000ffff512224 */ /* 0x000fe200078e0041 */
[----:B------:R-:W-:Y:S02]  /*40f0*/  ISETP.LT.AND P0, PT, R0, UR22, P0 ;  /* 0x0000001600007c0c */ /* 0x000fe40008701270 */
[----:B------:R-:W-:Y:S02]  /*4100*/  PRMT R223, RZ, 0x7610, R223 ;  /* 0x00007610ffdf7816 */ /* 0x000fe400000000df */
[----:B------:R1:W2:Y:S01]  /*4110*/  @P2 LDG.E.U8 R225, desc[UR20][R80.64] ;  /* 0x0000001450e12981 */ /* 0x0002a2000c1e1100 */
[----:B------:R-:W-:Y:S02]  /*4120*/  LOP3.LUT R14, R165, 0x44, RZ, 0xfc, !PT ;  /* 0x00000044a50e7812 */ /* 0x000fe400078efcff */
[----:B------:R-:W-:-:S02]  /*4130*/  PLOP3.LUT P2, PT, PT, PT, UP1, 0x80, 0x8 ;  /* 0x000000000008781c */ /* 0x000fc40003f4f018 */
[----:B------:R-:W-:Y:S01]  /*4140*/  IADD3 R67, P4, PT, R68, R178, RZ ;  /* 0x000000b244437210 */ /* 0x000fe20007f9e0ff */
[----:B-1----:R-:W-:Y:S02]  /*4150*/  @P3 IMAD.MOV.U32 R80, RZ, RZ, R64 ;  /* 0x000000ffff503224 */ /* 0x002fe400078e0040 */
[----:B------:R-:W-:Y:S01]  /*4160*/  @P3 IMAD.MOV.U32 R81, RZ, RZ, R66 ;  /* 0x000000ffff513224 */ /* 0x000fe200078e0042 */
[----:B------:R-:W-:Y:S02]  /*4170*/  ISETP.LT.AND P2, PT, R14, UR22, P2 ;  /* 0x000000160e007c0c */ /* 0x000fe40009741270 */
[----:B------:R-:W-:Y:S02]  /*4180*/  LEA.HI.X.SX32 R68, R68, R173, 0x1, P4 ;  /* 0x000000ad44447211 */ /* 0x000fe400020f0eff */
[----:B------:R1:W2:Y:S01]  /*4190*/  @P3 LDG.E.U8 R223, desc[UR20][R80.64] ;  /* 0x0000001450df3981 */ /* 0x0002a2000c1e1100 */
[----:B------:R-:W-:Y:S02]  /*41a0*/  LOP3.LUT R0, R165, 0x4c, RZ, 0xfc, !PT ;  /* 0x0000004ca5007812 */ /* 0x000fe400078efcff */
[----:B------:R-:W-:-:S02]  /*41b0*/  PLOP3.LUT P3, PT, PT, PT, UP1, 0x80, 0x8 ;  /* 0x000000000008781c */ /* 0x000fc40003f6f018 */
[CC--:B------:R-:W-:Y:S02]  /*41c0*/  IADD3 R69, P4, PT, R71.reuse, R178.reuse, RZ ;  /* 0x000000b247457210 */ /* 0x0c0fe40007f9e0ff */
[----:B------:R-:W-:Y:S02]  /*41d0*/  PRMT R221, RZ, 0x7610, R221 ;  /* 0x00007610ffdd7816 */ /* 0x000fe400000000dd */
[----:B------:R-:W-:Y:S01]  /*41e0*/  ISETP.LT.AND P3, PT, R0, UR22, P3 ;  /* 0x0000001600007c0c */ /* 0x000fe20009f61270 */
[----:B-1----:R-:W-:Y:S01]  /*41f0*/  @P0 IMAD.MOV.U32 R80, RZ, RZ, R67 ;  /* 0x000000ffff500224 */ /* 0x002fe200078e0043 */
[----:B------:R-:W-:Y:S01]  /*4200*/  LEA.HI.X.SX32 R71, R71, R173, 0x1, P4 ;  /* 0x000000ad47477211 */ /* 0x000fe200020f0eff */
[----:B------:R-:W-:Y:S01]  /*4210*/  @P0 IMAD.MOV.U32 R81, RZ, RZ, R68 ;  /* 0x000000ffff510224 */ /* 0x000fe200078e0044 */
[----:B------:R-:W-:Y:S02]  /*4220*/  IADD3 R70, P5, PT, R72, R178, RZ ;  /* 0x000000b248467210 */ /* 0x000fe40007fbe0ff */
[----:B------:R-:W-:-:S02]  /*4230*/  PRMT R219, RZ, 0x7610, R219 ;  /* 0x00007610ffdb7816 */ /* 0x000fc400000000db */
[----:B------:R1:W2:Y:S01]  /*4240*/  @P0 LDG.E.U8 R221, desc[UR20][R80.64] ;  /* 0x0000001450dd0981 */ /* 0x0002a2000c1e1100 */
[----:B------:R-:W-:Y:S02]  /*4250*/  LOP3.LUT R0, R165, 0x54, RZ, 0xfc, !PT ;  /* 0x00000054a5007812 */ /* 0x000fe400078efcff */
[----:B------:R-:W-:Y:S02]  /*4260*/  PLOP3.LUT P0, PT, PT, PT, UP1, 0x80, 0x8 ;  /* 0x000000000008781c */ /* 0x000fe40003f0f018 */
[----:B------:R-:W-:Y:S01]  /*4270*/  LEA.HI.X.SX32 R72, R72, R173, 0x1, P5 ;  /* 0x000000ad48487211 */ /* 0x000fe200028f0eff */
[----:B-1----:R-:W-:Y:S02]  /*4280*/  @P2 IMAD.MOV.U32 R80, RZ, RZ, R69 ;  /* 0x000000ffff502224 */ /* 0x002fe400078e0045 */
[----:B------:R-:W-:Y:S01]  /*4290*/  @P2 IMAD.MOV.U32 R81, RZ, RZ, R71 ;  /* 0x000000ffff512224 */ /* 0x000fe200078e0047 */
[----:B------:R-:W-:Y:S02]  /*42a0*/  ISETP.LT.AND P0, PT, R0, UR22, P0 ;  /* 0x0000001600007c0c */ /* 0x000fe40008701270 */
[----:B------:R-:W-:-:S02]  /*42b0*/  PRMT R217, RZ, 0x7610, R217 ;  /* 0x00007610ffd97816 */ /* 0x000fc400000000d9 */
[----:B------:R1:W2:Y:S01]  /*42c0*/  @P2 LDG.E.U8 R219, desc[UR20][R80.64] ;  /* 0x0000001450db2981 */ /* 0x0002a2000c1e1100 */
[----:B------:R-:W-:Y:S02]  /*42d0*/  LOP3.LUT R14, R165, 0x5c, RZ, 0xfc, !PT ;  /* 0x0000005ca50e7812 */ /* 0x000fe400078efcff */
[----:B------:R-:W-:Y:S02]  /*42e0*/  PLOP3.LUT P2, PT, PT, PT, UP1, 0x80, 0x8 ;  /* 0x000000000008781c */ /* 0x000fe40003f4f018 */
[----:B------:R-:W-:Y:S01]  /*42f0*/  IADD3 R73, P4, PT, R74, R178, RZ ;  /* 0x000000b24a497210 */ /* 0x000fe20007f9e0ff */
[----:B-1----:R-:W-:Y:S02]  /*4300*/  @P3 IMAD.MOV.U32 R80, RZ, RZ, R70 ;  /* 0x000000ffff503224 */ /* 0x002fe400078e0046 */
[----:B------:R-:W-:Y:S01]  /*4310*/  @P3 IMAD.MOV.U32 R81, RZ, RZ, R72 ;  /* 0x000000ffff513224 */ /* 0x000fe200078e0048 */
[----:B------:R-:W-:Y:S02]  /*4320*/  ISETP.LT.AND P2, PT, R14, UR22, P2 ;  /* 0x000000160e007c0c */ /* 0x000fe40009741270 */
[----:B------:R-:W-:-:S02]  /*4330*/  LEA.HI.X.SX32 R74, R74, R173, 0x1, P4 ;  /* 0x000000ad4a4a7211 */ /* 0x000fc400020f0eff */
[----:B------:R1:W2:Y:S01]  /*4340*/  @P3 LDG.E.U8 R217, desc[UR20][R80.64] ;  /* 0x0000001450d93981 */ /* 0x0002a2000c1e1100 */
[----:B------:R-:W-:Y:S02]  /*4350*/  LOP3.LUT R0, R165, 0x64, RZ, 0xfc, !PT ;  /* 0x00000064a5007812 */ /* 0x000fe400078efcff */
[----:B------:R-:W-:Y:S02]  /*4360*/  PLOP3.LUT P3, PT, PT, PT, UP1, 0x80, 0x8 ;  /* 0x000000000008781c */ /* 0x000fe40003f6f018 */
[-C--:B------:R-:W-:Y:S02]  /*4370*/  IADD3 R75, P4, PT, R76, R178.reuse, RZ ;  /* 0x000000b24c4b7210 */ /* 0x080fe40007f9e0ff */
[----:B------:R-:W-:Y:S02]  /*4380*/  PRMT R216, RZ, 0x7610, R216 ;  /* 0x00007610ffd87816 */ /* 0x000fe400000000d8 */
[----:B------:R-:W-:Y:S01]  /*4390*/  ISETP.LT.AND P3, PT, R0, UR22, P3 ;  /* 0x0000001600007c0c */ /* 0x000fe20009f61270 */
[----:B-1----:R-:W-:Y:S01]  /*43a0*/  @P0 IMAD.MOV.U32 R80, RZ, RZ, R73 ;  /* 0x000000ffff500224 */ /* 0x002fe200078e0049 */
[----:B------:R-:W-:Y:S01]  /*43b0*/  LEA.HI.X.SX32 R76, R76, R173, 0x1, P4 ;  /* 0x000000ad4c4c7211 */ /* 0x000fe200020f0eff */
[----:B------:R-:W-:Y:S01]  /*43c0*/  @P0 IMAD.MOV.U32 R81, RZ, RZ, R74 ;  /* 0x000000ffff510224 */ /* 0x000fe200078e004a */
[----:B------:R-:W-:-:S02]  /*43d0*/  IADD3 R168, P5, PT, R77, R178, RZ ;  /* 0x000000b24da87210 */ /* 0x000fc40007fbe0ff */
[----:B------:R-:W-:Y:S02]  /*43e0*/  PRMT R215, RZ, 0x7610, R215 ;  /* 0x00007610ffd77816 */ /* 0x000fe400000000d7 */
[----:B------:R1:W2:Y:S01]  /*43f0*/  @P0 LDG.E.U8 R216, desc[UR20][R80.64] ;  /* 0x0000001450d80981 */ /* 0x0002a2000c1e1100 */
[----:B------:R-:W-:Y:S02]  /*4400*/  LOP3.LUT R0, R165, 0x6c, RZ, 0xfc, !PT ;  /* 0x0000006ca5007812 */ /* 0x000fe400078efcff */
[----:B------:R-:W-:Y:S02]  /*4410*/  PLOP3.LUT P0, PT, PT, PT, UP1, 0x80, 0x8 ;  /* 0x000000000008781c */ /* 0x000fe40003f0f018 */
[----:B------:R-:W-:Y:S01]  /*4420*/  LEA.HI.X.SX32 R77, R77, R173, 0x1, P5 ;  /* 0x000000ad4d4d7211 */ /* 0x000fe200028f0eff */
[----:B-1----:R-:W-:Y:S02]  /*4430*/  @P2 IMAD.MOV.U32 R80, RZ, RZ, R75 ;  /* 0x000000ffff502224 */ /* 0x002fe400078e004b */
[----:B------:R-:W-:Y:S01]  /*4440*/  @P2 IMAD.MOV.U32 R81, RZ, RZ, R76 ;  /* 0x000000ffff512224 */ /* 0x000fe200078e004c */
[----:B------:R-:W-:-:S02]  /*4450*/  ISETP.LT.AND P0, PT, R0, UR22, P0 ;  /* 0x0000001600007c0c */ /* 0x000fc40008701270 */
[----:B------:R-:W-:Y:S02]  /*4460*/  PRMT R214, RZ, 0x7610, R214 ;  /* 0x00007610ffd67816 */ /* 0x000fe400000000d6 */
[----:B------:R1:W2:Y:S01]  /*4470*/  @P2 LDG.E.U8 R215, desc[UR20][R80.64] ;  /* 0x0000001450d72981 */ /* 0x0002a2000c1e1100 */
[----:B------:R-:W-:Y:S02]  /*4480*/  LOP3.LUT R14, R165, 0x74, RZ, 0xfc, !PT ;  /* 0x00000074a50e7812 */ /* 0x000fe400078efcff */
[----:B------:R-:W-:Y:S02]  /*4490*/  PLOP3.LUT P2, PT, PT, PT, UP1, 0x80, 0x8 ;  /* 0x000000000008781c */ /* 0x000fe40003f4f018 */
[----:B------:R-:W-:Y:S01]  /*44a0*/  IADD3 R179, P4, PT, R177, R178, RZ ;  /* 0x000000b2b1b37210 */ /* 0x000fe20007f9e0ff */
[----:B-1----:R-:W-:Y:S02]  /*44b0*/  @P3 IMAD.MOV.U32 R80, RZ, RZ, R168 ;  /* 0x000000ffff503224 */ /* 0x002fe400078e00a8 */
[----:B------:R-:W-:Y:S01]  /*44c0*/  @P3 IMAD.MOV.U32 R81, RZ, RZ, R77 ;  /* 0x000000ffff513224 */ /* 0x000fe200078e004d */
[----:B------:R-:W-:-:S02]  /*44d0*/  ISETP.LT.AND P2, PT, R14, UR22, P2 ;  /* 0x000000160e007c0c */ /* 0x000fc40009741270 */
[-C--:B------:R-:W-:Y:S02]  /*44e0*/  LEA.HI.X.SX32 R177, R177, R173.reuse, 0x1, P4 ;  /* 0x000000adb1b17211 */ /* 0x080fe400020f0eff */
        /* <DEDUP_REMOVED lines=9> */
[----:B------:R-:W-:Y:S01]  /*4580*/  IADD3 R0, P5, PT, R181, R178, RZ ;  /* 0x000000b2b5007210 */ /* 0x000fe20007fbe0ff */
[----:B------:R-:W-:Y:S01]  /*4590*/  STL [R1+0x274], R16 ;  /* 0x0002741001007387 */ /* 0x000fe20000100800 */
[----:B------:R-:W-:-:S03]  /*45a0*/  PRMT R212, RZ, 0x7610, R212 ;  /* 0x00007610ffd47816 */ /* 0x000fc600000000d4 */
[----:B------:R1:W2:Y:S01]  /*45b0*/  @P0 LDG.E.U8 R213, desc[UR20][R80.64] ;  /* 0x0000001450d50981 */ /* 0x0002a2000c1e1100 */
[----:B------:R-:W-:-:S03]  /*45c0*/  LEA.HI.X.SX32 R14, R181, R173, 0x1, P5 ;  /* 0x000000adb50e7211 */ /* 0x000fc600028f0eff */
[----:B------:R-:W-:Y:S04]  /*45d0*/  STL [R1+0x280], R17 ;  /* 0x0002801101007387 */ /* 0x000fe80000100800 */
[----:B------:R-:W-:Y:S01]  /*45e0*/  STL [R1+0x27c], R19 ;  /* 0x00027c1301007387 */ /* 0x000fe20000100800 */
[----:B-1----:R-:W-:Y:S02]  /*45f0*/  @P2 IMAD.MOV.U32 R80, RZ, RZ, R189 ;  /* 0x000000ffff502224 */ /* 0x002fe400078e00bd */
[----:B------:R-:W-:Y:S01]  /*4600*/  @P2 IMAD.MOV.U32 R81, RZ, RZ, R188 ;  /* 0x000000ffff512224 */ /* 0x000fe200078e00bc */
[----:B------:R-:W-:Y:S01]  /*4610*/  STL [R1+0x288], R18 ;  /* 0x0002881201007387 */ /* 0x000fe20000100800 */
[----:B------:R-:W-:-:S03]  /*4620*/  PRMT R211, RZ, 0x7610, R211 ;  /* 0x00007610ffd37816 */ /* 0x000fc600000000d3 */
[----:B------:R-:W-:Y:S04]  /*4630*/  STL [R1+0x284], R20 ;  /* 0x0002841401007387 */ /* 0x000fe80000100800 */
[----:B------:R-:W-:Y:S04]  /*4640*/  STL [R1+0x12c], R0 ;  /* 0x00012c0001007387 */ /* 0x000fe80000100800 */
[----:B------:R1:W2:Y:S01]  /*4650*/  @P2 LDG.E.U8 R212, desc[UR20][R80.64] ;  /* 0x0000001450d42981 */ /* 0x0002a2000c1e1100 */
[----:B------:R-:W-:-:S03]  /*4660*/  PLOP3.LUT P2, PT, PT, PT, UP1, 0x80, 0x8 ;  /* 0x000000000008781c */ /* 0x000fc60003f4f018 */
[----:B------:R0:W-:Y:S01]  /*4670*/  STL [R1+0x128], R14 ;  /* 0x0001280e01007387 */ /* 0x0001e20000100800 */
[C---:B------:R-:W-:Y:S02]  /*4680*/  LOP3.LUT R15, R165.reuse, 0x6, RZ, 0xfc, !PT ;  /* 0x00000006a50f7812 */ /* 0x040fe400078efcff */
[----:B------:R-:W-:Y:S01]  /*4690*/  PLOP3.LUT P0, PT, PT, PT, UP1, 0x80, 0x8 ;  /* 0x000000000008781c */ /* 0x000fe20003f0f018 */
[----:B-1----:R-:W-:Y:S02]  /*46a0*/  @P3 IMAD.MOV.U32 R81, RZ, RZ, R14 ;  /* 0x000000ffff513224 */ /* 0x002fe400078e000e */
[----:B------:R-:W-:Y:S01]  /*46b0*/  @P3 IMAD.MOV.U32 R80, RZ, RZ, R0 ;  /* 0x000000ffff503224 */ /* 0x000fe200078e0000 */
[----:B0-----:R-:W-:Y:S02]  /*46c0*/  LOP3.LUT R14, R165, 0xe, RZ, 0xfc, !PT ;  /* 0x0000000ea50e7812 */ /* 0x001fe400078efcff */
[----:B------:R-:W-:Y:S02]  /*46d0*/  IADD3 R78, P4, PT, R79, R178, RZ ;  /* 0x000000b24f4e7210 */ /* 0x000fe40007f9e0ff */
[----:B------:R0:W2:Y:S01]  /*46e0*/  @P3 LDG.E.U8 R211, desc[UR20][R80.64] ;  /* 0x0000001450d33981 */ /* 0x0000a2000c1e1100 */
[----:B------:R-:W-:-:S02]  /*46f0*/  ISETP.LT.AND P2, PT, R14, UR22, P2 ;  /* 0x000000160e007c0c */ /* 0x000fc40009741270 */
[----:B------:R-:W-:Y:S02]  /*4700*/  ISETP.LT.AND P0, PT, R15, UR22, P0 ;  /* 0x000000160f007c0c */ /* 0x000fe40008701270 */
[----:B------:R-:W-:Y:S02]  /*4710*/  LOP3.LUT R0, R165, 0x16, RZ, 0xfc, !PT ;  /* 0x00000016a5007812 */ /* 0x000fe400078efcff */
[----:B------:R-:W-:Y:S02]  /*4720*/  PLOP3.LUT P3, PT, PT, PT, UP1, 0x80, 0x8 ;  /* 0x000000000008781c */ /* 0x000fe40003f6f018 */
[----:B------:R-:W-:Y:S02]  /*4730*/  LEA.HI.X.SX32 R79, R79, R173, 0x1, P4 ;  /* 0x000000ad4f4f7211 */ /* 0x000fe400020f0eff */
[----:B0-----:R-:W-:Y:S02]  /*4740*/  IADD3 R80, P4, PT, R82, R178, RZ ;  /* 0x000000b252507210 */ /* 0x001fe40007f9e0ff */
[----:B------:R-:W-:-:S02]  /*4750*/  ISETP.LT.AND P3, PT, R0, UR22, P3 ;  /* 0x0000001600007c0c */ /* 0x000fc40009f61270 */
[-C--:B------:R-:W-:Y:S02]  /*4760*/  LEA.HI.X.SX32 R82, R82, R173.reuse, 0x1, P4 ;  /* 0x000000ad52527211 */ /* 0x080fe400020f0eff */
[----:B------:R-:W-:Y:S02]  /*4770*/  PRMT R210, RZ, 0x7610, R210 ;  /* 0x00007610ffd27816 */ /* 0x000fe400000000d2 */
[C---:B------:R-:W-:Y:S01]  /*4780*/  IADD3 R81, P5, PT, R83.reuse, R178, RZ ;  /* 0x000000b253517210 */ /* 0x040fe20007fbe0ff */
[----:B------:R-:W-:Y:S01]  /*4790*/  @P2 IMAD.MOV.U32 R86, RZ, RZ, R80 ;  /* 0x000000ffff562224 */ /* 0x000fe200078e0050 */
[----:B------:R-:W-:Y:S01]  /*47a0*/  PRMT R209, RZ, 0x7610, R209 ;  /* 0x00007610ffd17816 */ /* 0x000fe200000000d1 */
[----:B------:R-:W-:Y:S01]  /*47b0*/  @P2 IMAD.MOV.U32 R87, RZ, RZ, R82 ;  /* 0x000000ffff572224 */ /* 0x000fe200078e0052 */
[----:B------:R-:W-:Y:S01]  /*47c0*/  LEA.HI.X.SX32 R83, R83, R173, 0x1, P5 ;  /* 0x000000ad53537211 */ /* 0x000fe200028f0eff */
[----:B------:R-:W2:Y:S01]  /*47d0*/  @P0 LDG.E.U8 R210, desc[UR20][R78.64] ;  /* 0x000000144ed20981 */ /* 0x000ea2000c1e1100 */
[----:B------:R-:W-:-:S02]  /*47e0*/  LOP3.LUT R0, R165, 0x1e, RZ, 0xfc, !PT ;  /* 0x0000001ea5007812 */ /* 0x000fc400078efcff */
[----:B------:R-:W-:Y:S01]  /*47f0*/  PLOP3.LUT P0, PT, PT, PT, UP1, 0x80, 0x8 ;  /* 0x000000000008781c */ /* 0x000fe20003f0f018 */
[----:B------:R0:W2:Y:S01]  /*4800*/  @P2 LDG.E.U8 R209, desc[UR20][R86.64] ;  /* 0x0000001456d12981 */ /* 0x0000a2000c1e1100 */
[----:B------:R-:W-:Y:S02]  /*4810*/  PRMT R208, RZ, 0x7610, R208 ;  /* 0x00007610ffd07816 */ /* 0x000fe400000000d0 */
[----:B------:R-:W-:Y:S02]  /*4820*/  LOP3.LUT R14, R165, 0x26, RZ, 0xfc, !PT ;  /* 0x00000026a50e7812 */ /* 0x000fe400078efcff */
[----:B------:R-:W-:Y:S02]  /*4830*/  PLOP3.LUT P2, PT, PT, PT, UP1, 0x80, 0x8 ;  /* 0x000000000008781c */ /* 0x000fe40003f4f018 */
[----:B------:R-:W-:Y:S01]  /*4840*/  ISETP.LT.AND P0, PT, R0, UR22, P0 ;  /* 0x0000001600007c0c */ /* 0x000fe20008701270 */
[----:B0-----:R-:W-:Y:S02]  /*4850*/  @P3 IMAD.MOV.U32 R86, RZ, RZ, R81 ;  /* 0x000000ffff563224 */ /* 0x001fe400078e0051 */
[----:B------:R-:W-:Y:S01]  /*4860*/  @P3 IMAD.MOV.U32 R87, RZ, RZ, R83 ;  /* 0x000000ffff573224 */ /* 0x000fe200078e0053 */
[----:B------:R-:W-:-:S02]  /*4870*/  IADD3 R84, P4, PT, R85, R178, RZ ;  /* 0x000000b255547210 */ /* 0x000fc40007f9e0ff */
[----:B------:R-:W-:Y:S02]  /*4880*/  ISETP.LT.AND P2, PT, R14, UR22, P2 ;  /* 0x000000160e007c0c */ /* 0x000fe40009741270 */
[----:B------:R0:W2:Y:S01]  /*4890*/  @P3 LDG.E.U8 R208, desc[UR20][R86.64] ;  /* 0x0000001456d03981 */ /* 0x0000a2000c1e1100 */
[----:B------:R-:W-:Y:S02]  /*48a0*/  LOP3.LUT R0, R165, 0x2e, RZ, 0xfc, !PT ;  /* 0x0000002ea5007812 */ /* 0x000fe400078efcff */
[----:B------:R-:W-:Y:S02]  /*48b0*/  PLOP3.LUT P3, PT, PT, PT, UP1, 0x80, 0x8 ;  /* 0x000000000008781c */ /* 0x000fe40003f6f018 */
[----:B------:R-:W-:Y:S02]  /*48c0*/  LEA.HI.X.SX32 R85, R85, R173, 0x1, P4 ;  /* 0x000000ad55557211 */ /* 0x000fe400020f0eff */
[----:B------:R-:W-:Y:S02]  /*48d0*/  PRMT R207, RZ, 0x7610, R207 ;  /* 0x00007610ffcf7816 */ /* 0x000fe400000000cf */
[----:B0-----:R-:W-:-:S02]  /*48e0*/  IADD3 R86, P4, PT, R88, R178, RZ ;  /* 0x000000b258567210 */ /* 0x001fc40007f9e0ff */
[----:B------:R-:W-:Y:S02]  /*48f0*/  ISETP.LT.AND P3, PT, R0, UR22, P3 ;  /* 0x0000001600007c0c */ /* 0x000fe40009f61270 */
[----:B------:R-:W2:Y:S01]  /*4900*/  @P0 LDG.E.U8 R207, desc[UR20][R84.64] ;  /* 0x0000001454cf0981 */ /* 0x000ea2000c1e1100 */
[-C--:B------:R-:W-:Y:S02]  /*4910*/  LEA.HI.X.SX32 R88, R88, R173.reuse, 0x1, P4 ;  /* 0x000000ad58587211 */ /* 0x080fe400020f0eff */
[----:B------:R-:W-:Y:S02]  /*4920*/  IADD3 R87, P5, PT, R89, R178, RZ ;  /* 0x000000b259577210 */ /* 0x000fe40007fbe0ff */
[----:B------:R-:W-:Y:S02]  /*4930*/  LOP3.LUT R0, R165, 0x36, RZ, 0xfc, !PT ;  /* 0x00000036a5007812 */ /* 0x000fe400078efcff */
[----:B------:R-:W-:Y:S01]  /*4940*/  PLOP3.LUT P0, PT, PT, PT, UP1, 0x80, 0x8 ;  /* 0x000000000008781c */ /* 0x000fe20003f0f018 */
[----:B------:R-:W-:Y:S01]  /*4950*/  @P2 IMAD.MOV.U32 R92, RZ, RZ, R86 ;  /* 0x000000ffff5c2224 */ /* 0x000fe200078e0056 */
[----:B------:R-:W-:Y:S01]  /*4960*/  PRMT R206, RZ, 0x7610, R206 ;  /* 0x00007610ffce7816 */ /* 0x000fe200000000ce */
[----:B------:R-:W-:Y:S01]  /*4970*/  @P2 IMAD.MOV.U32 R93, RZ, RZ, R88 ;  /* 0x000000ffff5d2224 */ /* 0x000fe200078e0058 */
[----:B------:R-:W-:-:S02]  /*4980*/  LEA.HI.X.SX32 R89, R89, R173, 0x1, P5 ;  /* 0x000000ad59597211 */ /* 0x000fc400028f0eff */
[----:B------:R-:W-:Y:S02]  /*4990*/  ISETP.LT.AND P0, PT, R0, UR22, P0 ;  /* 0x0000001600007c0c */ /* 0x000fe40008701270 */
[----:B------:R-:W-:Y:S01]  /*49a0*/  PRMT R203, RZ, 0x7610, R203 ;  /* 0x00007610ffcb7816 */ /* 0x000fe200000000cb */
[----:B------:R0:W2:Y:S01]  /*49b0*/  @P2 LDG.E.U8 R206, desc[UR20][R92.64] ;  /* 0x000000145cce2981 */ /* 0x0000a2000c1e1100 */
[----:B------:R-:W-:Y:S02]  /*49c0*/  IADD3 R90, P4, PT, R91, R178, RZ ;  /* 0x000000b25b5a7210 */ /* 0x000fe40007f9e0ff */
[----:B------:R-:W-:Y:S02]  /*49d0*/  LOP3.LUT R14, R165, 0x3e, RZ, 0xfc, !PT ;  /* 0x0000003ea50e7812 */ /* 0x000fe400078efcff */
[----:B------:R-:W-:Y:S02]  /*49e0*/  PLOP3.LUT P2, PT, PT, PT, UP1, 0x80, 0x8 ;  /* 0x000000000008781c */ /* 0x000fe40003f4f018 */
[----:B------:R-:W-:Y:S01]  /*49f0*/  PRMT R202, RZ, 0x7610, R202 ;  /* 0x00007610ffca7816 */ /* 0x000fe200000000ca */
[----:B0-----:R-:W-:-:S02]  /*4a00*/  @P3 IMAD.MOV.U32 R92, RZ, RZ, R87 ;  /* 0x000000ffff5c3224 */ /* 0x001fc400078e0057 */
[----:B------:R-:W-:Y:S01]  /*4a10*/  @P3 IMAD.MOV.U32 R93, RZ, RZ, R89 ;  /* 0x000000ffff5d3224 */ /* 0x000fe200078e0059 */
[----:B------:R-:W-:Y:S02]  /*4a20*/  LEA.HI.X.SX32 R91, R91, R173, 0x1, P4 ;  /* 0x000000ad5b5b7211 */ /* 0x000fe400020f0eff */
[----:B------:R-:W-:Y:S02]  /*4a30*/  ISETP.LT.AND P2, PT, R14, UR22, P2 ;  /* 0x000000160e007c0c */ /* 0x000fe40009741270 */
[----:B------:R0:W2:Y:S01]  /*4a40*/  @P3 LDG.E.U8 R203, desc[UR20][R92.64] ;  /* 0x000000145ccb3981 */ /* 0x0000a2000c1e1100 */
[----:B------:R-:W-:Y:S02]  /*4a50*/  LOP3.LUT R0, R165, 0x46, RZ, 0xfc, !PT ;  /* 0x00000046a5007812 */ /* 0x000fe400078efcff */
[----:B------:R-:W-:Y:S01]  /*4a60*/  PLOP3.LUT P3, PT, PT, PT, UP1, 0x80, 0x8 ;  /* 0x000000000008781c */ /* 0x000fe20003f6f018 */
[----:B------:R-:W2:Y:S03]  /*4a70*/  @P0 LDG.E.U8 R202, desc[UR20][R90.64] ;  /* 0x000000145aca0981 */ /* 0x000ea6000c1e1100 */
[----:B------:R-:W-:-:S02]  /*4a80*/  ISETP.LT.AND P0, PT, R0, UR22, P3 ;  /* 0x0000001600007c0c */ /* 0x000fc40009f01270 */
[CC--:B0-----:R-:W-:Y:S02]  /*4a90*/  IADD3 R92, P4, PT, R94.reuse, R178.reuse, RZ ;  /* 0x000000b25e5c7210 */ /* 0x0c1fe40007f9e0ff */
[C---:B------:R-:W-:Y:S02]  /*4aa0*/  IADD3 R93, P5, PT, R95.reuse, R178, RZ ;  /* 0x000000b25f5d7210 */ /* 0x040fe40007fbe0ff */
[-C--:B------:R-:W-:Y:S01]  /*4ab0*/  LEA.HI.X.SX32 R94, R94, R173.reuse, 0x1, P4 ;  /* 0x000000ad5e5e7211 */ /* 0x080fe200020f0eff */
[----:B------:R-:W-:Y:S01]  /*4ac0*/  @P2 IMAD.MOV.U32 R162, RZ, RZ, R92 ;  /* 0x000000ffffa22224 */ /* 0x000fe200078e005c */
[----:B------:R-:W-:Y:S02]  /*4ad0*/  PRMT R201, RZ, 0x7610, R201 ;  /* 0x00007610ffc97816 */ /* 0x000fe400000000c9 */
[----:B------:R-:W-:Y:S01]  /*4ae0*/  LEA.HI.X.SX32 R95, R95, R173, 0x1, P5 ;  /* 0x000000ad5f5f7211 */ /* 0x000fe200028f0eff */
[----:B------:R-:W-:Y:S01]  /*4af0*/  @P2 IMAD.MOV.U32 R163, RZ, RZ, R94 ;  /* 0x000000ffffa32224 */ /* 0x000fe200078e005e */
[----:B------:R-:W-:-:S02]  /*4b00*/  LOP3.LUT R20, R98, 0x72, R165, 0xfe, !PT ;  /* 0x0000007262147812 */ /* 0x000fc400078efea5 */
[----:B------:R-:W-:Y:S02]  /*4b10*/  PRMT R200, RZ, 0x7610, R200 ;  /* 0x00007610ffc87816 */ /* 0x000fe400000000c8 */
[----:B------:R0:W2:Y:S01]  /*4b20*/  @P2 LDG.E.U8 R201, desc[UR20][R162.64] ;  /* 0x00000014a2c92981 */ /* 0x0000a2000c1e1100 */
[----:B------:R-:W-:Y:S01]  /*4b30*/  IABS R166, R20 ;  /* 0x0000001400a67213 */ /* 0x000fe20000000000 */
[----:B0-----:R-:W-:Y:S02]  /*4b40*/  @P0 IMAD.MOV.U32 R162, RZ, RZ, R93 ;  /* 0x000000ffffa20224 */ /* 0x001fe400078e005d */
[----:B------:R-:W-:-:S05]  /*4b50*/  @P0 IMAD.MOV.U32 R163, RZ, RZ, R95 ;  /* 0x000000ffffa30224 */ /* 0x000fca00078e005f */
[----:B------:R0:W2:Y:S01]  /*4b60*/  @P0 LDG.E.U8 R200, desc[UR20][R162.64] ;  /* 0x00000014a2c80981 */ /* 0x0000a2000c1e1100 */
[----:B------:R-:W-:Y:S01]  /*4b70*/  LOP3.LUT R15, R98, 0x7e, R165, 0xfe, !PT ;  /* 0x0000007e620f7812 */ /* 0x000fe200078efea5 */
[----:B0-----:R-:W-:-:S04]  /*4b80*/  IMAD.HI.U32 R162, R100, R166, RZ ;  /* 0x000000a664a27227 */ /* 0x001fc800078e00ff */
[----:B------:R-:W-:-:S04]  /*4b90*/  IMAD.MOV R162, RZ, RZ, -R162 ;  /* 0x000000ffffa27224 */ /* 0x000fc800078e0aa2 */
[----:B------:R-:W-:Y:S01]  /*4ba0*/  IMAD R166, R160, R162, R166 ;  /* 0x000000a2a0a67224 */ /* 0x000fe200078e02a6 */
[----:B------:R-:W-:-:S05]  /*4bb0*/  IABS R162, R15 ;  /* 0x0000000f00a27213 */ /* 0x000fca0000000000 */
[----:B------:R-:W-:-:S04]  /*4bc0*/  IMAD.HI.U32 R164, R100, R162, RZ ;  /* 0x000000a264a47227 */ /* 0x000fc800078e00ff */
[----:B------:R-:W-:Y:S01]  /*4bd0*/  IMAD.MOV R164, RZ, RZ, -R164 ;  /* 0x000000ffffa47224 */ /* 0x000fe200078e0aa4 */
[----:B------:R-:W-:-:S03]  /*4be0*/  IADD3 R96, P2, PT, R97, R178, RZ ;  /* 0x000000b261607210 */ /* 0x000fc60007f5e0ff */
[----:B------:R-:W-:Y:S01]  /*4bf0*/  IMAD R162, R160, R164, R162 ;  /* 0x000000a4a0a27224 */ /* 0x000fe200078e02a2 */
[----:B------:R-:W-:-:S04]  /*4c00*/  LEA.HI.X.SX32 R97, R97, R173, 0x1, P2 ;  /* 0x000000ad61617211 */ /* 0x000fc800010f0eff */
[----:B------:R-:W-:-:S13]  /*4c10*/  ISETP.GT.U32.AND P2, PT, R160, R162, PT ;  /* 0x000000a2a000720c */ /* 0x000fda0003f44070 */
[----:B------:R-:W-:Y:S01]  /*4c20*/  @!P2 IMAD.IADD R162, R162, 0x1, -R160 ;  /* 0x00000001a2a2a824 */ /* 0x000fe200078e0aa0 */
[C---:B------:R-:W-:Y:S02]  /*4c30*/  ISETP.GT.U32.AND P2, PT, R160.reuse, R155, PT ;  /* 0x0000009ba000720c */ /* 0x040fe40003f44070 */
[----:B------:R-:W-:-:S11]  /*4c40*/  ISETP.GT.U32.AND P0, PT, R160, R157, PT ;  /* 0x0000009da000720c */ /* 0x000fd60003f04070 */
[--C-:B------:R-:W-:Y:S01]  /*4c50*/  @!P2 IMAD.IADD R155, R155, 0x1, -R160.reuse ;  /* 0x000000019b9ba824 */ /* 0x100fe200078e0aa0 */
[C---:B------:R-:W-:Y:S01]  /*4c60*/  ISETP.GT.U32.AND P2, PT, R160.reuse, R150, PT ;  /* 0x00000096a000720c */ /* 0x040fe20003f44070 */
[----:B------:R-:W-:Y:S01]  /*4c70*/  @!P0 IMAD.IADD R157, R157, 0x1, -R160 ;  /* 0x000000019d9d8824 */ /* 0x000fe200078e0aa0 */
[----:B------:R-:W-:-:S11]  /*4c80*/  ISETP.GT.U32.AND P0, PT, R160, R152, PT ;  /* 0x00000098a000720c */ /* 0x000fd60003f04070 */
[--C-:B------:R-:W-:Y:S01]  /*4c90*/  @!P2 IMAD.IADD R150, R150, 0x1, -R160.reuse ;  /* 0x000000019696a824 */ /* 0x100fe200078e0aa0 */
[----:B------:R-:W-:Y:S01]  /*4ca0*/  ISETP.GT.U32.AND P2, PT, R160, R145, PT ;  /* 0x00000091a000720c */ /* 0x000fe20003f44070 */
[----:B------:R-:W-:Y:S01]  /*4cb0*/  @!P0 IMAD.IADD R152, R152, 0x1, -R160 ;  /* 0x0000000198988824 */ /* 0x000fe200078e0aa0 */
        /* <DEDUP_REMOVED lines=24> */
[----:B------:R-:W-:Y:S02]  /*4e40*/  ISETP.GT.U32.AND P0, PT, R160, R117, PT ;  /* 0x00000075a000720c */ /* 0x000fe40003f04070 */
[----:B------:R-:W-:Y:S02]  /*4e50*/  LOP3.LUT R0, R165, 0x4e, RZ, 0xfc, !PT ;  /* 0x0000004ea5007812 */ /* 0x000fe400078efcff */
[----:B------:R-:W-:-:S07]  /*4e60*/  PLOP3.LUT P3, PT, PT, PT, UP1, 0x80, 0x8 ;  /* 0x000000000008781c */ /* 0x000fce0003f6f018 */
[--C-:B------:R-:W-:Y:S01]  /*4e70*/  @!P2 IMAD.IADD R115, R115, 0x1, -R160.reuse ;  /* 0x000000017373a824 */ /* 0x100fe200078e0aa0 */
[----:B------:R-:W-:Y:S02]  /*4e80*/  ISETP.GT.U32.AND P2, PT, R160, R110, PT ;  /* 0x0000006ea000720c */ /* 0x000fe40003f44070 */
[----:B------:R-:W-:Y:S02]  /*4e90*/  LOP3.LUT R18, R98, 0x76, R165, 0xfe, !PT ;  /* 0x0000007662127812 */ /* 0x000fe400078efea5 */
[----:B------:R-:W-:Y:S02]  /*4ea0*/  ISETP.LT.AND P3, PT, R0, UR22, P3 ;  /* 0x0000001600007c0c */ /* 0x000fe40009f61270 */
[----:B------:R-:W-:Y:S01]  /*4eb0*/  IABS R169, R18 ;  /* 0x0000001200a97213 */ /* 0x000fe20000000000 */
[----:B------:R-:W-:Y:S01]  /*4ec0*/  @!P0 IMAD.IADD R117, R117, 0x1, -R160 ;  /* 0x0000000175758824 */ /* 0x000fe200078e0aa0 */
[----:B------:R-:W-:-:S03]  /*4ed0*/  PRMT R199, RZ, 0x7610, R199 ;  /* 0x00007610ffc77816 */ /* 0x000fc600000000c7 */
[----:B------:R-:W-:-:S04]  /*4ee0*/  IMAD.HI.U32 R163, R100, R169, RZ ;  /* 0x000000a964a37227 */ /* 0x000fc800078e00ff */
[----:B------:R-:W-:Y:S01]  /*4ef0*/  @!P2 IMAD.IADD R110, R110, 0x1, -R160 ;  /* 0x000000016e6ea824 */ /* 0x000fe200078e0aa0 */
[C---:B------:R-:W-:Y:S02]  /*4f00*/  ISETP.GT.U32.AND P2, PT, R160.reuse, R105, PT ;  /* 0x00000069a000720c */ /* 0x040fe40003f44070 */
[C---:B------:R-:W-:Y:S01]  /*4f10*/  ISETP.GT.U32.AND P0, PT, R160.reuse, R112, PT ;  /* 0x00000070a000720c */ /* 0x040fe20003f04070 */
[----:B------:R-:W-:Y:S01]  /*4f20*/  IMAD.MOV R163, RZ, RZ, -R163 ;  /* 0x000000ffffa37224 */ /* 0x000fe200078e0aa3 */
[----:B------:R-:W2:Y:S01]  /*4f30*/  @P3 LDG.E.U8 R199, desc[UR20][R96.64] ;  /* 0x0000001460c73981 */ /* 0x000ea2000c1e1100 */
[C---:B------:R-:W-:Y:S02]  /*4f40*/  ISETP.GT.U32.AND P3, PT, R160.reuse, R159, PT ;  /* 0x0000009fa000720c */ /* 0x040fe40003f64070 */
[----:B------:R-:W-:-:S06]  /*4f50*/  IMAD R169, R160, R163, R169 ;  /* 0x000000a3a0a97224 */ /* 0x000fcc00078e02a9 */
[--C-:B------:R-:W-:Y:S01]  /*4f60*/  @!P2 IMAD.IADD R105, R105, 0x1, -R160.reuse ;  /* 0x000000016969a824 */ /* 0x100fe200078e0aa0 */
[----:B------:R-:W-:Y:S01]  /*4f70*/  ISETP.GT.U32.AND P2, PT, R160, R169, PT ;  /* 0x000000a9a000720c */ /* 0x000fe20003f44070 */
[--C-:B------:R-:W-:Y:S01]  /*4f80*/  @!P0 IMAD.IADD R112, R112, 0x1, -R160.reuse ;  /* 0x0000000170708824 */ /* 0x100fe200078e0aa0 */
[C---:B------:R-:W-:Y:S02]  /*4f90*/  ISETP.GT.U32.AND P0, PT, R160.reuse, R107, PT ;  /* 0x0000006ba000720c */ /* 0x040fe40003f04070 */
[----:B------:R-:W-:Y:S01]  /*4fa0*/  @!P3 IMAD.IADD R159, R159, 0x1, -R160 ;  /* 0x000000019f9fb824 */ /* 0x000fe200078e0aa0 */
[C---:B------:R-:W-:Y:S02]  /*4fb0*/  ISETP.GT.U32.AND P5, PT, R160.reuse, R156, PT ;  /* 0x0000009ca000720c */ /* 0x040fe40003fa4070 */
[----:B------:R-:W-:Y:S02]  /*4fc0*/  ISETP.GT.U32.AND P3, PT, R160, R154, PT ;  /* 0x0000009aa000720c */ /* 0x000fe40003f64070 */
[----:B------:R-:W-:-:S02]  /*4fd0*/  LOP3.LUT R218, R98, 0x70, R165, 0xfe, !PT ;  /* 0x0000007062da7812 */ /* 0x000fc400078efea5 */
[C---:B------:R-:W-:Y:S02]  /*4fe0*/  ISETP.GT.U32.AND P4, PT, R160.reuse, R158, PT ;  /* 0x0000009ea000720c */ /* 0x040fe40003f84070 */
[--C-:B------:R-:W-:Y:S01]  /*4ff0*/  @!P2 IMAD.IADD R169, R169, 0x1, -R160.reuse ;  /* 0x00000001a9a9a824 */ /* 0x100fe200078e0aa0 */
[C---:B------:R-:W-:Y:S01]  /*5000*/  ISETP.GT.U32.AND P2, PT, R160.reuse, R159, PT ;  /* 0x0000009fa000720c */ /* 0x040fe20003f44070 */
[--C-:B------:R-:W-:Y:S01]  /*5010*/  @!P0 IMAD.IADD R107, R107, 0x1, -R160.reuse ;  /* 0x000000016b6b8824 */ /* 0x100fe200078e0aa0 */
[----:B------:R-:W-:Y:S02]  /*5020*/  ISETP.GT.U32.AND P0, PT, R160, R166, PT ;  /* 0x000000a6a000720c */ /* 0x000fe40003f04070 */
[----:B------:R-:W-:Y:S01]  /*5030*/  IABS R102, R218 ;  /* 0x000000da00667213 */ /* 0x000fe20000000000 */
[--C-:B------:R-:W-:Y:S01]  /*5040*/  @!P5 IMAD.IADD R156, R156, 0x1, -R160.reuse ;  /* 0x000000019c9cd824 */ /* 0x100fe200078e0aa0 */
[--C-:B------:R-:W-:Y:S01]  /*5050*/  LOP3.LUT R19, R98, 0x74, R165.reuse, 0xfe, !PT ;  /* 0x0000007462137812 */ /* 0x100fe200078efea5 */
[----:B------:R-:W-:Y:S01]  /*5060*/  @!P3 IMAD.IADD R154, R154, 0x1, -R160 ;  /* 0x000000019a9ab824 */ /* 0x000fe200078e0aa0 */
[----:B------:R-:W-:Y:S01]  /*5070*/  LOP3.LUT R16, R98, 0x7a, R165, 0xfe, !PT ;  /* 0x0000007a62107812 */ /* 0x000fe200078efea5 */
[----:B------:R-:W-:Y:S01]  /*5080*/  IMAD.HI.U32 R161, R100, R102, RZ ;  /* 0x0000006664a17227 */ /* 0x000fe200078e00ff */
[----:B------:R-:W-:-:S02]  /*5090*/  ISETP.GT.U32.AND P5, PT, R160, R151, PT ;  /* 0x00000097a000720c */ /* 0x000fc40003fa4070 */
[----:B------:R-:W-:Y:S01]  /*50a0*/  IABS R167, R19 ;  /* 0x0000001300a77213 */ /* 0x000fe20000000000 */
[----:B------:R-:W-:Y:S01]  /*50b0*/  IMAD.MOV R161, RZ, RZ, -R161 ;  /* 0x000000ffffa17224 */ /* 0x000fe200078e0aa1 */
[----:B------:R-:W-:Y:S01]  /*50c0*/  IABS R163, R16 ;  /* 0x0000001000a37213 */ /* 0x000fe20000000000 */
[--C-:B------:R-:W-:Y:S01]  /*50d0*/  @!P2 IMAD.IADD R159, R159, 0x1, -R160.reuse ;  /* 0x000000019f9fa824 */ /* 0x100fe200078e0aa0 */
[----:B------:R-:W-:Y:S01]  /*50e0*/  ISETP.GT.U32.AND P2, PT, R160, R154, PT ;  /* 0x0000009aa000720c */ /* 0x000fe20003f44070 */
[--C-:B------:R-:W-:Y:S01]  /*50f0*/  @!P4 IMAD.IADD R158, R158, 0x1, -R160.reuse ;  /* 0x000000019e9ec824 */ /* 0x100fe200078e0aa0 */
[----:B------:R-:W-:Y:S01]  /*5100*/  ISETP.GT.U32.AND P4, PT, R160, R153, PT ;  /* 0x00000099a000720c */ /* 0x000fe20003f84070 */
[----:B------:R-:W-:Y:S01]  /*5110*/  @!P0 IMAD.IADD R166, R166, 0x1, -R160 ;  /* 0x00000001a6a68824 */ /* 0x000fe200078e0aa0 */
[----:B------:R-:W-:Y:S01]  /*5120*/  PLOP3.LUT P0, PT, PT, PT, UP1, 0x80, 0x8 ;  /* 0x000000000008781c */ /* 0x000fe20003f0f018 */
[----:B------:R-:W-:Y:S01]  /*5130*/  IMAD R102, R160, R161, R102 ;  /* 0x000000a1a0667224 */ /* 0x000fe200078e0266 */
[----:B------:R-:W-:Y:S01]  /*5140*/  LOP3.LUT R0, R165, 0x56, RZ, 0xfc, !PT ;  /* 0x00000056a5007812 */ /* 0x000fe200078efcff */
[----:B------:R-:W-:Y:S01]  /*5150*/  IMAD.HI.U32 R161, R100, R167, RZ ;  /* 0x000000a764a17227 */ /* 0x000fe200078e00ff */
[----:B------:R-:W-:-:S03]  /*5160*/  LOP3.LUT R17, R98, 0x78, R165, 0xfe, !PT ;  /* 0x0000007862117812 */ /* 0x000fc600078efea5 */
[----:B------:R-:W-:Y:S01]  /*5170*/  IMAD.HI.U32 R164, R100, R163, RZ ;  /* 0x000000a364a47227 */ /* 0x000fe200078e00ff */
[----:B------:R-:W-:Y:S02]  /*5180*/  ISETP.LT.AND P0, PT, R0, UR22, P0 ;  /* 0x0000001600007c0c */ /* 0x000fe40008701270 */
[----:B------:R-:W-:Y:S01]  /*5190*/  LOP3.LUT R14, R98, 0x7c, R165, 0xfe, !PT ;  /* 0x0000007c620e7812 */ /* 0x000fe200078efea5 */
[----:B------:R-:W-:Y:S01]  /*51a0*/  IMAD.MOV R161, RZ, RZ, -R161 ;  /* 0x000000ffffa17224 */ /* 0x000fe200078e0aa1 */
[----:B------:R-:W-:Y:S01]  /*51b0*/  IADD3 R98, P6, PT, R99, R178, RZ ;  /* 0x000000b263627210 */ /* 0x000fe20007fde0ff */
[----:B------:R-:W-:Y:S02]  /*51c0*/  IMAD.MOV R164, RZ, RZ, -R164 ;  /* 0x000000ffffa47224 */ /* 0x000fe400078e0aa4 */
[--C-:B------:R-:W-:Y:S01]  /*51d0*/  @!P5 IMAD.IADD R151, R151, 0x1, -R160.reuse ;  /* 0x000000019797d824 */ /* 0x100fe200078e0aa0 */
[C---:B------:R-:W-:Y:S01]  /*51e0*/  ISETP.GT.U32.AND P5, PT, R160.reuse, R146, PT ;  /* 0x00000092a000720c */ /* 0x040fe20003fa4070 */
[C---:B------:R-:W-:Y:S01]  /*51f0*/  IMAD R167, R160.reuse, R161, R167 ;  /* 0x000000a1a0a77224 */ /* 0x040fe200078e02a7 */
[----:B------:R-:W-:Y:S01]  /*5200*/  IABS R161, R17 ;  /* 0x0000001100a17213 */ /* 0x000fe20000000000 */
[----:B------:R-:W-:Y:S01]  /*5210*/  IMAD R163, R160, R164, R163 ;  /* 0x000000a4a0a37224 */ /* 0x000fe200078e02a3 */
[----:B------:R-:W-:Y:S01]  /*5220*/  LEA.HI.X.SX32 R99, R99, R173, 0x1, P6 ;  /* 0x000000ad63637211 */ /* 0x000fe200030f0eff */
[--C-:B------:R-:W-:Y:S01]  /*5230*/  @!P2 IMAD.IADD R154, R154, 0x1, -R160.reuse ;  /* 0x000000019a9aa824 */ /* 0x100fe200078e0aa0 */
[----:B------:R-:W-:Y:S01]  /*5240*/  IABS R164, R14 ;  /* 0x0000000e00a47213 */ /* 0x000fe20000000000 */
[----:B------:R-:W-:Y:S01]  /*5250*/  @!P4 IMAD.IADD R153, R153, 0x1, -R160 ;  /* 0x000000019999c824 */ /* 0x000fe200078e0aa0 */
[----:B------:R-:W-:-:S02]  /*5260*/  ISETP.GT.U32.AND P6, PT, R160, R157, PT ;  /* 0x0000009da000720c */ /* 0x000fc40003fc4070 */
[----:B------:R-:W-:Y:S02]  /*5270*/  PRMT R198, RZ, 0x7610, R198 ;  /* 0x00007610ffc67816 */ /* 0x000fe400000000c6 */
[C---:B------:R-:W-:Y:S02]  /*5280*/  ISETP.GT.U32.AND P2, PT, R160.reuse, R150, PT ;  /* 0x00000096a000720c */ /* 0x040fe40003f44070 */
[C---:B------:R-:W-:Y:S02]  /*5290*/  ISETP.GT.U32.AND P3, PT, R160.reuse, R149, PT ;  /* 0x00000095a000720c */ /* 0x040fe40003f64070 */
[----:B------:R-:W-:Y:S01]  /*52a0*/  ISETP.GT.U32.AND P4, PT, R160, R148, PT ;  /* 0x00000094a000720c */ /* 0x000fe20003f84070 */
[C---:B------:R-:W-:Y:S01]  /*52b0*/  IMAD.HI.U32 R171, R100.reuse, R161, RZ ;  /* 0x000000a164ab7227 */ /* 0x040fe200078e00ff */
[----:B------:R-:W2:Y:S01]  /*52c0*/  @P0 LDG.E.U8 R198, desc[UR20][R98.64] ;  /* 0x0000001462c60981 */ /* 0x000ea2000c1e1100 */
[----:B------:R-:W-:Y:S02]  /*52d0*/  PLOP3.LUT P0, PT, PT, PT, UP1, 0x80, 0x8 ;  /* 0x000000000008781c */ /* 0x000fe40003f0f018 */
[----:B------:R-:W-:Y:S01]  /*52e0*/  IMAD.HI.U32 R100, R100, R164, RZ ;  /* 0x000000a464647227 */ /* 0x000fe200078e00ff */
[----:B------:R-:W-:-:S03]  /*52f0*/  LOP3.LUT R0, R165, 0x5e, RZ, 0xfc, !PT ;  /* 0x0000005ea5007812 */ /* 0x000fc600078efcff */
[----:B------:R-:W-:Y:S01]  /*5300*/  @!P5 IMAD.IADD R146, R146, 0x1, -R160 ;  /* 0x000000019292d824 */ /* 0x000fe200078e0aa0 */
[----:B------:R-:W-:Y:S01]  /*5310*/  ISETP.GT.U32.AND P5, PT, R160, R141, PT ;  /* 0x0000008da000720c */ /* 0x000fe20003fa4070 */
[----:B------:R-:W-:Y:S01]  /*5320*/  IMAD.MOV R100, RZ, RZ, -R100 ;  /* 0x000000ffff647224 */ /* 0x000fe200078e0a64 */
[----:B------:R-:W-:Y:S01]  /*5330*/  ISETP.LT.AND P0, PT, R0, UR22, P0 ;  /* 0x0000001600007c0c */ /* 0x000fe20008701270 */
[----:B------:R-:W-:Y:S02]  /*5340*/  @!P6 IMAD.IADD R157, R157, 0x1, -R160 ;  /* 0x000000019d9de824 */ /* 0x000fe400078e0aa0 */
[----:B------:R-:W-:Y:S01]  /*5350*/  IMAD R164, R160, R100, R164 ;  /* 0x00000064a0a47224 */ /* 0x000fe200078e02a4 */
[----:B------:R-:W-:Y:S01]  /*5360*/  IADD3 R100, P6, PT, R101, R178, RZ ;  /* 0x000000b265647210 */ /* 0x000fe20007fde0ff */
[--C-:B------:R-:W-:Y:S01]  /*5370*/  @!P2 IMAD.IADD R150, R150, 0x1, -R160.reuse ;  /* 0x000000019696a824 */ /* 0x100fe200078e0aa0 */
[C---:B------:R-:W-:Y:S01]  /*5380*/  ISETP.GT.U32.AND P2, PT, R160.reuse, R145, PT ;  /* 0x00000091a000720c */ /* 0x040fe20003f44070 */
[--C-:B------:R-:W-:Y:S01]  /*5390*/  @!P3 IMAD.IADD R149, R149, 0x1, -R160.reuse ;  /* 0x000000019595b824 */ /* 0x100fe200078e0aa0 */
[----:B------:R-:W-:Y:S01]  /*53a0*/  ISETP.GT.U32.AND P3, PT, R160, R144, PT ;  /* 0x00000090a000720c */ /* 0x000fe20003f64070 */
[----:B------:R-:W-:Y:S01]  /*53b0*/  @!P4 IMAD.IADD R148, R148, 0x1, -R160 ;  /* 0x000000019494c824 */ /* 0x000fe200078e0aa0 */
[----:B------:R-:W-:-:S02]  /*53c0*/  LEA.HI.X.SX32 R101, R101, R173, 0x1, P6 ;  /* 0x000000ad65657211 */ /* 0x000fc400030f0eff */
[----:B------:R-:W-:Y:S02]  /*53d0*/  PRMT R191, RZ, 0x7610, R191 ;  /* 0x00007610ffbf7816 */ /* 0x000fe400000000bf */
[C---:B------:R-:W-:Y:S01]  /*53e0*/  ISETP.GT.U32.AND P6, PT, R160.reuse, R148, PT ;  /* 0x00000094a000720c */ /* 0x040fe20003fc4070 */
[--C-:B------:R-:W-:Y:S01]  /*53f0*/  @!P5 IMAD.IADD R141, R141, 0x1, -R160.reuse ;  /* 0x000000018d8dd824 */ /* 0x100fe200078e0aa0 */
[C---:B------:R-:W-:Y:S02]  /*5400*/  ISETP.GT.U32.AND P5, PT, R160.reuse, R136, PT ;  /* 0x00000088a000720c */ /* 0x040fe40003fa4070 */
[----:B------:R-:W2:Y:S01]  /*5410*/  @P0 LDG.E.U8 R191, desc[UR20][R100.64] ;  /* 0x0000001464bf0981 */ /* 0x000ea2000c1e1100 */
[----:B------:R-:W-:Y:S02]  /*5420*/  PLOP3.LUT P0, PT, PT, PT, UP1, 0x80, 0x8 ;  /* 0x000000000008781c */ /* 0x000fe40003f0f018 */
[----:B------:R-:W-:Y:S01]  /*5430*/  LOP3.LUT R0, R165, 0x66, RZ, 0xfc, !PT ;  /* 0x00000066a5007812 */ /* 0x000fe200078efcff */
[--C-:B------:R-:W-:Y:S01]  /*5440*/  @!P2 IMAD.IADD R145, R145, 0x1, -R160.reuse ;  /* 0x000000019191a824 */ /* 0x100fe200078e0aa0 */
[----:B------:R-:W-:Y:S01]  /*5450*/  ISETP.GT.U32.AND P2, PT, R160, R141, PT ;  /* 0x0000008da000720c */ /* 0x000fe20003f44070 */
[----:B------:R-:W-:Y:S01]  /*5460*/  IMAD.MOV R171, RZ, RZ, -R171 ;  /* 0x000000ffffab7224 */ /* 0x000fe200078e0aab */
[----:B------:R-:W-:Y:S01]  /*5470*/  ISETP.LT.AND P0, PT, R0, UR22, P0 ;  /* 0x0000001600007c0c */ /* 0x000fe20008701270 */
[----:B------:R-:W-:Y:S01]  /*5480*/  @!P3 IMAD.IADD R144, R144, 0x1, -R160 ;  /* 0x000000019090b824 */ /* 0x000fe200078e0aa0 */
[C---:B------:R-:W-:Y:S01]  /*5490*/  ISETP.GT.U32.AND P3, PT, R160.reuse, R139, PT ;  /* 0x0000008ba000720c */ /* 0x040fe20003f64070 */
[----:B------:R-:W-:-:S02]  /*54a0*/  IMAD R161, R160, R171, R161 ;  /* 0x000000aba0a17224 */ /* 0x000fc400078e02a1 */
[--C-:B------:R-:W-:Y:S01]  /*54b0*/  @!P6 IMAD.IADD R148, R148, 0x1, -R160.reuse ;  /* 0x000000019494e824 */ /* 0x100fe200078e0aa0 */
[----:B------:R-:W-:Y:S01]  /*54c0*/  IADD3 R171, P6, PT, R170, R178, RZ ;  /* 0x000000b2aaab7210 */ /* 0x000fe20007fde0ff */
[--C-:B------:R-:W-:Y:S01]  /*54d0*/  @!P5 IMAD.IADD R136, R136, 0x1, -R160.reuse ;  /* 0x000000018888d824 */ /* 0x100fe200078e0aa0 */
[----:B------:R-:W-:Y:S02]  /*54e0*/  ISETP.GT.U32.AND P5, PT, R160, R131, PT ;  /* 0x00000083a000720c */ /* 0x000fe40003fa4070 */
[----:B------:R-:W-:Y:S01]  /*54f0*/  LEA.HI.X.SX32 R170, R170, R173, 0x1, P6 ;  /* 0x000000adaaaa7211 */ /* 0x000fe200030f0eff */
[----:B------:R-:W-:Y:S01]  /*5500*/  @!P2 IMAD.IADD R141, R141, 0x1, -R160 ;  /* 0x000000018d8da824 */ /* 0x000fe200078e0aa0 */
[----:B------:R-:W-:Y:S01]  /*5510*/  PRMT R190, RZ, 0x7610, R190 ;  /* 0x00007610ffbe7816 */ /* 0x000fe200000000be */
[----:B------:R-:W-:Y:S01]  /*5520*/  @P0 IMAD.MOV.U32 R204, RZ, RZ, R171 ;  /* 0x000000ffffcc0224 */ /* 0x000fe200078e00ab */
[----:B------:R-:W-:Y:S01]  /*5530*/  ISETP.GT.U32.AND P2, PT, R160, R136, PT ;  /* 0x00000088a000720c */ /* 0x000fe20003f44070 */
[----:B------:R-:W-:-:S02]  /*5540*/  @!P3 IMAD.IADD R139, R139, 0x1, -R160 ;  /* 0x000000018b8bb824 */ /* 0x000fc400078e0aa0 */
[----:B------:R-:W-:Y:S01]  /*5550*/  @P0 IMAD.MOV.U32 R205, RZ, RZ, R170 ;  /* 0x000000ffffcd0224 */ /* 0x000fe200078e00aa */
[----:B------:R-:W-:Y:S02]  /*5560*/  LOP3.LUT R0, R165, 0x6e, RZ, 0xfc, !PT ;  /* 0x0000006ea5007812 */ /* 0x000fe400078efcff */
[C---:B------:R-:W-:Y:S02]  /*5570*/  ISETP.GT.U32.AND P6, PT, R160.reuse, R139, PT ;  /* 0x0000008ba000720c */ /* 0x040fe40003fc4070 */
[----:B------:R0:W2:Y:S01]  /*5580*/  @P0 LDG.E.U8 R190, desc[UR20][R204.64] ;  /* 0x00000014ccbe0981 */ /* 0x0000a2000c1e1100 */
[----:B------:R-:W-:Y:S01]  /*5590*/  PLOP3.LUT P0, PT, PT, PT, UP1, 0x80, 0x8 ;  /* 0x000000000008781c */ /* 0x000fe20003f0f018 */
[----:B------:R-:W-:Y:S01]  /*55a0*/  @!P5 IMAD.IADD R131, R131, 0x1, -R160 ;  /* 0x000000018383d824 */ /* 0x000fe200078e0aa0 */
[----:B------:R-:W-:Y:S02]  /*55b0*/  ISETP.GT.U32.AND P5, PT, R160, R126, PT ;  /* 0x0000007ea000720c */ /* 0x000fe40003fa4070 */
[----:B------:R-:W-:Y:S01]  /*55c0*/  ISETP.LT.AND P0, PT, R0, UR22, P0 ;  /* 0x0000001600007c0c */ /* 0x000fe20008701270 */
[----:B------:R-:W-:-:S02]  /*55d0*/  IMAD.MOV.U32 R228, RZ, RZ, R182 ;  /* 0x000000ffffe47224 */ /* 0x000fc400078e00b6 */
[--C-:B------:R-:W-:Y:S01]  /*55e0*/  @!P2 IMAD.IADD R136, R136, 0x1, -R160.reuse ;  /* 0x000000018888a824 */ /* 0x100fe200078e0aa0 */
[----:B------:R-:W-:Y:S02]  /*55f0*/  IADD3 R182, P2, PT, R180, R178, RZ ;  /* 0x000000b2b4b67210 */ /* 0x000fe40007f5e0ff */
[----:B------:R-:W-:Y:S01]  /*5600*/  @!P6 IMAD.IADD R139, R139, 0x1, -R160 ;  /* 0x000000018b8be824 */ /* 0x000fe200078e0aa0 */
[----:B------:R-:W-:Y:S02]  /*5610*/  ISETP.GT.U32.AND P6, PT, R160, R131, PT ;  /* 0x00000083a000720c */ /* 0x000fe40003fc4070 */
[----:B------:R-:W-:Y:S02]  /*5620*/  LEA.HI.X.SX32 R180, R180, R173, 0x1, P2 ;  /* 0x000000adb4b47211 */ /* 0x000fe400010f0eff */
[----:B------:R-:W-:Y:S02]  /*5630*/  ISETP.GT.U32.AND P4, PT, R160, R143, PT ;  /* 0x0000008fa000720c */ /* 0x000fe40003f84070 */
[----:B------:R-:W-:Y:S01]  /*5640*/  PRMT R185, RZ, 0x7610, R185 ;  /* 0x00007610ffb97816 */ /* 0x000fe200000000b9 */
[----:B0-----:R-:W-:-:S02]  /*5650*/  @P0 IMAD.MOV.U32 R204, RZ, RZ, R182 ;  /* 0x000000ffffcc0224 */ /* 0x001fc400078e00b6 */
[----:B------:R-:W-:Y:S02]  /*5660*/  @P0 IMAD.MOV.U32 R205, RZ, RZ, R180 ;  /* 0x000000ffffcd0224 */ /* 0x000fe400078e00b4 */
[--C-:B------:R-:W-:Y:S02]  /*5670*/  @!P5 IMAD.IADD R126, R126, 0x1, -R160.reuse ;  /* 0x000000017e7ed824 */ /* 0x100fe400078e0aa0 */
[----:B------:R-:W-:Y:S01]  /*5680*/  IMAD.U32 R193, RZ, RZ, UR12 ;  /* 0x0000000cffc17e24 */ /* 0x000fe2000f8e00ff */
[----:B------:R0:W2:Y:S02]  /*5690*/  @P0 LDG.E.U8 R185, desc[UR20][R204.64] ;  /* 0x00000014ccb90981 */ /* 0x0000a4000c1e1100 */
[----:B------:R-:W-:Y:S01]  /*56a0*/  ISETP.GT.U32.AND P0, PT, R160, R126, PT ;  /* 0x0000007ea000720c */ /* 0x000fe20003f04070 */
[--C-:B------:R-:W-:Y:S02]  /*56b0*/  @!P6 IMAD.IADD R131, R131, 0x1, -R160.reuse ;  /* 0x000000018383e824 */ /* 0x100fe400078e0aa0 */
[----:B------:R-:W-:Y:S01]  /*56c0*/  IMAD R181, R193, 0x2, R181 ;  /* 0x00000002c1b57824 */ /* 0x000fe200078e02b5 */
[----:B------:R-:W-:Y:S01]  /*56d0*/  IADD3 R193, P6, PT, R192, R178, RZ ;  /* 0x000000b2c0c17210 */ /* 0x000fe20007fde0ff */
[----:B------:R-:W-:Y:S01]  /*56e0*/  @!P4 IMAD.IADD R143, R143, 0x1, -R160 ;  /* 0x000000018f8fc824 */ /* 0x000fe200078e0aa0 */
[----:B------:R-:W-:Y:S01]  /*56f0*/  ISETP.GT.U32.AND P4, PT, R160, R138, PT ;  /* 0x0000008aa000720c */ /* 0x000fe20003f84070 */
[----:B------:R-:W-:Y:S01]  /*5700*/  STL [R1+0x154], R218 ;  /* 0x000154da01007387 */ /* 0x000fe20000100800 */
[----:B------:R-:W-:-:S02]  /*5710*/  LEA.HI.X.SX32 R192, R192, R173, 0x1, P6 ;  /* 0x000000adc0c07211 */ /* 0x000fc400030f0eff */
[C---:B------:R-:W-:Y:S01]  /*5720*/  IADD3 R0, P6, PT, R181.reuse, R178, RZ ;  /* 0x000000b2b5007210 */ /* 0x040fe20007fde0ff */
[----:B------:R-:W-:Y:S02]  /*5730*/  STL [R1+0x150], R20 ;  /* 0x0001501401007387 */ /* 0x000fe40000100800 */
[----:B------:R-:W-:Y:S02]  /*5740*/  @!P0 IMAD.IADD R126, R126, 0x1, -R160 ;  /* 0x000000017e7e8824 */ /* 0x000fe400078e0aa0 */
[----:B------:R-:W-:Y:S01]  /*5750*/  STL [R1+0x14c], R19 ;  /* 0x00014c1301007387 */ /* 0x000fe20000100800 */
[----:B------:R-:W-:-:S03]  /*5760*/  LEA.HI.X.SX32 R103, R181, R173, 0x1, P6 ;  /* 0x000000adb5677211 */ /* 0x000fc600030f0eff */
[----:B------:R-:W-:Y:S01]  /*5770*/  STL [R1+0x148], R18 ;  /* 0x0001481201007387 */ /* 0x000fe20000100800 */
[----:B------:R-:W-:-:S03]  /*5780*/  ISETP.GT.U32.AND P0, PT, R160, R120, PT ;  /* 0x00000078a000720c */ /* 0x000fc60003f04070 */
[----:B------:R-:W-:Y:S04]  /*5790*/  STL [R1+0x144], R17 ;  /* 0x0001441101007387 */ /* 0x000fe80000100800 */
[----:B------:R-:W-:Y:S04]  /*57a0*/  STL [R1+0x140], R15 ;  /* 0x0001400f01007387 */ /* 0x000fe80000100800 */
[----:B------:R-:W-:Y:S01]  /*57b0*/  STL [R1+0x13c], R16 ;  /* 0x00013c1001007387 */ /* 0x000fe20000100800 */
[----:B------:R-:W-:-:S03]  /*57c0*/  @!P4 IMAD.IADD R138, R138, 0x1, -R160 ;  /* 0x000000018a8ac824 */ /* 0x000fc600078e0aa0 */
[----:B------:R-:W-:Y:S01]  /*57d0*/  STL [R1+0x138], R14 ;  /* 0x0001380e01007387 */ /* 0x000fe20000100800 */
[----:B------:R-:W-:-:S03]  /*57e0*/  ISETP.GT.U32.AND P3, PT, R160, R134, PT ;  /* 0x00000086a000720c */ /* 0x000fc60003f64070 */
[----:B------:R-:W-:Y:S01]  /*57f0*/  STL [R1+0x134], R0 ;  /* 0x0001340001007387 */ /* 0x000fe20000100800 */
[----:B------:R-:W-:-:S03]  /*5800*/  ISETP.GT.U32.AND P4, PT, R160, R133, PT ;  /* 0x00000085a000720c */ /* 0x000fc60003f84070 */
[----:B------:R1:W-:Y:S04]  /*5810*/  STL [R1+0x130], R103 ;  /* 0x0001306701007387 */ /* 0x0003e80000100800 */
[----:B------:R-:W2:Y:S04]  /*5820*/  LDL R230, [R1+0x230] ;  /* 0x0002300001e67983 */ /* 0x000ea80000100800 */
[----:B------:R-:W2:Y:S01]  /*5830*/  LDL R226, [R1+0x224] ;  /* 0x0002240001e27983 */ /* 0x000ea20000100800 */
[----:B------:R-:W-:Y:S01]  /*5840*/  @!P0 IMAD.IADD R120, R120, 0x1, -R160 ;  /* 0x0000000178788824 */ /* 0x000fe200078e0aa0 */
[----:B------:R-:W-:-:S02]  /*5850*/  LOP3.LUT R220, R165, 0x76, RZ, 0xfc, !PT ;  /* 0x00000076a5dc7812 */ /* 0x000fc400078efcff */
[----:B------:R-:W-:Y:S01]  /*5860*/  PLOP3.LUT P0, PT, PT, PT, UP1, 0x80, 0x8 ;  /* 0x000000000008781c */ /* 0x000fe20003f0f018 */
[----:B------:R-:W2:Y:S01]  /*5870*/  LDL R224, [R1+0x220] ;  /* 0x0002200001e07983 */ /* 0x000ea20000100800 */
[--C-:B------:R-:W-:Y:S02]  /*5880*/  @!P3 IMAD.IADD R134, R134, 0x1, -R160.reuse ;  /* 0x000000018686b824 */ /* 0x100fe400078e0aa0 */
[----:B------:R-:W-:Y:S01]  /*5890*/  ISETP.LT.AND P0, PT, R220, UR22, P0 ;  /* 0x00000016dc007c0c */ /* 0x000fe20008701270 */
[----:B------:R-:W-:Y:S01]  /*58a0*/  @!P4 IMAD.IADD R133, R133, 0x1, -R160 ;  /* 0x000000018585c824 */ /* 0x000fe200078e0aa0 */
[----:B------:R-:W3:Y:S01]  /*58b0*/  LDL R220, [R1+0x21c] ;  /* 0x00021c0001dc7983 */ /* 0x000ee20000100800 */
[C---:B------:R-:W-:Y:S02]  /*58c0*/  ISETP.GT.U32.AND P3, PT, R160.reuse, R129, PT ;  /* 0x00000081a000720c */ /* 0x040fe40003f64070 */
[C---:B------:R-:W-:Y:S01]  /*58d0*/  ISETP.GT.U32.AND P4, PT, R160.reuse, R128, PT ;  /* 0x00000080a000720c */ /* 0x040fe20003f84070 */
[----:B------:R-:W3:Y:S01]  /*58e0*/  LDL R222, [R1+0x214] ;  /* 0x0002140001de7983 */ /* 0x000ee20000100800 */
[----:B------:R-:W-:-:S09]  /*58f0*/  ISETP.GT.U32.AND P5, PT, R160, R121, PT ;  /* 0x00000079a000720c */ /* 0x000fd20003fa4070 */
[--C-:B------:R-:W-:Y:S01]  /*5900*/  @!P3 IMAD.IADD R129, R129, 0x1, -R160.reuse ;  /* 0x000000018181b824 */ /* 0x100fe200078e0aa0 */
[----:B------:R-:W-:Y:S01]  /*5910*/  ISETP.GT.U32.AND P3, PT, R160, R124, PT ;  /* 0x0000007ca000720c */ /* 0x000fe20003f64070 */
[--C-:B------:R-:W-:Y:S01]  /*5920*/  @!P4 IMAD.IADD R128, R128, 0x1, -R160.reuse ;  /* 0x000000018080c824 */ /* 0x100fe200078e0aa0 */
[C---:B------:R-:W-:Y:S01]  /*5930*/  ISETP.GT.U32.AND P4, PT, R160.reuse, R123, PT ;  /* 0x0000007ba000720c */ /* 0x040fe20003f84070 */
[----:B------:R-:W-:Y:S01]  /*5940*/  @!P5 IMAD.IADD R121, R121, 0x1, -R160 ;  /* 0x000000017979d824 */ /* 0x000fe200078e0aa0 */
[----:B------:R-:W-:-:S09]  /*5950*/  ISETP.GT.U32.AND P5, PT, R160, R116, PT ;  /* 0x00000074a000720c */ /* 0x000fd20003fa4070 */
[--C-:B------:R-:W-:Y:S01]  /*5960*/  @!P3 IMAD.IADD R124, R124, 0x1, -R160.reuse ;  /* 0x000000017c7cb824 */ /* 0x100fe200078e0aa0 */
[C---:B------:R-:W-:Y:S01]  /*5970*/  ISETP.GT.U32.AND P3, PT, R160.reuse, R119, PT ;  /* 0x00000077a000720c */ /* 0x040fe20003f64070 */
[--C-:B------:R-:W-:Y:S01]  /*5980*/  @!P4 IMAD.IADD R123, R123, 0x1, -R160.reuse ;  /* 0x000000017b7bc824 */ /* 0x100fe200078e0aa0 */
[----:B------:R-:W-:Y:S01]  /*5990*/  ISETP.GT.U32.AND P4, PT, R160, R118, PT ;  /* 0x00000076a000720c */ /* 0x000fe20003f84070 */
[----:B------:R-:W-:Y:S01]  /*59a0*/  @!P5 IMAD.IADD R116, R116, 0x1, -R160 ;  /* 0x000000017474d824 */ /* 0x000fe200078e0aa0 */
        /* <DEDUP_REMOVED lines=20> */
[----:B------:R-:W-:Y:S01]  /*5af0*/  ISETP.GT.U32.AND P3, PT, R160, R161, PT ;  /* 0x000000a1a000720c */ /* 0x000fe20003f64070 */
[--C-:B------:R-:W-:Y:S01]  /*5b00*/  @!P4 IMAD.IADD R102, R102, 0x1, -R160.reuse ;  /* 0x000000016666c824 */ /* 0x100fe200078e0aa0 */
[----:B------:R-:W-:Y:S01]  /*5b10*/  ISETP.GT.U32.AND P4, PT, R160, R163, PT ;  /* 0x000000a3a000720c */ /* 0x000fe20003f84070 */
        /* <DEDUP_REMOVED lines=17> */
[C---:B------:R-:W-:Y:S01]  /*5c30*/  ISETP.GT.U32.AND P4, PT, R160.reuse, R149, PT ;  /* 0x00000095a000720c */ /* 0x040fe20003f84070 */
        /* <DEDUP_REMOVED lines=22> */
[----:B------:R-:W-:Y:S01]  /*5da0*/  @!P4 IMAD.IADD R135, R135, 0x1, -R160 ;  /* 0x000000018787c824 */ /* 0x000fe200078e0aa0 */
[C---:B------:R-:W-:Y:S02]  /*5db0*/  ISETP.GT.U32.AND P4, PT, R160.reuse, R132, PT ;  /* 0x00000084a000720c */ /* 0x040fe40003f84070 */
[----:B------:R-:W-:Y:S01]  /*5dc0*/  ISETP.GT.U32.AND P2, PT, R160, R130, PT ;  /* 0x00000082a000720c */ /* 0x000fe20003f44070 */
[----:B0-----:R-:W-:Y:S01]  /*5dd0*/  @P0 IMAD.MOV.U32 R204, RZ, RZ, R193 ;  /* 0x000000ffffcc0224 */ /* 0x001fe200078e00c1 */
[----:B------:R-:W-:Y:S01]  /*5de0*/  PRMT R178, RZ, 0x7610, R178 ;  /* 0x00007610ffb27816 */ /* 0x000fe200000000b2 */
[----:B------:R-:W-:Y:S02]  /*5df0*/  @P0 IMAD.MOV.U32 R205, RZ, RZ, R192 ;  /* 0x000000ffffcd0224 */ /* 0x000fe400078e00c0 */
[----:B------:R-:W-:-:S04]  /*5e00*/  @!P5 IMAD.IADD R129, R129, 0x1, -R160 ;  /* 0x000000018181d824 */ /* 0x000fc800078e0aa0 */
[--C-:B------:R-:W-:Y:S01]  /*5e10*/  @!P3 IMAD.IADD R133, R133, 0x1, -R160.reuse ;  /* 0x000000018585b824 */ /* 0x100fe200078e0aa0 */
[----:B------:R-:W-:Y:S01]  /*5e20*/  ISETP.GT.U32.AND P3, PT, R160, R128, PT ;  /* 0x00000080a000720c */ /* 0x000fe20003f64070 */
[--C-:B------:R-:W-:Y:S01]  /*5e30*/  @!P4 IMAD.IADD R132, R132, 0x1, -R160.reuse ;  /* 0x000000018484c824 */ /* 0x100fe200078e0aa0 */
[C---:B------:R-:W-:Y:S01]  /*5e40*/  ISETP.GT.U32.AND P4, PT, R160.reuse, R127, PT ;  /* 0x0000007fa000720c */ /* 0x040fe20003f84070 */
[----:B------:R0:W4:Y:S01]  /*5e50*/  @P0 LDG.E.U8 R178, desc[UR20][R204.64] ;  /* 0x00000014ccb20981 */ /* 0x000122000c1e1100 */
[C---:B------:R-:W-:Y:S02]  /*5e60*/  ISETP.GT.U32.AND P5, PT, R160.reuse, R124, PT ;  /* 0x0000007ca000720c */ /* 0x040fe40003fa4070 */
[----:B------:R-:W-:Y:S01]  /*5e70*/  ISETP.GT.U32.AND P0, PT, R160, R106, PT ;  /* 0x0000006aa000720c */ /* 0x000fe20003f04070 */
[----:B------:R-:W-:Y:S01]  /*5e80*/  @!P2 IMAD.IADD R130, R130, 0x1, -R160 ;  /* 0x000000018282a824 */ /* 0x000fe200078e0aa0 */
[----:B------:R-:W-:-:S05]  /*5e90*/  ISETP.GT.U32.AND P2, PT, R160, R125, PT ;  /* 0x0000007da000720c */ /* 0x000fca0003f44070 */
[--C-:B------:R-:W-:Y:S01]  /*5ea0*/  @!P3 IMAD.IADD R128, R128, 0x1, -R160.reuse ;  /* 0x000000018080b824 */ /* 0x100fe200078e0aa0 */
[C---:B------:R-:W-:Y:S01]  /*5eb0*/  ISETP.GT.U32.AND P3, PT, R160.reuse, R123, PT ;  /* 0x0000007ba000720c */ /* 0x040fe20003f64070 */
[--C-:B------:R-:W-:Y:S01]  /*5ec0*/  @!P4 IMAD.IADD R127, R127, 0x1, -R160.reuse ;  /* 0x000000017f7fc824 */ /* 0x100fe200078e0aa0 */
[----:B------:R-:W-:Y:S01]  /*5ed0*/  ISETP.GT.U32.AND P4, PT, R160, R122, PT ;  /* 0x0000007aa000720c */ /* 0x000fe20003f84070 */
[--C-:B------:R-:W-:Y:S01]  /*5ee0*/  @!P5 IMAD.IADD R124, R124, 0x1, -R160.reuse ;  /* 0x000000017c7cd824 */ /* 0x100fe200078e0aa0 */
[----:B------:R-:W-:Y:S01]  /*5ef0*/  ISETP.GT.U32.AND P5, PT, R160, R119, PT ;  /* 0x00000077a000720c */ /* 0x000fe20003fa4070 */
[--C-:B------:R-:W-:Y:S01]  /*5f00*/  @!P0 IMAD.IADD R106, R106, 0x1, -R160.reuse ;  /* 0x000000016a6a8824 */ /* 0x100fe200078e0aa0 */
[----:B------:R-:W-:Y:S02]  /*5f10*/  LOP3.LUT R181, R165, 0x7e, RZ, 0xfc, !PT ;  /* 0x0000007ea5b57812 */ /* 0x000fe400078efcff */
[----:B------:R-:W-:Y:S01]  /*5f20*/  PLOP3.LUT P0, PT, PT, PT, UP1, 0x80, 0x8 ;  /* 0x000000000008781c */ /* 0x000fe20003f0f018 */
[----:B------:R-:W-:Y:S01]  /*5f30*/  @!P2 IMAD.IADD R125, R125, 0x1, -R160 ;  /* 0x000000017d7da824 */ /* 0x000fe200078e0aa0 */
[----:B------:R-:W-:-:S03]  /*5f40*/  ISETP.GT.U32.AND P2, PT, R160, R121, PT ;  /* 0x00000079a000720c */ /* 0x000fc60003f44070 */
[--C-:B------:R-:W-:Y:S01]  /*5f50*/  @!P3 IMAD.IADD R123, R123, 0x1, -R160.reuse ;  /* 0x000000017b7bb824 */ /* 0x100fe200078e0aa0 */
[----:B------:R-:W-:Y:S01]  /*5f60*/  ISETP.GT.U32.AND P3, PT, R160, R118, PT ;  /* 0x00000076a000720c */ /* 0x000fe20003f64070 */
[--C-:B------:R-:W-:Y:S01]  /*5f70*/  @!P4 IMAD.IADD R122, R122, 0x1, -R160.reuse ;  /* 0x000000017a7ac824 */ /* 0x100fe200078e0aa0 */
[C---:B------:R-:W-:Y:S02]  /*5f80*/  ISETP.GT.U32.AND P4, PT, R160.reuse, R117, PT ;  /* 0x00000075a000720c */ /* 0x040fe40003f84070 */
[----:B------:R-:W-:Y:S01]  /*5f90*/  ISETP.LT.AND P0, PT, R181, UR22, P0 ;  /* 0x00000016b5007c0c */ /* 0x000fe20008701270 */
[--C-:B------:R-:W-:Y:S01]  /*5fa0*/  @!P5 IMAD.IADD R119, R119, 0x1, -R160.reuse ;  /* 0x000000017777d824 */ /* 0x100fe200078e0aa0 */
[C---:B------:R-:W-:Y:S01]  /*5fb0*/  ISETP.GT.U32.AND P5, PT, R160.reuse, R112, PT ;  /* 0x00000070a000720c */ /* 0x040fe20003fa4070 */
[----:B------:R-:W4:Y:S01]  /*5fc0*/  LDL R181, [R1+0x228] ;  /* 0x0002280001b57983 */ /* 0x000f220000100800 */
[----:B------:R-:W-:Y:S01]  /*5fd0*/  PRMT R173, RZ, 0x7610, R173 ;  /* 0x00007610ffad7816 */ /* 0x000fe200000000ad */
[----:B------:R-:W-:Y:S01]  /*5fe0*/  @!P2 IMAD.IADD R121, R121, 0x1, -R160 ;  /* 0x000000017979a824 */ /* 0x000fe200078e0aa0 */
[----:B------:R-:W-:-:S03]  /*5ff0*/  ISETP.GT.U32.AND P2, PT, R160, R116, PT ;  /* 0x00000074a000720c */ /* 0x000fc60003f44070 */
[--C-:B------:R-:W-:Y:S01]  /*6000*/  @!P3 IMAD.IADD R118, R118, 0x1, -R160.reuse ;  /* 0x000000017676b824 */ /* 0x100fe200078e0aa0 */
[C---:B------:R-:W-:Y:S01]  /*6010*/  ISETP.GT.U32.AND P3, PT, R160.reuse, R114, PT ;  /* 0x00000072a000720c */ /* 0x040fe20003f64070 */
[----:B------:R-:W-:Y:S01]  /*6020*/  @!P4 IMAD.IADD R117, R117, 0x1, -R160 ;  /* 0x000000017575c824 */ /* 0x000fe200078e0aa0 */
[C---:B------:R-:W-:Y:S01]  /*6030*/  ISETP.GT.U32.AND P4, PT, R160.reuse, R113, PT ;  /* 0x00000071a000720c */ /* 0x040fe20003f84070 */
[----:B0-----:R-:W-:Y:S02]  /*6040*/  @P0 IMAD.MOV.U32 R204, RZ, RZ, R0 ;  /* 0x000000ffffcc0224 */ /* 0x001fe400078e0000 */
[----:B------:R-:W-:Y:S01]  /*6050*/  @P0 IMAD.MOV.U32 R205, RZ, RZ, R103 ;  /* 0x000000ffffcd0224 */ /* 0x000fe200078e0067 */
[----:B------:R-:W-:Y:S01]  /*6060*/  ISETP.GT.U32.AND P6, PT, R160, R115, PT ;  /* 0x00000073a000720c */ /* 0x000fe20003fc4070 */
[----:B------:R-:W-:Y:S01]  /*6070*/  @!P5 IMAD.IADD R112, R112, 0x1, -R160 ;  /* 0x000000017070d824 */ /* 0x000fe200078e0aa0 */
[----:B-1----:R-:W4:Y:S01]  /*6080*/  LDL R103, [R1+0x218] ;  /* 0x0002180001677983 */ /* 0x002f220000100800 */
[----:B------:R-:W-:-:S03]  /*6090*/  ISETP.GT.U32.AND P5, PT, R160, R107, PT ;  /* 0x0000006ba000720c */ /* 0x000fc60003fa4070 */
[----:B------:R0:W4:Y:S01]  /*60a0*/  @P0 LDG.E.U8 R173, desc[UR20][R204.64] ;  /* 0x00000014ccad0981 */ /* 0x000122000c1e1100 */
[--C-:B------:R-:W-:Y:S01]  /*60b0*/  @!P2 IMAD.IADD R116, R116, 0x1, -R160.reuse ;  /* 0x000000017474a824 */ /* 0x100fe200078e0aa0 */
[----:B------:R-:W-:Y:S01]  /*60c0*/  ISETP.GT.U32.AND P2, PT, R160, R111, PT ;  /* 0x0000006fa000720c */ /* 0x000fe20003f44070 */
[--C-:B------:R-:W-:Y:S01]  /*60d0*/  @!P3 IMAD.IADD R114, R114, 0x1, -R160.reuse ;  /* 0x000000017272b824 */ /* 0x100fe200078e0aa0 */
[----:B------:R-:W4:Y:S01]  /*60e0*/  LDL R205, [R1+0x22c] ;  /* 0x00022c0001cd7983 */ /* 0x000f220000100800 */
[--C-:B------:R-:W-:Y:S01]  /*60f0*/  @!P4 IMAD.IADD R113, R113, 0x1, -R160.reuse ;  /* 0x000000017171c824 */ /* 0x100fe200078e0aa0 */
[C---:B------:R-:W-:Y:S02]  /*6100*/  ISETP.GT.U32.AND P3, PT, R160.reuse, R109, PT ;  /* 0x0000006da000720c */ /* 0x040fe40003f64070 */
[C---:B------:R-:W-:Y:S01]  /*6110*/  ISETP.GT.U32.AND P4, PT, R160.reuse, R108, PT ;  /* 0x0000006ca000720c */ /* 0x040fe20003f84070 */
[--C-:B------:R-:W-:Y:S01]  /*6120*/  @!P6 IMAD.IADD R115, R115, 0x1, -R160.reuse ;  /* 0x000000017373e824 */ /* 0x100fe200078e0aa0 */
[C---:B------:R-:W-:Y:S01]  /*6130*/  ISETP.GT.U32.AND P6, PT, R160.reuse, R110, PT ;  /* 0x0000006ea000720c */ /* 0x040fe20003fc4070 */
[----:B------:R-:W-:Y:S01]  /*6140*/  @!P5 IMAD.IADD R107, R107, 0x1, -R160 ;  /* 0x000000016b6bd824 */ /* 0x000fe200078e0aa0 */
[----:B------:R-:W-:-:S03]  /*6150*/  ISETP.GT.U32.AND P5, PT, R160, R166, PT ;  /* 0x000000a6a000720c */ /* 0x000fc60003fa4070 */
[----:B------:R-:W-:Y:S01]  /*6160*/  @!P2 IMAD.IADD R111, R111, 0x1, -R160 ;  /* 0x000000016f6fa824 */ /* 0x000fe200078e0aa0 */
[C---:B------:R-:W-:Y:S01]  /*6170*/  ISETP.GT.U32.AND P2, PT, R160.reuse, R105, PT ;  /* 0x00000069a000720c */ /* 0x040fe20003f44070 */
[----:B------:R-:W-:Y:S01]  /*6180*/  IMAD.MOV.U32 R165, RZ, RZ, R228 ;  /* 0x000000ffffa57224 */ /* 0x000fe200078e00e4 */
[----:B------:R-:W4:Y:S01]  /*6190*/  LDL R204, [R1+0x18c] ;  /* 0x00018c0001cc7983 */ /* 0x000f220000100800 */
[--C-:B------:R-:W-:Y:S01]  /*61a0*/  @!P3 IMAD.IADD R109, R109, 0x1, -R160.reuse ;  /* 0x000000016d6db824 */ /* 0x100fe200078e0aa0 */
[----:B------:R-:W-:Y:S01]  /*61b0*/  ISETP.GT.U32.AND P3, PT, R160, R104, PT ;  /* 0x00000068a000720c */ /* 0x000fe20003f64070 */
[--C-:B------:R-:W-:Y:S01]  /*61c0*/  @!P4 IMAD.IADD R108, R108, 0x1, -R160.reuse ;  /* 0x000000016c6cc824 */ /* 0x100fe200078e0aa0 */
[----:B------:R-:W-:Y:S01]  /*61d0*/  ISETP.GT.U32.AND P4, PT, R160, R102, PT ;  /* 0x00000066a000720c */ /* 0x000fe20003f84070 */
[--C-:B------:R-:W-:Y:S01]  /*61e0*/  @!P6 IMAD.IADD R110, R110, 0x1, -R160.reuse ;  /* 0x000000016e6ee824 */ /* 0x100fe200078e0aa0 */
[----:B------:R-:W-:Y:S01]  /*61f0*/  ISETP.GT.U32.AND P6, PT, R160, R164, PT ;  /* 0x000000a4a000720c */ /* 0x000fe20003fc4070 */
[----:B------:R-:W-:Y:S01]  /*6200*/  @!P5 IMAD.IADD R166, R166, 0x1, -R160 ;  /* 0x00000001a6a6d824 */ /* 0x000fe200078e0aa0 */
[----:B------:R-:W-:-:S03]  /*6210*/  ISETP.GT.U32.AND P5, PT, R160, R163, PT ;  /* 0x000000a3a000720c */ /* 0x000fc60003fa4070 */
[--C-:B------:R-:W-:Y:S01]  /*6220*/  @!P2 IMAD.IADD R105, R105, 0x1, -R160.reuse ;  /* 0x000000016969a824 */ /* 0x100fe200078e0aa0 */
[----:B------:R-:W-:Y:S01]  /*6230*/  ISETP.GT.U32.AND P2, PT, R160, R167, PT ;  /* 0x000000a7a000720c */ /* 0x000fe20003f44070 */
[----:B------:R-:W4:Y:S02]  /*6240*/  LDL R228, [R1+0x210] ;  /* 0x0002100001e47983 */ /* 0x000f240000100800 */
[--C-:B------:R-:W-:Y:S01]  /*6250*/  @!P3 IMAD.IADD R104, R104, 0x1, -R160.reuse ;  /* 0x000000016868b824 */ /* 0x100fe200078e0aa0 */
[----:B------:R-:W-:Y:S01]  /*6260*/  ISETP.GT.U32.AND P3, PT, R160, R169, PT ;  /* 0x000000a9a000720c */ /* 0x000fe20003f64070 */
[--C-:B------:R-:W-:Y:S01]  /*6270*/  @!P4 IMAD.IADD R102, R102, 0x1, -R160.reuse ;  /* 0x000000016666c824 */ /* 0x100fe200078e0aa0 */
[----:B------:R-:W-:Y:S01]  /*6280*/  ISETP.GT.U32.AND P4, PT, R160, R161, PT ;  /* 0x000000a1a000720c */ /* 0x000fe20003f84070 */
[--C-:B------:R-:W-:Y:S01]  /*6290*/  @!P6 IMAD.IADD R164, R164, 0x1, -R160.reuse ;  /* 0x00000001a4a4e824 */ /* 0x100fe200078e0aa0 */
[----:B------:R-:W-:Y:S02]  /*62a0*/  ISETP.GE.AND P0, PT, R165, RZ, PT ;  /* 0x000000ffa500720c */ /* 0x000fe40003f06270 */
[----:B--2---:R-:W-:Y:S01]  /*62b0*/  ISETP.GE.AND P6, PT, R230, RZ, PT ;  /* 0x000000ffe600720c */ /* 0x004fe20003fc6270 */
[----:B------:R-:W-:Y:S01]  /*62c0*/  @!P5 IMAD.IADD R163, R163, 0x1, -R160 ;  /* 0x00000001a3a3d824 */ /* 0x000fe200078e0aa0 */
[----:B------:R-:W2:Y:S01]  /*62d0*/  LDL R230, [R1+0x20c] ;  /* 0x00020c0001e67983 */ /* 0x000ea20000100800 */
[----:B------:R-:W-:-:S03]  /*62e0*/  ISETP.GE.AND P5, PT, R226, RZ, PT ;  /* 0x000000ffe200720c */ /* 0x000fc60003fa6270 */
[----:B------:R-:W2:Y:S01]  /*62f0*/  LDL R226, [R1+0x204] ;  /* 0x0002040001e27983 */ /* 0x000ea20000100800 */
[--C-:B------:R-:W-:Y:S02]  /*6300*/  @!P2 IMAD.IADD R167, R167, 0x1, -R160.reuse ;  /* 0x00000001a7a7a824 */ /* 0x100fe400078e0aa0 */
[--C-:B------:R-:W-:Y:S02]  /*6310*/  @!P3 IMAD.IADD R169, R169, 0x1, -R160.reuse ;  /* 0x00000001a9a9b824 */ /* 0x100fe400078e0aa0 */
[----:B------:R-:W-:Y:S02]  /*6320*/  @!P4 IMAD.IADD R161, R161, 0x1, -R160 ;  /* 0x00000001a1a1c824 */ /* 0x000fe400078e0aa0 */
[----:B------:R-:W-:Y:S01]  /*6330*/  IMAD.MOV.U32 R160, RZ, RZ, R159 ;  /* 0x000000ffffa07224 */ /* 0x000fe200078e009f */
[----:B------:R-:W-:Y:S02]  /*6340*/  ISETP.GE.AND P4, PT, R224, RZ, PT ;  /* 0x000000ffe000720c */ /* 0x000fe40003f86270 */
[----:B------:R-:W2:Y:S01]  /*6350*/  LDL R224, [R1+0x200] ;  /* 0x0002000001e07983 */ /* 0x000ea20000100800 */
[----:B------:R-:W-:Y:S01]  /*6360*/  @!P0 IMAD.MOV R160, RZ, RZ, -R160 ;  /* 0x000000ffffa08224 */ /* 0x000fe200078e0aa0 */
[----:B---3--:R-:W-:-:S02]  /*6370*/  ISETP.GE.AND P0, PT, R220, RZ, PT ;  /* 0x000000ffdc00720c */ /* 0x008fc40003f06270 */
[----:B------:R-:W3:Y:S01]  /*6380*/  LDL R220, [R1+0x1fc] ;  /* 0x0001fc0001dc7983 */ /* 0x000ee20000100800 */
[----:B------:R-:W-:Y:S02]  /*6390*/  IMAD.MOV.U32 R159, RZ, RZ, R158 ;  /* 0x000000ffff9f7224 */ /* 0x000fe400078e009e */
[----:B------:R-:W-:Y:S02]  /*63a0*/  IMAD.MOV.U32 R158, RZ, RZ, R157 ;  /* 0x000000ffff9e7224 */ /* 0x000fe400078e009d */
[----:B------:R-:W-:Y:S02]  /*63b0*/  IMAD.MOV.U32 R157, RZ, RZ, R156 ;  /* 0x000000ffff9d7224 */ /* 0x000fe400078e009c */
[----:B------:R-:W-:Y:S02]  /*63c0*/  IMAD.MOV.U32 R156, RZ, RZ, R155 ;  /* 0x000000ffff9c7224 */ /* 0x000fe400078e009b */
[----:B------:R-:W-:Y:S01]  /*63d0*/  @!P4 IMAD.MOV R154, RZ, RZ, -R154 ;  /* 0x000000ffff9ac224 */ /* 0x000fe200078e0a9a */
[----:B------:R-:W3:Y:S01]  /*63e0*/  LDL R155, [R1+0x190] ;  /* 0x00019000019b7983 */ /* 0x000ee20000100800 */
[----:B------:R-:W-:Y:S01]  /*63f0*/  @!P5 IMAD.MOV R156, RZ, RZ, -R156 ;  /* 0x000000ffff9cd224 */ /* 0x000fe200078e0a9c */
[----:B----4-:R-:W-:-:S02]  /*6400*/  ISETP.GE.AND P3, PT, R181, RZ, PT ;  /* 0x000000ffb500720c */ /* 0x010fc40003f66270 */
[----:B------:R-:W4:Y:S01]  /*6410*/  LDL R181, [R1+0x208] ;  /* 0x0002080001b57983 */ /* 0x000f220000100800 */
[----:B------:R-:W-:-:S10]  /*6420*/  ISETP.GE.AND P2, PT, R205, RZ, PT ;  /* 0x000000ffcd00720c */ /* 0x000fd40003f46270 */
[----:B------:R-:W-:Y:S01]  /*6430*/  @!P3 IMAD.MOV R157, RZ, RZ, -R157 ;  /* 0x000000ffff9db224 */ /* 0x000fe200078e0a9d */
[----:B------:R-:W4:Y:S02]  /*6440*/  LDL R205, [R1+0x1e8] ;  /* 0x0001e80001cd7983 */ /* 0x000f240000100800 */
[----:B------:R-:W-:Y:S01]  /*6450*/  @!P2 IMAD.MOV R158, RZ, RZ, -R158 ;  /* 0x000000ffff9ea224 */ /* 0x000fe200078e0a9e */
[----:B------:R-:W-:Y:S02]  /*6460*/  ISETP.GE.AND P2, PT, R103, RZ, PT ;  /* 0x000000ff6700720c */ /* 0x000fe40003f46270 */
[----:B------:R-:W4:Y:S01]  /*6470*/  LDL R103, [R1+0x1f8] ;  /* 0x0001f80001677983 */ /* 0x000f220000100800 */
[----:B------:R-:W-:-:S03]  /*6480*/  ISETP.GE.AND P3, PT, R222, RZ, PT ;  /* 0x000000ffde00720c */ /* 0x000fc60003f66270 */
[----:B------:R-:W4:Y:S01]  /*6490*/  LDL R222, [R1+0x1f4] ;  /* 0x0001f40001de7983 */ /* 0x000f220000100800 */
[----:B------:R-:W-:-:S03]  /*64a0*/  ISETP.GE.AND P5, PT, R228, RZ, PT ;  /* 0x000000ffe400720c */ /* 0x000fc60003fa6270 */
[----:B------:R-:W4:Y:S03]  /*64b0*/  LDL R228, [R1+0x1f0] ;  /* 0x0001f00001e47983 */ /* 0x000f260000100800 */
[----:B------:R-:W-:Y:S01]  /*64c0*/  @!P2 IMAD.MOV R152, RZ, RZ, -R152 ;  /* 0x000000ffff98a224 */ /* 0x000fe200078e0a98 */
[----:B--2---:R-:W-:Y:S02]  /*64d0*/  ISETP.GE.AND P4, PT, R230, RZ, PT ;  /* 0x000000ffe600720c */ /* 0x004fe40003f86270 */
[----:B------:R-:W2:Y:S01]  /*64e0*/  LDL R230, [R1+0x1ec] ;  /* 0x0001ec0001e67983 */ /* 0x000ea20000100800 */
[----:B------:R-:W-:-:S03]  /*64f0*/  ISETP.GE.AND P2, PT, R226, RZ, PT ;  /* 0x000000ffe200720c */ /* 0x000fc60003f46270 */
[----:B------:R-:W2:Y:S01]  /*6500*/  LDL R226, [R1+0x1e4] ;  /* 0x0001e40001e27983 */ /* 0x000ea20000100800 */
[----:B------:R-:W-:Y:S02]  /*6510*/  @!P3 IMAD.MOV R151, RZ, RZ, -R151 ;  /* 0x000000ffff97b224 */ /* 0x000fe400078e0a97 */
[----:B------:R-:W-:Y:S01]  /*6520*/  @!P5 IMAD.MOV R150, RZ, RZ, -R150 ;  /* 0x000000ffff96d224 */ /* 0x000fe200078e0a96 */
[----:B------:R-:W-:Y:S02]  /*6530*/  ISETP.GE.AND P3, PT, R224, RZ, PT ;  /* 0x000000ffe000720c */ /* 0x000fe40003f66270 */
[----:B------:R-:W2:Y:S01]  /*6540*/  LDL R224, [R1+0x1e0] ;  /* 0x0001e00001e07983 */ /* 0x000ea20000100800 */
[----:B---3--:R-:W-:-:S03]  /*6550*/  ISETP.GE.AND P5, PT, R220, RZ, PT ;  /* 0x000000ffdc00720c */ /* 0x008fc60003fa6270 */
[----:B------:R-:W3:Y:S01]  /*6560*/  LDL R220, [R1+0x1dc] ;  /* 0x0001dc0001dc7983 */ /* 0x000ee20000100800 */
[----:B------:R-:W-:Y:S02]  /*6570*/  @!P4 IMAD.MOV R149, RZ, RZ, -R149 ;  /* 0x000000ffff95c224 */ /* 0x000fe400078e0a95 */
[----:B------:R-:W-:Y:S02]  /*6580*/  @!P0 IMAD.MOV R153, RZ, RZ, -R153 ;  /* 0x000000ffff998224 */ /* 0x000fe400078e0a99 */
[----:B------:R-:W-:Y:S02]  /*6590*/  @!P2 IMAD.MOV R147, RZ, RZ, -R147 ;  /* 0x000000ffff93a224 */ /* 0x000fe400078e0a93 */
[----:B------:R-:W-:Y:S01]  /*65a0*/  @!P3 IMAD.MOV R146, RZ, RZ, -R146 ;  /* 0x000000ffff92b224 */ /* 0x000fe200078e0a92 */
[----:B----4-:R-:W-:Y:S02]  /*65b0*/  ISETP.GE.AND P0, PT, R181, RZ, PT ;  /* 0x000000ffb500720c */ /* 0x010fe40003f06270 */
[----:B------:R-:W4:Y:S11]  /*65c0*/  LDL R181, [R1+0x1d4] ;  /* 0x0001d40001b57983 */ /* 0x000f360000100800 */
[----:B------:R-:W-:Y:S01]  /*65d0*/  @!P0 IMAD.MOV R148, RZ, RZ, -R148 ;  /* 0x000000ffff948224 */ /* 0x000fe200078e0a94 */
[----:B------:R-:W-:-:S02]  /*65e0*/  ISETP.GE.AND P4, PT, R103, RZ, PT ;  /* 0x000000ff6700720c */ /* 0x000fc40003f86270 */
        /* <DEDUP_REMOVED lines=16> */
[----:B------:R-:W-:Y:S01]  /*66f0*/  @!P5 IMAD.MOV R145, RZ, RZ, -R145 ;  /* 0x000000ffff91d224 */ /* 0x000fe200078e0a91 */
[----:B------:R-:W-:Y:S01]  /*6700*/  ISETP.GE.AND P5, PT, R205, RZ, PT ;  /* 0x000000ffcd00720c */ /* 0x000fe20003fa6270 */
[----:B------:R-:W-:Y:S01]  /*6710*/  @!P3 IMAD.MOV R141, RZ, RZ, -R141 ;  /* 0x000000ffff8db224 */ /* 0x000fe200078e0a8d */
[----:B------:R-:W3:Y:S11]  /*6720*/  LDL R205, [R1+0x1b4] ;  /* 0x0001b40001cd7983 */ /* 0x000ef60000100800 */
[----:B------:R-:W-:-:S02]  /*6730*/  @!P5 IMAD.MOV R140, RZ, RZ, -R140 ;  /* 0x000000ffff8cd224 */ /* 0x000fc400078e0a8c */
[----:B------:R-:W-:Y:S02]  /*6740*/  @!P4 IMAD.MOV R139, RZ, RZ, -R139 ;  /* 0x000000ffff8bc224 */ /* 0x000fe400078e0a8b */
[----:B------:R-:W-:Y:S02]  /*6750*/  @!P2 IMAD.MOV R137, RZ, RZ, -R137 ;  /* 0x000000ffff89a224 */ /* 0x000fe400078e0a89 */
[----:B------:R-:W-:Y:S01]  /*6760*/  @!P0 IMAD.MOV R138, RZ, RZ, -R138 ;  /* 0x000000ffff8a8224 */ /* 0x000fe200078e0a8a */
[----:B----4-:R-:W-:Y:S02]  /*6770*/  ISETP.GE.AND P5, PT, R181, RZ, PT ;  /* 0x000000ffb500720c */ /* 0x010fe40003fa6270 */
[----:B------:R-:W4:Y:S01]  /*6780*/  LDL R181, [R1+0x1b0] ;  /* 0x0001b00001b57983 */ /* 0x000f220000100800 */
[----:B------:R-:W-:-:S03]  /*6790*/  ISETP.GE.AND P3, PT, R103, RZ, PT ;  /* 0x000000ff6700720c */ /* 0x000fc60003f66270 */
[----:B------:R-:W4:Y:S01]  /*67a0*/  LDL R103, [R1+0x1b8] ;  /* 0x0001b80001677983 */ /* 0x000f220000100800 */
[----:B------:R-:W-:Y:S02]  /*67b0*/  ISETP.GE.AND P4, PT, R222, RZ, PT ;  /* 0x000000ffde00720c */ /* 0x000fe40003f86270 */
[----:B------:R-:W-:-:S04]  /*67c0*/  ISETP.GE.AND P0, PT, R228, RZ, PT ;  /* 0x000000ffe400720c */ /* 0x000fc80003f06270 */
[----:B------:R-:W-:Y:S01]  /*67d0*/  @!P5 IMAD.MOV R135, RZ, RZ, -R135 ;  /* 0x000000ffff87d224 */ /* 0x000fe200078e0a87 */
[----:B------:R-:W4:Y:S02]  /*67e0*/  LDL R228, [R1+0x1a8] ;  /* 0x0001a80001e47983 */ /* 0x000f240000100800 */
[----:B------:R-:W-:Y:S02]  /*67f0*/  @!P3 IMAD.MOV R136, RZ, RZ, -R136 ;  /* 0x000000ffff88b224 */ /* 0x000fe400078e0a88 */
[----:B------:R-:W4:Y:S01]  /*6800*/  LDL R222, [R1+0x19c] ;  /* 0x00019c0001de7983 */ /* 0x000f220000100800 */
[----:B--2---:R-:W-:-:S03]  /*6810*/  ISETP.GE.AND P2, PT, R230, RZ, PT ;  /* 0x000000ffe600720c */ /* 0x004fc60003f46270 */
[----:B------:R-:W2:Y:S01]  /*6820*/  LDL R230, [R1+0x1ac] ;  /* 0x0001ac0001e67983 */ /* 0x000ea20000100800 */
[----:B------:R-:W-:-:S03]  /*6830*/  ISETP.GE.AND P3, PT, R226, RZ, PT ;  /* 0x000000ffe200720c */ /* 0x000fc60003f66270 */
[----:B------:R-:W2:Y:S01]  /*6840*/  LDL R226, [R1+0x1a4] ;  /* 0x0001a40001e27983 */ /* 0x000ea20000100800 */
[----:B------:R-:W-:Y:S01]  /*6850*/  @!P4 IMAD.MOV R134, RZ, RZ, -R134 ;  /* 0x000000ffff86c224 */ /* 0x000fe200078e0a86 */
[----:B------:R-:W-:Y:S02]  /*6860*/  ISETP.GE.AND P5, PT, R224, RZ, PT ;  /* 0x000000ffe000720c */ /* 0x000fe40003fa6270 */
[----:B------:R-:W2:Y:S01]  /*6870*/  LDL R224, [R1+0x1a0] ;  /* 0x0001a00001e07983 */ /* 0x000ea20000100800 */
[----:B---3--:R-:W-:-:S03]  /*6880*/  ISETP.GE.AND P4, PT, R220, RZ, PT ;  /* 0x000000ffdc00720c */ /* 0x008fc60003f86270 */
[----:B------:R-:W3:Y:S01]  /*6890*/  LDL R220, [R1+0x198] ;  /* 0x0001980001dc7983 */ /* 0x000ee20000100800 */
[----:B------:R-:W-:Y:S02]  /*68a0*/  @!P0 IMAD.MOV R133, RZ, RZ, -R133 ;  /* 0x000000ffff858224 */ /* 0x000fe400078e0a85 */
[----:B------:R-:W-:Y:S02]  /*68b0*/  @!P3 IMAD.MOV R131, RZ, RZ, -R131 ;  /* 0x000000ffff83b224 */ /* 0x000fe400078e0a83 */
[----:B------:R-:W-:Y:S01]  /*68c0*/  @!P2 IMAD.MOV R132, RZ, RZ, -R132 ;  /* 0x000000ffff84a224 */ /* 0x000fe200078e0a84 */
[----:B------:R-:W-:Y:S02]  /*68d0*/  ISETP.GE.AND P2, PT, R205, RZ, PT ;  /* 0x000000ffcd00720c */ /* 0x000fe40003f46270 */
[----:B------:R-:W3:Y:S01]  /*68e0*/  LDL R205, [R1+0x188] ;  /* 0x0001880001cd7983 */ /* 0x000ee20000100800 */
[----:B------:R-:W-:Y:S02]  /*68f0*/  @!P5 IMAD.MOV R130, RZ, RZ, -R130 ;  /* 0x000000ffff82d224 */ /* 0x000fe400078e0a82 */
[----:B------:R-:W-:-:S08]  /*6900*/  @!P4 IMAD.MOV R129, RZ, RZ, -R129 ;  /* 0x000000ffff81c224 */ /* 0x000fd000078e0a81 */
[----:B------:R-:W-:Y:S01]  /*6910*/  @!P2 IMAD.MOV R127, RZ, RZ, -R127 ;  /* 0x000000ffff7fa224 */ /* 0x000fe200078e0a7f */
[----:B----4-:R-:W-:Y:S02]  /*6920*/  ISETP.GE.AND P3, PT, R181, RZ, PT ;  /* 0x000000ffb500720c */ /* 0x010fe40003f66270 */
[----:B------:R-:W4:Y:S01]  /*6930*/  LDL R181, [R1+0x184] ;  /* 0x0001840001b57983 */ /* 0x000f220000100800 */
[----:B------:R-:W-:-:S03]  /*6940*/  ISETP.GE.AND P0, PT, R103, RZ, PT ;  /* 0x000000ff6700720c */ /* 0x000fc60003f06270 */
[----:B------:R-:W4:Y:S01]  /*6950*/  LDL R103, [R1+0x194] ;  /* 0x0001940001677983 */ /* 0x000f220000100800 */
[----:B------:R-:W-:-:S09]  /*6960*/  ISETP.GE.AND P4, PT, R228, RZ, PT ;  /* 0x000000ffe400720c */ /* 0x000fd20003f86270 */
[----:B------:R-:W-:Y:S01]  /*6970*/  @!P0 IMAD.MOV R128, RZ, RZ, -R128 ;  /* 0x000000ffff808224 */ /* 0x000fe200078e0a80 */
[----:B--2---:R-:W-:Y:S02]  /*6980*/  ISETP.GE.AND P5, PT, R230, RZ, PT ;  /* 0x000000ffe600720c */ /* 0x004fe40003fa6270 */
[----:B------:R-:W2:Y:S01]  /*6990*/  LDL.LU R230, [R1+0x2a4] ;  /* 0x0002a40001e67983 */ /* 0x000ea20000300800 */
[----:B------:R-:W-:-:S03]  /*69a0*/  ISETP.GE.AND P0, PT, R226, RZ, PT ;  /* 0x000000ffe200720c */ /* 0x000fc60003f06270 */
[----:B------:R-:W2:Y:S04]  /*69b0*/  LDL.LU R228, [R1+0x2a0] ;  /* 0x0002a00001e47983 */ /* 0x000ea80000300800 */
[----:B------:R-:W2:Y:S01]  /*69c0*/  LDL.LU R226, [R1+0x29c] ;  /* 0x00029c0001e27983 */ /* 0x000ea20000300800 */
[----:B------:R-:W-:Y:S01]  /*69d0*/  @!P3 IMAD.MOV R126, RZ, RZ, -R126 ;  /* 0x000000ffff7eb224 */ /* 0x000fe200078e0a7e */
[----:B------:R-:W-:Y:S02]  /*69e0*/  ISETP.GE.AND P3, PT, R222, RZ, PT ;  /* 0x000000ffde00720c */ /* 0x000fe40003f66270 */
[----:B------:R-:W-:Y:S01]  /*69f0*/  ISETP.GE.AND P2, PT, R224, RZ, PT ;  /* 0x000000ffe000720c */ /* 0x000fe20003f46270 */
[----:B------:R-:W-:Y:S01]  /*6a00*/  @!P5 IMAD.MOV R125, RZ, RZ, -R125 ;  /* 0x000000ffff7dd224 */ /* 0x000fe200078e0a7d */
[----:B------:R-:W2:Y:S01]  /*6a10*/  LDL.LU R224, [R1+0x298] ;  /* 0x0002980001e07983 */ /* 0x000ea20000300800 */
[----:B---3--:R-:W-:-:S03]  /*6a20*/  ISETP.GE.AND P5, PT, R220, RZ, PT ;  /* 0x000000ffdc00720c */ /* 0x008fc60003fa6270 */
[----:B------:R-:W3:Y:S04]  /*6a30*/  LDL.LU R222, [R1+0x294] ;  /* 0x0002940001de7983 */ /* 0x000ee80000300800 */
[----:B------:R-:W3:Y:S01]  /*6a40*/  LDL.LU R220, [R1+0x290] ;  /* 0x0002900001dc7983 */ /* 0x000ee20000300800 */
[----:B------:R-:W-:Y:S02]  /*6a50*/  @!P4 IMAD.MOV R124, RZ, RZ, -R124 ;  /* 0x000000ffff7cc224 */ /* 0x000fe400078e0a7c */
[----:B------:R-:W-:Y:S01]  /*6a60*/  @!P0 IMAD.MOV R123, RZ, RZ, -R123 ;  /* 0x000000ffff7b8224 */ /* 0x000fe200078e0a7b */
[----:B------:R-:W-:Y:S01]  /*6a70*/  ISETP.GE.AND P0, PT, R155, RZ, PT ;  /* 0x000000ff9b00720c */ /* 0x000fe20003f06270 */
[----:B------:R-:W-:Y:S01]  /*6a80*/  @!P2 IMAD.MOV R122, RZ, RZ, -R122 ;  /* 0x000000ffff7aa224 */ /* 0x000fe200078e0a7a */
[----:B------:R-:W-:Y:S01]  /*6a90*/  ISETP.GE.AND P2, PT, R204, RZ, PT ;  /* 0x000000ffcc00720c */ /* 0x000fe20003f46270 */
[----:B------:R-:W-:-:S02]  /*6aa0*/  @!P5 IMAD.MOV R120, RZ, RZ, -R120 ;  /* 0x000000ffff78d224 */ /* 0x000fc400078e0a78 */
[----:B------:R-:W-:Y:S01]  /*6ab0*/  @!P3 IMAD.MOV R121, RZ, RZ, -R121 ;  /* 0x000000ffff79b224 */ /* 0x000fe200078e0a79 */
[----:B------:R-:W-:-:S07]  /*6ac0*/  ISETP.GE.AND P3, PT, R205, RZ, PT ;  /* 0x000000ffcd00720c */ /* 0x000fce0003f66270 */
[----:B------:R-:W-:Y:S01]  /*6ad0*/  @!P0 IMAD.MOV R118, RZ, RZ, -R118 ;  /* 0x000000ffff768224 */ /* 0x000fe200078e0a76 */
[----:B------:R-:W-:Y:S01]  /*6ae0*/  ISETP.GE.AND P0, PT, R239, RZ, PT ;  /* 0x000000ffef00720c */ /* 0x000fe20003f06270 */
[----:B------:R-:W-:Y:S01]  /*6af0*/  @!P2 IMAD.MOV R117, RZ, RZ, -R117 ;  /* 0x000000ffff75a224 */ /* 0x000fe200078e0a75 */
[----:B------:R-:W-:-:S03]  /*6b00*/  ISETP.GE.AND P2, PT, R236, RZ, PT ;  /* 0x000000ffec00720c */ /* 0x000fc60003f46270 */
[----:B------:R-:W-:Y:S01]  /*6b10*/  @!P3 IMAD.MOV R116, RZ, RZ, -R116 ;  /* 0x000000ffff74b224 */ /* 0x000fe200078e0a74 */
[----:B------:R-:W-:-:S07]  /*6b20*/  ISETP.GE.AND P3, PT, R234, RZ, PT ;  /* 0x000000ffea00720c */ /* 0x000fce0003f66270 */
[----:B------:R-:W-:Y:S02]  /*6b30*/  @!P0 IMAD.MOV R113, RZ, RZ, -R113 ;  /* 0x000000ffff718224 */ /* 0x000fe400078e0a71 */
[----:B------:R-:W-:-:S04]  /*6b40*/  @!P2 IMAD.MOV R112, RZ, RZ, -R112 ;  /* 0x000000ffff70a224 */ /* 0x000fc800078e0a70 */
[----:B------:R-:W-:Y:S02]  /*6b50*/  @!P3 IMAD.MOV R111, RZ, RZ, -R111 ;  /* 0x000000ffff6fb224 */ /* 0x000fe400078e0a6f */
[----:B------:R-:W-:Y:S02]  /*6b60*/  IMAD.MOV.U32 R155, RZ, RZ, R102 ;  /* 0x000000ffff9b7224 */ /* 0x000fe400078e0066 */
[----:B------:R-:W-:Y:S01]  /*6b70*/  @!P6 IMAD.MOV R159, RZ, RZ, -R159 ;  /* 0x000000ffff9fe224 */ /* 0x000fe200078e0a9f */
[----:B------:R-:W-:Y:S02]  /*6b80*/  ISETP.GE.AND P6, PT, R14, RZ, PT ;  /* 0x000000ff0e00720c */ /* 0x000fe40003fc6270 */
[----:B----4-:R-:W-:-:S13]  /*6b90*/  ISETP.GE.AND P5, PT, R181, RZ, PT ;  /* 0x000000ffb500720c */ /* 0x010fda0003fa6270 */
[----:B------:R-:W-:Y:S01]  /*6ba0*/  @!P5 IMAD.MOV R115, RZ, RZ, -R115 ;  /* 0x000000ffff73d224 */ /* 0x000fe200078e0a73 */
[----:B------:R-:W-:Y:S02]  /*6bb0*/  ISETP.GE.AND P5, PT, R232, RZ, PT ;  /* 0x000000ffe800720c */ /* 0x000fe40003fa6270 */
[----:B------:R-:W-:-:S11]  /*6bc0*/  ISETP.GE.AND P4, PT, R103, RZ, PT ;  /* 0x000000ff6700720c */ /* 0x000fd60003f86270 */
[----:B------:R-:W-:Y:S01]  /*6bd0*/  @!P5 IMAD.MOV R110, RZ, RZ, -R110 ;  /* 0x000000ffff6ed224 */ /* 0x000fe200078e0a6e */
[----:B------:R-:W4:Y:S01]  /*6be0*/  LDL.LU R103, [R1+0x28c] ;  /* 0x00028c0001677983 */ /* 0x000f220000300800 */
[----:B------:R-:W-:Y:S01]  /*6bf0*/  @!P4 IMAD.MOV R119, RZ, RZ, -R119 ;  /* 0x000000ffff77c224 */ /* 0x000fe200078e0a77 */
[----:B------:R-:W-:-:S13]  /*6c00*/  ISETP.GE.AND P4, PT, R241, RZ, PT ;  /* 0x000000fff100720c */ /* 0x000fda0003f86270 */
[----:B------:R-:W-:Y:S01]  /*6c10*/  @!P4 IMAD.MOV R114, RZ, RZ, -R114 ;  /* 0x000000ffff72c224 */ /* 0x000fe200078e0a72 */
[----:B--2---:R-:W-:Y:S02]  /*6c20*/  ISETP.GE.AND P4, PT, R230, RZ, PT ;  /* 0x000000ffe600720c */ /* 0x004fe40003f86270 */
[----:B------:R-:W-:Y:S02]  /*6c30*/  ISETP.GE.AND P0, PT, R228, RZ, PT ;  /* 0x000000ffe400720c */ /* 0x000fe40003f06270 */
[----:B------:R-:W-:Y:S02]  /*6c40*/  ISETP.GE.AND P2, PT, R226, RZ, PT ;  /* 0x000000ffe200720c */ /* 0x000fe40003f46270 */
[----:B------:R-:W-:-:S07]  /*6c50*/  ISETP.GE.AND P3, PT, R224, RZ, PT ;  /* 0x000000ffe000720c */ /* 0x000fce0003f66270 */
[----:B------:R-:W-:Y:S01]  /*6c60*/  @!P4 IMAD.MOV R109, RZ, RZ, -R109 ;  /* 0x000000ffff6dc224 */ /* 0x000fe200078e0a6d */
[----:B---3--:R-:W-:Y:S01]  /*6c70*/  ISETP.GE.AND P5, PT, R222, RZ, PT ;  /* 0x000000ffde00720c */ /* 0x008fe20003fa6270 */
[----:B------:R-:W-:Y:S01]  /*6c80*/  @!P0 IMAD.MOV R108, RZ, RZ, -R108 ;  /* 0x000000ffff6c8224 */ /* 0x000fe200078e0a6c */
[----:B------:R-:W-:Y:S02]  /*6c90*/  ISETP.GE.AND P0, PT, R218, RZ, PT ;  /* 0x000000ffda00720c */ /* 0x000fe40003f06270 */
[----:B------:R-:W-:Y:S01]  /*6ca0*/  ISETP.GE.AND P4, PT, R220, RZ, PT ;  /* 0x000000ffdc00720c */ /* 0x000fe20003f86270 */
[----:B------:R-:W-:Y:S01]  /*6cb0*/  @!P2 IMAD.MOV R107, RZ, RZ, -R107 ;  /* 0x000000ffff6ba224 */ /* 0x000fe200078e0a6b */
[----:B------:R-:W-:Y:S01]  /*6cc0*/  ISETP.GE.AND P2, PT, R20, RZ, PT ;  /* 0x000000ff1400720c */ /* 0x000fe20003f46270 */
[----:B------:R-:W-:Y:S01]  /*6cd0*/  @!P3 IMAD.MOV R106, RZ, RZ, -R106 ;  /* 0x000000ffff6ab224 */ /* 0x000fe200078e0a6a */
[----:B------:R-:W-:-:S05]  /*6ce0*/  ISETP.GE.AND P3, PT, R19, RZ, PT ;  /* 0x000000ff1300720c */ /* 0x000fca0003f66270 */
[----:B------:R-:W-:Y:S01]  /*6cf0*/  @!P5 IMAD.MOV R105, RZ, RZ, -R105 ;  /* 0x000000ffff69d224 */ /* 0x000fe200078e0a69 */
[----:B------:R-:W-:Y:S01]  /*6d00*/  ISETP.GE.AND P5, PT, R18, RZ, PT ;  /* 0x000000ff1200720c */ /* 0x000fe20003fa6270 */
[----:B------:R-:W-:Y:S01]  /*6d10*/  @!P0 IMAD.MOV R155, RZ, RZ, -R155 ;  /* 0x000000ffff9b8224 */ /* 0x000fe200078e0a9b */
[----:B------:R-:W2:Y:S01]  /*6d20*/  LDL.LU R18, [R1+0x44] ;  /* 0x0000440001127983 */ /* 0x000ea20000300800 */
[----:B------:R-:W-:Y:S01]  /*6d30*/  @!P4 IMAD.MOV R104, RZ, RZ, -R104 ;  /* 0x000000ffff68c224 */ /* 0x000fe200078e0a68 */
[----:B------:R-:W-:Y:S02]  /*6d40*/  ISETP.GE.AND P4, PT, R17, RZ, PT ;  /* 0x000000ff1100720c */ /* 0x000fe40003f86270 */
[----:B------:R-:W3:Y:S01]  /*6d50*/  LDL.LU R19, [R1+0x40] ;  /* 0x0000400001137983 */ /* 0x000ee20000300800 */
[----:B------:R-:W-:Y:S01]  /*6d60*/  ISETP.GE.AND P0, PT, R16, RZ, PT ;  /* 0x000000ff1000720c */ /* 0x000fe20003f06270 */
[----:B------:R-:W-:Y:S02]  /*6d70*/  @!P2 IMAD.MOV R166, RZ, RZ, -R166 ;  /* 0x000000ffffa6a224 */ /* 0x000fe400078e0aa6 */
[----:B------:R-:W3:Y:S01]  /*6d80*/  LDL.LU R17, [R1+0x3c] ;  /* 0x00003c0001117983 */ /* 0x000ee20000300800 */
[----:B------:R-:W-:-:S03]  /*6d90*/  ISETP.GE.AND P2, PT, R15, RZ, PT ;  /* 0x000000ff0f00720c */ /* 0x000fc60003f46270 */
[----:B------:R-:W3:Y:S04]  /*6da0*/  LDL.LU R16, [R1+0x38] ;  /* 0x0000380001107983 */ /* 0x000ee80000300800 */
[----:B------:R-:W3:Y:S04]  /*6db0*/  LDL.LU R14, [R1+0x34] ;  /* 0x00003400010e7983 */ /* 0x000ee80000300800 */
[----:B------:R-:W3:Y:S01]  /*6dc0*/  LDL.LU R15, [R1+0x30] ;  /* 0x00003000010f7983 */ /* 0x000ee20000300800 */
[----:B------:R-:W1:Y:S01]  /*6dd0*/  S2R R0, SR_TID.X ;  /* 0x0000000000007919 */ /* 0x000e620000002100 */
[----:B------:R-:W-:-:S04]  /*6de0*/  @!UP2 UIADD3 UR4, UPT, UPT, -UR11, 0x100000, URZ ;  /* 0x001000000b04a890 */ /* 0x000fc8000fffe1ff */
[----:B------:R-:W-:Y:S02]  /*6df0*/  @!UP2 USHF.L.U32 UR5, UR4, 0xb, URZ ;  /* 0x0000000b0405a899 */ /* 0x000fe400080006ff */
[----:B------:R-:W-:Y:S01]  /*6e00*/  @!UP2 USHF.L.U32 UR4, UR4, 0x1, URZ ;  /* 0x000000010404a899 */ /* 0x000fe200080006ff */
[----:B------:R-:W-:-:S11]  /*6e10*/  VOTEU.ALL UP3, P1 ;  /* 0x0000000000ff7886 */ /* 0x000fd60000860000 */
[----:B------:R0:W2:Y:S01]  /*6e20*/  @!UP3 SYNCS.EXCH.64 URZ, [UR9+0x10008], UR4 ;  /* 0x0100080409ffb5b2 */ /* 0x0000a20008000100 */
[----:B------:R-:W-:Y:S02]  /*6e30*/  @!P3 IMAD.MOV R167, RZ, RZ, -R167 ;  /* 0x000000ffffa7b224 */ /* 0x000fe400078e0aa7 */
[----:B------:R-:W-:Y:S01]  /*6e40*/  @!P5 IMAD.MOV R169, RZ, RZ, -R169 ;  /* 0x000000ffffa9d224 */ /* 0x000fe200078e0aa9 */
[----:B0-----:R-:W0:Y:S01]  /*6e50*/  LDCU UR4, c[0x0][0x3b0] ;  /* 0x00007600ff0477ac */ /* 0x001e220008000800 */
[----:B-1----:R-:W-:-:S04]  /*6e60*/  SHF.R.S32.HI R165, RZ, 0x7, R0 ;  /* 0x00000007ffa57819 */ /* 0x002fc80000011400 */
[----:B------:R-:W-:-:S04]  /*6e70*/  SGXT R165, R165, 0x1 ;  /* 0x00000001a5a5781a */ /* 0x000fc80000000200 */
[----:B------:R-:W-:-:S04]  /*6e80*/  LOP3.LUT R165, R165, 0x90, RZ, 0xc0, !PT ;  /* 0x00000090a5a57812 */ /* 0x000fc800078ec0ff */
[----:B------:R-:W-:-:S05]  /*6e90*/  LOP3.LUT R102, R165, 0x7f, R0, 0x78, !PT ;  /* 0x0000007fa5667812 */ /* 0x000fca00078e7800 */
[----:B------:R1:W-:Y:S04]  /*6ea0*/  STS.U8 [R102+UR9+0x3c00], R3 ;  /* 0x003c000366007988 */ /* 0x0003e80008000009 */
[----:B------:R-:W-:Y:S01]  /*6eb0*/  STS.U8 [R102+UR9+0x1800], R13 ;  /* 0x0018000d66007988 */ /* 0x000fe20008000009 */
[----:B-1----:R-:W-:-:S03]  /*6ec0*/  LOP3.LUT R3, R102, 0x20, RZ, 0x3c, !PT ;  /* 0x0000002066037812 */ /* 0x002fc600078e3cff */
[----:B------:R-:W-:Y:S04]  /*6ed0*/  STS.U8 [R102+UR9+0x1c00], R12 ;  /* 0x001c000c66007988 */ /* 0x000fe80008000009 */
[----:B------:R-:W-:Y:S04]  /*6ee0*/  STS.U8 [R102+UR9+0x2000], R11 ;  /* 0x0020000b66007988 */ /* 0x000fe80008000009 */
[----:B------:R-:W-:Y:S04]  /*6ef0*/  STS.U8 [R102+UR9+0x2400], R10 ;  /* 0x0024000a66007988 */ /* 0x000fe80008000009 */
[----:B------:R-:W-:Y:S04]  /*6f00*/  STS.U8 [R102+UR9+0x2800], R9 ;  /* 0x0028000966007988 */ /* 0x000fe80008000009 */
[----:B------:R-:W-:Y:S04]  /*6f10*/  STS.U8 [R102+UR9+0x2c00], R8 ;  /* 0x002c000866007988 */ /* 0x000fe80008000009 */
[----:B------:R-:W-:Y:S04]  /*6f20*/  STS.U8 [R102+UR9+0x3000], R7 ;  /* 0x0030000766007988 */ /* 0x000fe80008000009 */
[----:B------:R-:W-:Y:S04]  /*6f30*/  STS.U8 [R102+UR9+0x3400], R6 ;  /* 0x0034000666007988 */ /* 0x000fe80008000009 */
[----:B------:R-:W-:Y:S01]  /*6f40*/  STS.U8 [R102+UR9+0x3800], R5 ;  /* 0x0038000566007988 */ /* 0x000fe20008000009 */
[----:B------:R-:W-:Y:S01]  /*6f50*/  @!P4 IMAD.MOV R161, RZ, RZ, -R161 ;  /* 0x000000ffffa1c224 */ /* 0x000fe200078e0aa1 */
[----:B------:R-:W-:Y:S01]  /*6f60*/  LOP3.LUT R0, R0, 0x7f, RZ, 0xc0, !PT ;  /* 0x0000007f00007812 */ /* 0x000fe200078ec0ff */
[----:B------:R-:W-:-:S02]  /*6f70*/  @!P0 IMAD.MOV R163, RZ, RZ, -R163 ;  /* 0x000000ffffa38224 */ /* 0x000fc400078e0aa3 */
[----:B------:R-:W-:Y:S02]  /*6f80*/  @!P2 IMAD.MOV R162, RZ, RZ, -R162 ;  /* 0x000000ffffa2a224 */ /* 0x000fe400078e0aa2 */
[----:B------:R-:W-:Y:S01]  /*6f90*/  @!P6 IMAD.MOV R164, RZ, RZ, -R164 ;  /* 0x000000ffffa4e224 */ /* 0x000fe200078e0aa4 */
[----:B----4-:R-:W-:Y:S02]  /*6fa0*/  ISETP.NE.AND P3, PT, R103, RZ, PT ;  /* 0x000000ff6700720c */ /* 0x010fe40003f65270 */
[----:B------:R-:W-:-:S04]  /*6fb0*/  LOP3.LUT R103, RZ, R103, RZ, 0x33, !PT ;  /* 0x00000067ff677212 */ /* 0x000fc800078e33ff */
[C---:B------:R-:W-:Y:S02]  /*6fc0*/  SEL R239, R103.reuse, R139, !P3 ;  /* 0x0000008b67ef7207 */ /* 0x040fe40005800000 */
[----:B------:R-:W-:Y:S02]  /*6fd0*/  LOP3.LUT R139, R102, 0x60, RZ, 0x3c, !PT ;  /* 0x00000060668b7812 */ /* 0x000fe400078e3cff */
[C---:B------:R-:W-:Y:S02]  /*6fe0*/  SEL R241, R103.reuse, R138, !P3 ;  /* 0x0000008a67f17207 */ /* 0x040fe40005800000 */
[C---:B------:R-:W-:Y:S02]  /*6ff0*/  SEL R138, R103.reuse, R137, !P3 ;  /* 0x00000089678a7207 */ /* 0x040fe40005800000 */
[C---:B------:R-:W-:Y:S02]  /*7000*/  SEL R137, R103.reuse, R136, !P3 ;  /* 0x0000008867897207 */ /* 0x040fe40005800000 */
[----:B------:R-:W-:-:S02]  /*7010*/  SEL R136, R103, R135, !P3 ;  /* 0x0000008767887207 */ /* 0x000fc40005800000 */
[C---:B------:R-:W-:Y:S02]  /*7020*/  SEL R135, R103.reuse, R134, !P3 ;  /* 0x0000008667877207 */ /* 0x040fe40005800000 */
[----:B------:R-:W-:Y:S01]  /*7030*/  SEL R134, R103, R133, !P3 ;  /* 0x0000008567867207 */ /* 0x000fe20005800000 */
[----:B--2---:R-:W-:Y:S04]  /*7040*/  STS.U8 [R102+UR9], R18 ;  /* 0x0000001266007988 */ /* 0x004fe80008000009 */
[----:B---3--:R-:W-:Y:S04]  /*7050*/  STS.U8 [R102+UR9+0x400], R19 ;  /* 0x0004001366007988 */ /* 0x008fe80008000009 */
[----:B------:R-:W-:Y:S04]  /*7060*/  STS.U8 [R102+UR9+0x800], R17 ;  /* 0x0008001166007988 */ /* 0x000fe80008000009 */
[----:B------:R-:W-:Y:S04]  /*7070*/  STS.U8 [R102+UR9+0xc00], R16 ;  /* 0x000c001066007988 */ /* 0x000fe80008000009 */
[----:B------:R-:W-:Y:S04]  /*7080*/  STS.U8 [R102+UR9+0x1000], R14 ;  /* 0x0010000e66007988 */ /* 0x000fe80008000009 */
[----:B------:R-:W-:Y:S04]  /*7090*/  STS.U8 [R102+UR9+0x1400], R15 ;  /* 0x0014000f66007988 */ /* 0x000fe80008000009 */
[----:B------:R-:W-:Y:S04]  /*70a0*/  STS.U8 [R3+UR9+0x100], R4 ;  /* 0x0001000403007988 */ /* 0x000fe80008000009 */
[----:B------:R1:W-:Y:S04]  /*70b0*/  STS.U8 [R3+UR9+0x500], R2 ;  /* 0x0005000203007988 */ /* 0x0003e80008000009 */
[----:B------:R-:W-:Y:S04]  /*70c0*/  STS.U8 [R3+UR9+0x900], R252 ;  /* 0x000900fc03007988 */ /* 0x000fe80008000009 */
[----:B------:R-:W-:Y:S04]  /*70d0*/  STS.U8 [R3+UR9+0xd00], R251 ;  /* 0x000d00fb03007988 */ /* 0x000fe80008000009 */
[----:B------:R-:W-:Y:S04]  /*70e0*/  STS.U8 [R3+UR9+0x1100], R249 ;  /* 0x001100f903007988 */ /* 0x000fe80008000009 */
[----:B------:R-:W-:Y:S04]  /*70f0*/  STS.U8 [R3+UR9+0x1500], R250 ;  /* 0x001500fa03007988 */ /* 0x000fe80008000009 */
[----:B------:R-:W-:Y:S04]  /*7100*/  STS.U8 [R3+UR9+0x1900], R248 ;  /* 0x001900f803007988 */ /* 0x000fe80008000009 */
        /* <DEDUP_REMOVED lines=26> */
[----:B------:R-:W-:-:S03]  /*72b0*/  SEL R133, R103, R132, !P3 ;  /* 0x0000008467857207 */ /* 0x000fc60005800000 */
        /* <DEDUP_REMOVED lines=8> */
[----:B------:R1:W-:Y:S01]  /*7340*/  STS.U8 [R139+UR9+0x1300], R206 ;  /* 0x001300ce8b007988 */ /* 0x0003e20008000009 */
[C---:B------:R-:W-:Y:S02]  /*7350*/  SEL R158, R103.reuse, R158, !P3 ;  /* 0x0000009e679e7207 */ /* 0x040fe40005800000 */
[C---:B------:R-:W-:Y:S01]  /*7360*/  SEL R204, R103.reuse, R157, !P3 ;  /* 0x0000009d67cc7207 */ /* 0x040fe20005800000 */
[----:B------:R-:W-:Y:S01]  /*7370*/  STS.U8 [R139+UR9+0x1700], R203 ;  /* 0x001700cb8b007988 */ /* 0x000fe20008000009 */
[C---:B------:R-:W-:Y:S02]  /*7380*/  SEL R156, R103.reuse, R156, !P3 ;  /* 0x0000009c679c7207 */ /* 0x040fe40005800000 */
[C---:B------:R-:W-:Y:S01]  /*7390*/  SEL R154, R103.reuse, R154, !P3 ;  /* 0x0000009a679a7207 */ /* 0x040fe20005800000 */
[----:B------:R-:W-:Y:S01]  /*73a0*/  STS.U8 [R139+UR9+0x1b00], R202 ;  /* 0x001b00ca8b007988 */ /* 0x000fe20008000009 */
[C---:B------:R-:W-:Y:S02]  /*73b0*/  SEL R153, R103.reuse, R153, !P3 ;  /* 0x0000009967997207 */ /* 0x040fe40005800000 */
[C---:B------:R-:W-:Y:S01]  /*73c0*/  SEL R152, R103.reuse, R152, !P3 ;  /* 0x0000009867987207 */ /* 0x040fe20005800000 */
[----:B------:R-:W-:Y:S01]  /*73d0*/  STS.U8 [R139+UR9+0x1f00], R201 ;  /* 0x001f00c98b007988 */ /* 0x000fe20008000009 */
[----:B------:R-:W-:-:S02]  /*73e0*/  SEL R151, R103, R151, !P3 ;  /* 0x0000009767977207 */ /* 0x000fc40005800000 */
[C---:B------:R-:W-:Y:S02]  /*73f0*/  SEL R150, R103.reuse, R150, !P3 ;  /* 0x0000009667967207 */ /* 0x040fe40005800000 */
[C---:B------:R-:W-:Y:S02]  /*7400*/  SEL R218, R103.reuse, R149, !P3 ;  /* 0x0000009567da7207 */ /* 0x040fe40005800000 */
[C---:B------:R-:W-:Y:S02]  /*7410*/  SEL R220, R103.reuse, R148, !P3 ;  /* 0x0000009467dc7207 */ /* 0x040fe40005800000 */
[C---:B------:R-:W-:Y:S02]  /*7420*/  SEL R222, R103.reuse, R147, !P3 ;  /* 0x0000009367de7207 */ /* 0x040fe40005800000 */
[C---:B------:R-:W-:Y:S02]  /*7430*/  SEL R224, R103.reuse, R146, !P3 ;  /* 0x0000009267e07207 */ /* 0x040fe40005800000 */
        /* <DEDUP_REMOVED lines=39> */
[----:B------:R-:W-:Y:S01]  /*76b0*/  SEL R162, R103, R162, !P3 ;  /* 0x000000a267a27207 */ /* 0x000fe20005800000 */
[----:B------:R-:W-:Y:S01]  /*76c0*/  IMAD R103, R0, UR13, RZ ;  /* 0x0000000d00677c24 */ /* 0x000fe2000f8e02ff */
[----:B------:R-:W-:Y:S04]  /*76d0*/  STS.U8 [R139+UR9+0x2300], R200 ;  /* 0x002300c88b007988 */ /* 0x000fe80008000009 */
[----:B------:R-:W-:Y:S01]  /*76e0*/  STS.U8 [R139+UR9+0x2700], R199 ;  /* 0x002700c78b007988 */ /* 0x000fe20008000009 */
[----:B------:R-:W-:-:S03]  /*76f0*/  IADD3 R104, P0, PT, R103, UR18, RZ ;  /* 0x0000001267687c10 */ /* 0x000fc6000ff1e0ff */
[----:B------:R2:W-:Y:S01]  /*7700*/  STS.U8 [R139+UR9+0x2b00], R198 ;  /* 0x002b00c68b007988 */ /* 0x0005e20008000009 */
[----:B------:R-:W-:Y:S01]  /*7710*/  LEA.HI.X.SX32 R103, R103, UR19, 0x1, P0 ;  /* 0x0000001367677c11 */ /* 0x000fe200080f0eff */
[----:B0-----:R-:W-:Y:S02]  /*7720*/  IMAD R204, R204, UR4, RZ ;  /* 0x00000004cccc7c24 */ /* 0x001fe4000f8e02ff */
[----:B-1----:R-:W-:Y:S02]  /*7730*/  IMAD R206, R156, UR4, RZ ;  /* 0x000000049cce7c24 */ /* 0x002fe4000f8e02ff */
[----:B--2---:R-:W-:Y:S02]  /*7740*/  IMAD R198, R160, UR4, RZ ;  /* 0x00000004a0c67c24 */ /* 0x004fe4000f8e02ff */
[----:B------:R-:W-:-:S03]  /*7750*/  IMAD R208, R154, UR4, RZ ;  /* 0x000000049ad07c24 */ /* 0x000fc6000f8e02ff */
[-C--:B------:R-:W-:Y:S01]  /*7760*/  IADD3 R199, P2, PT, R198, R104.reuse, RZ ;  /* 0x00000068c6c77210 */ /* 0x080fe20007f5e0ff */
[----:B------:R-:W-:Y:S01]  /*7770*/  IMAD R202, R158, UR4, RZ ;  /* 0x000000049eca7c24 */ /* 0x000fe2000f8e02ff */
[-C--:B------:R-:W-:Y:S01]  /*7780*/  IADD3 R205, P4, PT, R204, R104.reuse, RZ ;  /* 0x00000068cccd7210 */ /* 0x080fe20007f9e0ff */
[----:B------:R-:W-:Y:S01]  /*7790*/  IMAD R214, R151, UR4, RZ ;  /* 0x0000000497d67c24 */ /* 0x000fe2000f8e02ff */
[-C--:B------:R-:W-:Y:S01]  /*77a0*/  LEA.HI.X.SX32 R198, R198, R103.reuse, 0x1, P2 ;  /* 0x00000067c6c67211 */ /* 0x080fe200010f0eff */
[----:B------:R-:W-:Y:S01]  /*77b0*/  IMAD R216, R150, UR4, RZ ;  /* 0x0000000496d87c24 */ /* 0x000fe2000f8e02ff */
[-C--:B------:R-:W-:Y:S01]  /*77c0*/  IADD3 R207, P3, PT, R206, R104.reuse, RZ ;  /* 0x00000068cecf7210 */ /* 0x080fe20007f7e0ff */
[----:B------:R-:W-:Y:S01]  /*77d0*/  IMAD R218, R218, UR4, RZ ;  /* 0x00000004dada7c24 */ /* 0x000fe2000f8e02ff */
[-C--:B------:R-:W-:Y:S01]  /*77e0*/  IADD3 R209, P2, PT, R208, R104.reuse, RZ ;  /* 0x00000068d0d17210 */ /* 0x080fe20007f5e0ff */
[----:B------:R-:W-:Y:S01]  /*77f0*/  IMAD R212, R152, UR4, RZ ;  /* 0x0000000498d47c24 */ /* 0x000fe2000f8e02ff */
[-C--:B------:R-:W-:Y:S01]  /*7800*/  LEA.HI.X.SX32 R204, R204, R103.reuse, 0x1, P4 ;  /* 0x00000067cccc7211 */ /* 0x080fe200020f0eff */
[----:B------:R-:W-:Y:S01]  /*7810*/  IMAD R224, R224, UR4, RZ ;  /* 0x00000004e0e07c24 */ /* 0x000fe2000f8e02ff */
[-C--:B------:R-:W-:Y:S01]  /*7820*/  LEA.HI.X.SX32 R206, R206, R103.reuse, 0x1, P3 ;  /* 0x00000067cece7211 */ /* 0x080fe200018f0eff */
[----:B------:R-:W-:Y:S01]  /*7830*/  IMAD R226, R226, UR4, RZ ;  /* 0x00000004e2e27c24 */ /* 0x000fe2000f8e02ff */
[----:B------:R-:W-:Y:S01]  /*7840*/  LEA.HI.X.SX32 R208, R208, R103, 0x1, P2 ;  /* 0x00000067d0d07211 */ /* 0x000fe200010f0eff */
[----:B------:R-:W-:Y:S01]  /*7850*/  IMAD R228, R228, UR4, RZ ;  /* 0x00000004e4e47c24 */ /* 0x000fe2000f8e02ff */
[----:B------:R-:W-:-:S02]  /*7860*/  IADD3 R203, P5, PT, R202, R104, RZ ;  /* 0x00000068cacb7210 */ /* 0x000fc40007fbe0ff */
[-C--:B------:R-:W-:Y:S02]  /*7870*/  IADD3 R215, P4, PT, R214, R104.reuse, RZ ;  /* 0x00000068d6d77210 */ /* 0x080fe40007f9e0ff */
[-C--:B------:R-:W-:Y:S02]  /*7880*/  IADD3 R217, P3, PT, R216, R104.reuse, RZ ;  /* 0x00000068d8d97210 */ /* 0x080fe40007f7e0ff */
[-C--:B------:R-:W-:Y:S01]  /*7890*/  IADD3 R219, P2, PT, R218, R104.reuse, RZ ;  /* 0x00000068dadb7210 */ /* 0x080fe20007f5e0ff */
[----:B------:R-:W-:Y:S01]  /*78a0*/  IMAD R200, R159, UR4, RZ ;  /* 0x000000049fc87c24 */ /* 0x000fe2000f8e02ff */
[-C--:B------:R-:W-:Y:S01]  /*78b0*/  LEA.HI.X.SX32 R202, R202, R103.reuse, 0x1, P5 ;  /* 0x00000067caca7211 */ /* 0x080fe200028f0eff */
        /* <DEDUP_REMOVED lines=12> */
[----:B------:R-:W-:Y:S01]  /*7980*/  IADD3 R201, P6, PT, R200, R104, RZ ;  /* 0x00000068c8c97210 */ /* 0x000fe20007fde0ff */
[----:B------:R-:W-:Y:S01]  /*7990*/  IMAD R232, R232, UR4, RZ ;  /* 0x00000004e8e87c24 */ /* 0x000fe2000f8e02ff */
[-C--:B------:R-:W-:Y:S01]  /*79a0*/  LEA.HI.X.SX32 R212, R212, R103.reuse, 0x1, P5 ;  /* 0x00000067d4d47211 */ /* 0x080fe200028f0eff */
[----:B------:R-:W-:Y:S01]  /*79b0*/  IMAD R137, R137, UR4, RZ ;  /* 0x0000000489897c24 */ /* 0x000fe2000f8e02ff */
[-C--:B------:R-:W-:Y:S01]  /*79c0*/  LEA.HI.X.SX32 R224, R224, R103.reuse, 0x1, P4 ;  /* 0x00000067e0e07211 */ /* 0x080fe200020f0eff */
[----:B------:R-:W-:Y:S01]  /*79d0*/  IMAD R136, R136, UR4, RZ ;  /* 0x0000000488887c24 */ /* 0x000fe2000f8e02ff */
[-C--:B------:R-:W-:Y:S01]  /*79e0*/  LEA.HI.X.SX32 R226, R226, R103.reuse, 0x1, P3 ;  /* 0x00000067e2e27211 */ /* 0x080fe200018f0eff */
[----:B------:R-:W-:Y:S01]  /*79f0*/  IMAD R135, R135, UR4, RZ ;  /* 0x0000000487877c24 */ /* 0x000fe2000f8e02ff */
[----:B------:R-:W-:-:S02]  /*7a00*/  LEA.HI.X.SX32 R228, R228, R103, 0x1, P2 ;  /* 0x00000067e4e47211 */ /* 0x000fc400010f0eff */
[-C--:B------:R-:W-:Y:S02]  /*7a10*/  IADD3 R223, P5, PT, R222, R104.reuse, RZ ;  /* 0x00000068dedf7210 */ /* 0x080fe40007fbe0ff */
[-C--:B------:R-:W-:Y:S02]  /*7a20*/  IADD3 R235, P4, PT, R234, R104.reuse, RZ ;  /* 0x00000068eaeb7210 */ /* 0x080fe40007f9e0ff */
[-C--:B------:R-:W-:Y:S02]  /*7a30*/  IADD3 R237, P3, PT, R236, R104.reuse, RZ ;  /* 0x00000068eced7210 */ /* 0x080fe40007f7e0ff */
[-C--:B------:R-:W-:Y:S01]  /*7a40*/  IADD3 R240, P2, PT, R239, R104.reuse, RZ ;  /* 0x00000068eff07210 */ /* 0x080fe20007f5e0ff */
[----:B------:R-:W-:Y:S01]  /*7a50*/  IMAD R220, R220, UR4, RZ ;  /* 0x00000004dcdc7c24 */ /* 0x000fe2000f8e02ff */
[-C--:B------:R-:W-:Y:S01]  /*7a60*/  LEA.HI.X.SX32 R200, R200, R103.reuse, 0x1, P6 ;  /* 0x00000067c8c87211 */ /* 0x080fe200030f0eff */
[----:B------:R-:W-:Y:S01]  /*7a70*/  IMAD R138, R138, UR4, RZ ;  /* 0x000000048a8a7c24 */ /* 0x000fe2000f8e02ff */
[----:B------:R-:W-:Y:S01]  /*7a80*/  IADD3 R211, P6, PT, R210, R104, RZ ;  /* 0x00000068d2d37210 */ /* 0x000fe20007fde0ff */
[----:B------:R-:W-:Y:S01]  /*7a90*/  IMAD R132, R132, UR4, RZ ;  /* 0x0000000484847c24 */ /* 0x000fe2000f8e02ff */
[-C--:B------:R-:W-:Y:S01]  /*7aa0*/  LEA.HI.X.SX32 R222, R222, R103.reuse, 0x1, P5 ;  /* 0x00000067dede7211 */ /* 0x080fe200028f0eff */
[----:B------:R-:W-:Y:S01]  /*7ab0*/  IMAD R131, R131, UR4, RZ ;  /* 0x0000000483837c24 */ /* 0x000fe2000f8e02ff */
[-C--:B------:R-:W-:Y:S01]  /*7ac0*/  LEA.HI.X.SX32 R234, R234, R103.reuse, 0x1, P4 ;  /* 0x00000067eaea7211 */ /* 0x080fe200020f0eff */
[----:B------:R-:W-:Y:S01]  /*7ad0*/  IMAD R129, R129, UR4, RZ ;  /* 0x0000000481817c24 */ /* 0x000fe2000f8e02ff */
[----:B------:R-:W-:-:S02]  /*7ae0*/  LEA.HI.X.SX32 R236, R236, R103, 0x1, P3 ;  /* 0x00000067ecec7211 */ /* 0x000fc400018f0eff */
[-C--:B------:R-:W-:Y:S02]  /*7af0*/  LEA.HI.X.SX32 R239, R239, R103.reuse, 0x1, P2 ;  /* 0x00000067efef7211 */ /* 0x080fe400010f0eff */
        /* <DEDUP_REMOVED lines=26> */
[----:B------:R-:W-:-:S02]  /*7ca0*/  LEA.HI.X.SX32 R18, R132, R103, 0x1, P4 ;  /* 0x0000006784127211 */ /* 0x000fc400020f0eff */
[-C--:B------:R-:W-:Y:S02]  /*7cb0*/  LEA.HI.X.SX32 R11, R131, R103.reuse, 0x1, P3 ;  /* 0x00000067830b7211 */ /* 0x080fe400018f0eff */
[-C--:B------:R-:W-:Y:S01]  /*7cc0*/  LEA.HI.X.SX32 R129, R129, R103.reuse, 0x1, P2 ;  /* 0x0000006781817211 */ /* 0x080fe200010f0eff */
[----:B------:R-:W-:Y:S01]  /*7cd0*/  STS.U8 [R139+UR9+0x2f00], R191 ;  /* 0x002f00bf8b007988 */ /* 0x000fe20008000009 */
[-C--:B------:R-:W-:Y:S02]  /*7ce0*/  IADD3 R238, P5, PT, R133, R104.reuse, RZ ;  /* 0x0000006885ee7210 */ /* 0x080fe40007fbe0ff */
[-C--:B------:R-:W-:Y:S02]  /*7cf0*/  IADD3 R5, P4, PT, R126, R104.reuse, RZ ;  /* 0x000000687e057210 */ /* 0x080fe40007f9e0ff */
[-C--:B------:R-:W-:Y:S02]  /*7d00*/  IADD3 R131, P3, PT, R125, R104.reuse, RZ ;  /* 0x000000687d837210 */ /* 0x080fe40007f7e0ff */
[-C--:B------:R-:W-:Y:S01]  /*7d10*/  IADD3 R181, P2, PT, R124, R104.reuse, RZ ;  /* 0x000000687cb57210 */ /* 0x080fe20007f5e0ff */
[----:B------:R-:W-:Y:S01]  /*7d20*/  STS.U8 [R139+UR9+0x3300], R190 ;  /* 0x003300be8b007988 */ /* 0x000fe20008000009 */
[-C--:B------:R-:W-:Y:S01]  /*7d30*/  LEA.HI.X.SX32 R230, R230, R103.reuse, 0x1, P6 ;  /* 0x00000067e6e67211 */ /* 0x080fe200030f0eff */
[----:B------:R-:W-:Y:S01]  /*7d40*/  IMAD R134, R134, UR4, RZ ;  /* 0x0000000486867c24 */ /* 0x000fe2000f8e02ff */
[----:B------:R-:W-:Y:S01]  /*7d50*/  IADD3 R242, P6, PT, R241, R104, RZ ;  /* 0x00000068f1f27210 */ /* 0x000fe20007fde0ff */
[----:B------:R0:W-:Y:S01]  /*7d60*/  STS.U8 [R139+UR9+0x3700], R185 ;  /* 0x003700b98b007988 */ /* 0x0001e20008000009 */
[-C--:B------:R-:W-:Y:S01]  /*7d70*/  LEA.HI.X.SX32 R160, R133, R103.reuse, 0x1, P5 ;  /* 0x0000006785a07211 */ /* 0x080fe200028f0eff */
[----:B------:R-:W-:Y:S01]  /*7d80*/  IMAD R118, R118, UR4, RZ ;  /* 0x0000000476767c24 */ /* 0x000fe2000f8e02ff */
[-C--:B------:R-:W-:Y:S01]  /*7d90*/  LEA.HI.X.SX32 R8, R126, R103.reuse, 0x1, P4 ;  /* 0x000000677e087211 */ /* 0x080fe200020f0eff */
[----:B------:R-:W-:Y:S01]  /*7da0*/  IMAD R117, R117, UR4, RZ ;  /* 0x0000000475757c24 */ /* 0x000fe2000f8e02ff */
[----:B------:R-:W-:Y:S01]  /*7db0*/  LEA.HI.X.SX32 R125, R125, R103, 0x1, P3 ;  /* 0x000000677d7d7211 */ /* 0x000fe200018f0eff */
[----:B------:R-:W-:Y:S01]  /*7dc0*/  IMAD R116, R116, UR4, RZ ;  /* 0x0000000474747c24 */ /* 0x000fe2000f8e02ff */
[----:B------:R-:W-:-:S02]  /*7dd0*/  PLOP3.LUT P0, PT, PT, PT, UP1, 0x80, 0x8 ;  /* 0x000000000008781c */ /* 0x000fc40003f0f018 */
[-C--:B------:R-:W-:Y:S02]  /*7de0*/  IADD3 R157, P3, PT, R120, R104.reuse, RZ ;  /* 0x00000068789d7210 */ /* 0x080fe40007f7e0ff */
[-C--:B0-----:R-:W-:Y:S02]  /*7df0*/  LEA.HI.X.SX32 R185, R124, R103.reuse, 0x1, P2 ;  /* 0x000000677cb97211 */ /* 0x081fe400010f0eff */
[-C--:B------:R-:W-:Y:S02]  /*7e00*/  IADD3 R133, P2, PT, R121, R104.reuse, RZ ;  /* 0x0000006879857210 */ /* 0x080fe40007f5e0ff */
[-C--:B------:R-:W-:Y:S02]  /*7e10*/  IADD3 R15, P4, PT, R119, R104.reuse, RZ ;  /* 0x00000068770f7210 */ /* 0x080fe40007f9e0ff */
[-C--:B------:R-:W-:Y:S01]  /*7e20*/  LEA.HI.X.SX32 R241, R241, R103.reuse, 0x1, P6 ;  /* 0x00000067f1f17211 */ /* 0x080fe200030f0eff */
[----:B------:R-:W-:Y:S01]  /*7e30*/  IMAD R115, R115, UR4, RZ ;  /* 0x0000000473737c24 */ /* 0x000fe2000f8e02ff */
[----:B------:R-:W-:Y:S01]  /*7e40*/  ISETP.LT.AND P0, PT, R0, UR22, P0 ;  /* 0x0000001600007c0c */ /* 0x000fe20008701270 */
[----:B------:R-:W-:Y:S01]  /*7e50*/  IMAD R114, R114, UR4, RZ ;  /* 0x0000000472727c24 */ /* 0x000fe2000f8e02ff */
[----:B------:R-:W-:Y:S01]  /*7e60*/  IADD3 R252, P6, PT, R134, R104, RZ ;  /* 0x0000006886fc7210 */ /* 0x000fe20007fde0ff */
[----:B------:R-:W-:Y:S01]  /*7e70*/  IMAD R113, R113, UR4, RZ ;  /* 0x0000000471717c24 */ /* 0x000fe2000f8e02ff */
[----:B------:R-:W-:-:S02]  /*7e80*/  LEA.HI.X.SX32 R132, R121, R103, 0x1, P2 ;  /* 0x0000006779847211 */ /* 0x000fc400010f0eff */
[-C--:B------:R-:W-:Y:S02]  /*7e90*/  LEA.HI.X.SX32 R165, R120, R103.reuse, 0x1, P3 ;  /* 0x0000006778a57211 */ /* 0x080fe400018f0eff */
[-C--:B------:R-:W-:Y:S02]  /*7ea0*/  LEA.HI.X.SX32 R13, R119, R103.reuse, 0x1, P4 ;  /* 0x00000067770d7211 */ /* 0x080fe400020f0eff */
[-C--:B------:R-:W-:Y:S02]  /*7eb0*/  IADD3 R0, P2, PT, R118, R104.reuse, RZ ;  /* 0x0000006876007210 */ /* 0x080fe40007f5e0ff */
[CC--:B------:R-:W-:Y:S02]  /*7ec0*/  IADD3 R135, P3, PT, R117.reuse, R104.reuse, RZ ;  /* 0x0000006875877210 */ /* 0x0c0fe40007f7e0ff */
[-C--:B------:R-:W-:Y:S02]  /*7ed0*/  IADD3 R148, P4, PT, R116, R104.reuse, RZ ;  /* 0x0000006874947210 */ /* 0x080fe40007f9e0ff */
        /* <DEDUP_REMOVED lines=9> */
[CC--:B------:R-:W-:Y:S02]  /*7f70*/  IADD3 R119, P3, PT, R114.reuse, R104.reuse, RZ ;  /* 0x0000006872777210 */ /* 0x0c0fe40007f7e0ff */
        /* <DEDUP_REMOVED lines=8> */
[-C--:B------:R-:W-:Y:S01]  /*8000*/  IADD3 R190, P6, PT, R128, R104.reuse, RZ ;  /* 0x0000006880be7210 */ /* 0x080fe20007fde0ff */
[----:B------:R-:W-:Y:S01]  /*8010*/  IMAD R107, R107, UR4, RZ ;  /* 0x000000046b6b7c24 */ /* 0x000fe2000f8e02ff */
[----:B------:R-:W-:-:S02]  /*8020*/  IADD3 R146, P2, PT, R112, R104, RZ ;  /* 0x0000006870927210 */ /* 0x000fc40007f5e0ff */
        /* <DEDUP_REMOVED lines=10> */
[-C--:B------:R-:W-:Y:S01]  /*80d0*/  LEA.HI.X.SX32 R120, R110, R103.reuse, 0x1, P4 ;  /* 0x000000676e787211 */ /* 0x080fe200020f0eff */
[----:B------:R-:W-:Y:S01]  /*80e0*/  IMAD R162, R162, UR4, RZ ;  /* 0x00000004a2a27c24 */ /* 0x000fe2000f8e02ff */
[-C--:B------:R-:W-:Y:S02]  /*80f0*/  IADD3 R16, P6, PT, R123, R104.reuse, RZ ;  /* 0x000000687b107210 */ /* 0x080fe40007fde0ff */
[-C--:B------:R-:W-:Y:S02]  /*8100*/  IADD3 R150, P2, PT, R109, R104.reuse, RZ ;  /* 0x000000686d967210 */ /* 0x080fe40007f5e0ff */
[-C--:B------:R-:W-:Y:S02]  /*8110*/  IADD3 R144, P3, PT, R108, R104.reuse, RZ ;  /* 0x000000686c907210 */ /* 0x080fe40007f7e0ff */
[-C--:B------:R-:W-:Y:S02]  /*8120*/  IADD3 R114, P4, PT, R107, R104.reuse, RZ ;  /* 0x000000686b727210 */ /* 0x080fe40007f9e0ff */
        /* <DEDUP_REMOVED lines=8> */
[----:B------:R-:W-:Y:S02]  /*81b0*/  LEA.HI.X.SX32 R113, R107, R103, 0x1, P4 ;  /* 0x000000676b717211 */ /* 0x000fe400020f0eff */
[-C--:B------:R-:W-:Y:S02]  /*81c0*/  IADD3 R123, P2, PT, R106, R104.reuse, RZ ;  /* 0x000000686a7b7210 */ /* 0x080fe40007f5e0ff */
[-C--:B------:R-:W-:Y:S02]  /*81d0*/  IADD3 R152, P3, PT, R105, R104.reuse, RZ ;  /* 0x0000006869987210 */ /* 0x080fe40007f7e0ff */
[-C--:B------:R-:W-:Y:S02]  /*81e0*/  IADD3 R142, P4, PT, R130, R104.reuse, RZ ;  /* 0x00000068828e7210 */ /* 0x080fe40007f9e0ff */
[----:B------:R-:W-:-:S02]  /*81f0*/  IADD3 R112, P6, PT, R162, R104, RZ ;  /* 0x00000068a2707210 */ /* 0x000fc40007fde0ff */
        /* <DEDUP_REMOVED lines=8> */
[-C--:B------:R-:W-:Y:S02]  /*8280*/  IADD3 R116, P2, PT, R155, R104.reuse, RZ ;  /* 0x000000689b747210 */ /* 0x080fe40007f5e0ff */
[----:B------:R-:W-:-:S02]  /*8290*/  IADD3 R126, P3, PT, R166, R104, RZ ;  /* 0x00000068a67e7210 */ /* 0x000fc40007f7e0ff */
[----:B------:R-:W-:Y:S02]  /*82a0*/  IADD3 R154, P4, PT, R167, R104, RZ ;  /* 0x00000068a79a7210 */ /* 0x000fe40007f9e0ff */
[-C--:B------:R-:W-:Y:S01]  /*82b0*/  LEA.HI.X.SX32 R110, R162, R103.reuse, 0x1, P6 ;  /* 0x00000067a26e7211 */ /* 0x080fe200030f0eff */
[----:B------:R-:W-:Y:S01]  /*82c0*/  @P0 IMAD.MOV.U32 R106, RZ, RZ, R112 ;  /* 0x000000ffff6a0224 */ /* 0x000fe200078e0070 */
[-C--:B------:R-:W-:Y:S02]  /*82d0*/  LEA.HI.X.SX32 R115, R155, R103.reuse, 0x1, P2 ;  /* 0x000000679b737211 */ /* 0x080fe400010f0eff */
[-C--:B------:R-:W-:Y:S01]  /*82e0*/  LEA.HI.X.SX32 R124, R166, R103.reuse, 0x1, P3 ;  /* 0x00000067a67c7211 */ /* 0x080fe200018f0eff */
[----:B------:R-:W-:Y:S01]  /*82f0*/  @P0 IMAD.MOV.U32 R107, RZ, RZ, R110 ;  /* 0x000000ffff6b0224 */ /* 0x000fe200078e006e */
[----:B------:R-:W-:Y:S02]  /*8300*/  LEA.HI.X.SX32 R153, R167, R103, 0x1, P4 ;  /* 0x00000067a7997211 */ /* 0x000fe400020f0eff */
[----:B------:R-:W-:-:S02]  /*8310*/  PRMT R105, RZ, 0x7610, R105 ;  /* 0x00007610ff697816 */ /* 0x000fc40000000069 */
[-C--:B------:R-:W-:Y:S02]  /*8320*/  IADD3 R140, P2, PT, R169, R104.reuse, RZ ;  /* 0x00000068a98c7210 */ /* 0x080fe40007f5e0ff */
[-C--:B------:R-:W-:Y:S02]  /*8330*/  IADD3 R159, P3, PT, R161, R104.reuse, RZ ;  /* 0x00000068a19f7210 */ /* 0x080fe40007f7e0ff */
[-C--:B------:R-:W-:Y:S01]  /*8340*/  IADD3 R128, P4, PT, R163, R104.reuse, RZ ;  /* 0x00000068a3807210 */ /* 0x080fe20007f9e0ff */
[----:B------:R0:W2:Y:S01]  /*8350*/  @P0 LDG.E.U8 R105, desc[UR20][R106.64] ;  /* 0x000000146a690981 */ /* 0x0000a2000c1e1100 */
[----:B------:R-:W-:Y:S02]  /*8360*/  IADD3 R158, P5, PT, R164, R104, RZ ;  /* 0x00000068a49e7210 */ /* 0x000fe40007fbe0ff */
[-C--:B------:R-:W-:Y:S02]  /*8370*/  LEA.HI.X.SX32 R141, R169, R103.reuse, 0x1, P2 ;  /* 0x00000067a98d7211 */ /* 0x080fe400010f0eff */
[----:B------:R-:W-:-:S02]  /*8380*/  LEA.HI.X.SX32 R117, R161, R103, 0x1, P3 ;  /* 0x00000067a1757211 */ /* 0x000fc400018f0eff */
[-C--:B------:R-:W-:Y:S02]  /*8390*/  LEA.HI.X.SX32 R127, R163, R103.reuse, 0x1, P4 ;  /* 0x00000067a37f7211 */ /* 0x080fe400020f0eff */
[----:B------:R-:W-:Y:S01]  /*83a0*/  LEA.HI.X.SX32 R156, R164, R103, 0x1, P5 ;  /* 0x00000067a49c7211 */ /* 0x000fe200028f0eff */
[----:B0-----:R-:W-:Y:S01]  /*83b0*/  @P0 IMAD.MOV.U32 R106, RZ, RZ, R199 ;  /* 0x000000ffff6a0224 */ /* 0x001fe200078e00c7 */
[----:B------:R-:W-:Y:S01]  /*83c0*/  PRMT R103, RZ, 0x7610, R103 ;  /* 0x00007610ff677816 */ /* 0x000fe20000000067 */
[----:B------:R-:W-:-:S05]  /*83d0*/  @P0 IMAD.MOV.U32 R107, RZ, RZ, R198 ;  /* 0x000000ffff6b0224 */ /* 0x000fca00078e00c6 */
[----:B------:R0:W3:Y:S04]  /*83e0*/  @P0 LDG.E.U8 R103, desc[UR20][R106.64] ;  /* 0x000000146a670981 */ /* 0x0000e8000c1e1100 */
[----:B------:R-:W-:Y:S04]  /*83f0*/  STS.U8 [R139+UR9+0x3b00], R178 ;  /* 0x003b00b28b007988 */ /* 0x000fe80008000009 */
[----:B------:R-:W-:Y:S01]  /*8400*/  STS.U8 [R139+UR9+0x3f00], R173 ;  /* 0x003f00ad8b007988 */ /* 0x000fe20008000009 */
[----:B0-----:R-:W-:Y:S02]  /*8410*/  @P0 IMAD.MOV.U32 R106, RZ, RZ, R207 ;  /* 0x000000ffff6a0224 */ /* 0x001fe400078e00cf */
[----:B------:R-:W-:Y:S01]  /*8420*/  @P0 IMAD.MOV.U32 R107, RZ, RZ, R206 ;  /* 0x000000ffff6b0224 */ /* 0x000fe200078e00ce */
[----:B---3--:R0:W-:Y:S02]  /*8430*/  STS.U8 [R102+UR9+0x4000], R103 ;  /* 0x0040006766007988 */ /* 0x0081e40008000009 */
[----:B0-----:R-:W-:-:S06]  /*8440*/  PRMT R103, RZ, 0x7610, R103 ;  /* 0x00007610ff677816 */ /* 0x001fcc0000000067 */
[----:B------:R0:W3:Y:S02]  /*8450*/  @P0 LDG.E.U8 R103, desc[UR20][R106.64] ;  /* 0x000000146a670981 */ /* 0x0000e4000c1e1100 */
        /* <DEDUP_REMOVED lines=69> */
[----:B------:R0:W3:Y:S01]  /*88b0*/  @P0 LDG.E.U8 R103, desc[UR20][R106.64] ;  /* 0x000000146a670981 */ /* 0x0000e2000c1e1100 */
[----:B------:R-:W-:Y:S01]  /*88c0*/  PRMT R104, RZ, 0x7610, R104 ;  /* 0x00007610ff687816 */ /* 0x000fe20000000068 */
[----:B0-----:R-:W-:Y:S02]  /*88d0*/  @P0 IMAD.MOV.U32 R106, RZ, RZ, R201 ;  /* 0x000000ffff6a0224 */ /* 0x001fe400078e00c9 */
[----:B------:R-:W-:-:S05]  /*88e0*/  @P0 IMAD.MOV.U32 R107, RZ, RZ, R200 ;  /* 0x000000ffff6b0224 */ /* 0x000fca00078e00c8 */
[----:B------:R0:W4:Y:S02]  /*88f0*/  @P0 LDG.E.U8 R104, desc[UR20][R106.64] ;  /* 0x000000146a680981 */ /* 0x000124000c1e1100 */
[----:B0-----:R-:W-:Y:S02]  /*8900*/  @P0 IMAD.MOV.U32 R106, RZ, RZ, R209 ;  /* 0x000000ffff6a0224 */ /* 0x001fe400078e00d1 */
[----:B------:R-:W-:Y:S01]  /*8910*/  @P0 IMAD.MOV.U32 R107, RZ, RZ, R208 ;  /* 0x000000ffff6b0224 */ /* 0x000fe200078e00d0 */
[----:B------:R-:W-:Y:S04]  /*8920*/  STL [R1+0x4], R238 ;  /* 0x000004ee01007387 */ /* 0x000fe80000100800 */
[----:B------:R-:W-:Y:S04]  /*8930*/  STL [R1+0xc], R20 ;  /* 0x00000c1401007387 */ /* 0x000fe80000100800 */
[----:B------:R-:W-:Y:S04]  /*8940*/  STL [R1+0x14], R6 ;  /* 0x0000140601007387 */ /* 0x000fe80000100800 */
[----:B------:R-:W-:Y:S04]  /*8950*/  STL [R1+0x1c], R3 ;  /* 0x00001c0301007387 */ /* 0x000fe80000100800 */
[----:B------:R-:W-:Y:S04]  /*8960*/  STL [R1+0x24], R190 ;  /* 0x000024be01007387 */ /* 0x000fe80000100800 */
[----:B------:R-:W-:Y:S04]  /*8970*/  STL [R1], R160 ;  /* 0x000000a001007387 */ /* 0x000fe80000100800 */
[----:B------:R-:W-:Y:S04]  /*8980*/  STL [R1+0x2c], R19 ;  /* 0x00002c1301007387 */ /* 0x000fe80000100800 */
[----:B---3--:R0:W-:Y:S02]  /*8990*/  STS.U8 [R102+UR9+0x7c00], R103 ;  /* 0x007c006766007988 */ /* 0x0081e40008000009 */
[----:B0-----:R-:W-:-:S06]  /*89a0*/  PRMT R103, RZ, 0x7610, R103 ;  /* 0x00007610ff677816 */ /* 0x001fcc0000000067 */
[----:B------:R0:W3:Y:S04]  /*89b0*/  @P0 LDG.E.U8 R103, desc[UR20][R106.64] ;  /* 0x000000146a670981 */ /* 0x0000e8000c1e1100 */
[----:B------:R-:W-:Y:S04]  /*89c0*/  STL [R1+0x8], R18 ;  /* 0x0000081201007387 */ /* 0x000fe80000100800 */
        /* <DEDUP_REMOVED lines=56> */
[----:B------:R1:W-:Y:S01]  /*8d50*/  STL [R1+0x10c], R159 ;  /* 0x00010c9f01007387 */ /* 0x0003e20000100800 */
[----:B0-----:R-:W-:Y:S01]  /*8d60*/  @P0 IMAD.MOV.U32 R106, RZ, RZ, R217 ;  /* 0x000000ffff6a0224 */ /* 0x001fe200078e00d9 */
[----:B-1----:R-:W-:Y:S01]  /*8d70*/  LOP3.LUT R159, R102, 0x20, RZ, 0x3c, !PT ;  /* 0x00000020669f7812 */ /* 0x002fe200078e3cff */
[----:B------:R-:W-:-:S04]  /*8d80*/  @P0 IMAD.MOV.U32 R107, RZ, RZ, R216 ;  /* 0x000000ffff6b0224 */ /* 0x000fc800078e00d8 */
[----:B----4-:R-:W-:Y:S04]  /*8d90*/  STS.U8 [R159+UR9+0x4100], R104 ;  /* 0x004100689f007988 */ /* 0x010fe80008000009 */
        /* <DEDUP_REMOVED lines=74> */
[----:B---3--:R0:W-:Y:S02]  /*9240*/  STS.U8 [R159+UR9+0x7d00], R103 ;  /* 0x007d00679f007988 */ /* 0x0081e40008000009 */
[----:B0-----:R-:W-:-:S06]  /*9250*/  PRMT R103, RZ, 0x7610, R103 ;  /* 0x00007610ff677816 */ /* 0x001fcc0000000067 */
[----:B------:R0:W3:Y:S01]  /*9260*/  @P0 LDG.E.U8 R103, desc[UR20][R106.64] ;  /* 0x000000146a670981 */ /* 0x0000e2000c1e1100 */
[----:B------:R-:W-:-:S05]  /*9270*/  LOP3.LUT R159, R102, 0x40, RZ, 0x3c, !PT ;  /* 0x00000040669f7812 */ /* 0x000fca00078e3cff */
[----:B----4-:R-:W-:Y:S01]  /*9280*/  STS.U8 [R159+UR9+0x4200], R104 ;  /* 0x004200689f007988 */ /* 0x010fe20008000009 */
        /* <DEDUP_REMOVED lines=67> */
[----:B------:R-:W-:Y:S01]  /*96c0*/  @P0 IMAD.MOV.U32 R107, RZ, RZ, R156 ;  /* 0x000000ffff6b0224 */ /* 0x000fe200078e009c */
[----:B---3--:R0:W-:Y:S02]  /*96d0*/  STS.U8 [R159+UR9+0x7a00], R103 ;  /* 0x007a00679f007988 */ /* 0x0081e40008000009 */
[----:B0-----:R-:W-:-:S06]  /*96e0*/  PRMT R103, RZ, 0x7610, R103 ;  /* 0x00007610ff677816 */ /* 0x001fcc0000000067 */
[----:B------:R0:W3:Y:S02]  /*96f0*/  @P0 LDG.E.U8 R103, desc[UR20][R106.64] ;  /* 0x000000146a670981 */ /* 0x0000e4000c1e1100 */
[----:B0-----:R-:W-:Y:S02]  /*9700*/  @P0 IMAD.MOV.U32 R106, RZ, RZ, R205 ;  /* 0x000000ffff6a0224 */ /* 0x001fe400078e00cd */
[----:B------:R-:W-:-:S05]  /*9710*/  @P0 IMAD.MOV.U32 R107, RZ, RZ, R204 ;  /* 0x000000ffff6b0224 */ /* 0x000fca00078e00cc */
[----:B------:R-:W4:Y:S04]  /*9720*/  @P0 LDG.E.U8 R104, desc[UR20][R106.64] ;  /* 0x000000146a680981 */ /* 0x000f28000c1e1100 */
[----:B---3--:R0:W-:Y:S04]  /*9730*/  STS.U8 [R159+UR9+0x7e00], R103 ;  /* 0x007e00679f007988 */ /* 0x0081e80008000009 */
[----:B--2---:R1:W-:Y:S01]  /*9740*/  STS.U8 [R139+UR9+0x7f00], R105 ;  /* 0x007f00698b007988 */ /* 0x0043e20008000009 */
[----:B0-----:R-:W-:Y:S01]  /*9750*/  PRMT R103, RZ, 0x7610, R103 ;  /* 0x00007610ff677816 */ /* 0x001fe20000000067 */
[----:B-1----:R-:W-:-:S02]  /*9760*/  @P0 IMAD.MOV.U32 R105, RZ, RZ, R212 ;  /* 0x000000ffff690224 */ /* 0x002fc400078e00d4 */
[----:B----4-:R0:W-:Y:S02]  /*9770*/  STS.U8 [R139+UR9+0x4300], R104 ;  /* 0x004300688b007988 */ /* 0x0101e40008000009 */
[----:B0-----:R-:W-:-:S05]  /*9780*/  @P0 IMAD.MOV.U32 R104, RZ, RZ, R213 ;  /* 0x000000ffff680224 */ /* 0x001fca00078e00d5 */
[----:B------:R0:W2:Y:S02]  /*9790*/  @P0 LDG.E.U8 R103, desc[UR20][R104.64] ;  /* 0x0000001468670981 */ /* 0x0000a4000c1e1100 */
[----:B0-----:R-:W-:Y:S02]  /*97a0*/  @P0 IMAD.MOV.U32 R104, RZ, RZ, R221 ;  /* 0x000000ffff680224 */ /* 0x001fe400078e00dd */
[----:B------:R-:W-:Y:S01]  /*97b0*/  @P0 IMAD.MOV.U32 R105, RZ, RZ, R220 ;  /* 0x000000ffff690224 */ /* 0x000fe200078e00dc */
[----:B--2---:R0:W-:Y:S02]  /*97c0*/  STS.U8 [R139+UR9+0x4700], R103 ;  /* 0x004700678b007988 */ /* 0x0041e40008000009 */
[----:B0-----:R-:W-:-:S06]  /*97d0*/  PRMT R103, RZ, 0x7610, R103 ;  /* 0x00007610ff677816 */ /* 0x001fcc0000000067 */
        /* <DEDUP_REMOVED lines=67> */
[----:B------:R0:W5:Y:S04]  /*9c10*/  LDL.LU R18, [R1+0x288] ;  /* 0x0002880001127983 */ /* 0x0001680000300800 */
        /* <DEDUP_REMOVED lines=19> */
[----:B--2---:R1:W-:Y:S02]  /*9d50*/  STS.U8 [R139+UR9+0x7700], R103 ;  /* 0x007700678b007988 */ /* 0x0043e40008000009 */
[----:B-1----:R-:W-:-:S06]  /*9d60*/  PRMT R103, RZ, 0x7610, R103 ;  /* 0x00007610ff677816 */ /* 0x002fcc0000000067 */
[----:B------:R-:W2:Y:S01]  /*9d70*/  @P0 LDG.E.U8 R103, desc[UR20][R104.64] ;  /* 0x0000001468670981 */ /* 0x000ea2000c1e1100 */
[----:B------:R-:W-:-:S04]  /*9d80*/  UISETP.NE.U32.AND UP1, UPT, UR14, URZ, UPT ;  /* 0x000000ff0e00728c */ /* 0x000fc8000bf25070 */
[----:B------:R-:W-:Y:S02]  /*9d90*/  UISETP.LT.OR UP3, UPT, UR24, 0x80, UP1 ;  /* 0x000000801800788c */ /* 0x000fe40008f61670 */
[----:B------:R-:W-:Y:S01]  /*9da0*/  UISETP.GE.AND UP2, UPT, UR24, 0x100, UPT ;  /* 0x000001001800788c */ /* 0x000fe2000bf46270 */
[----:B--2---:R0:W-:Y:S01]  /*9db0*/  STS.U8 [R139+UR9+0x7b00], R103 ;  /* 0x007b00678b007988 */ /* 0x0041e20008000009 */
[----:B------:R1:W-:Y:S06]  /*9dc0*/  MEMBAR.ALL.CTA ;  /* 0x0000000000007992 */ /* 0x0003ec0000008000 */
[----:B-1----:R-:W1:Y:S02]  /*9dd0*/  FENCE.VIEW.ASYNC.S ;  /* 0x00000000000073c6 */ /* 0x002e640000000000 */
[----:B-1----:R-:W-:Y:S06]  /*9de0*/  BAR.SYNC.DEFER_BLOCKING 0x0 ;  /* 0x0000000000007b1d */ /* 0x002fec0000010000 */
[----:B------:R-:W-:Y:S05]  /*9df0*/  BRA.U UP3, `(.L_x_6) ;  /* 0x0000000103847547 */ /* 0x000fea000b800000 */
[----:B------:R-:W-:Y:S02]  /*9e00*/  UIADD3 UR4, UPT, UPT, UR9, 0x4000, URZ ;  /* 0x0000400009047890 */ /* 0x000fe4000fffe0ff */
[----:B------:R-:W-:Y:S02]  /*9e10*/  USHF.R.U32.HI UR14, URZ, 0x4, UR9 ;  /* 0x00000004ff0e7899 */ /* 0x000fe40008011609 */
[----:B------:R-:W-:Y:S02]  /*9e20*/  USHF.R.U32.HI UR4, URZ, 0x4, UR4 ;  /* 0x00000004ff047899 */ /* 0x000fe40008011604 */
[----:B------:R-:W-:Y:S02]  /*9e30*/  USGXT.U32 UR14, UR14, 0xe ;  /* 0x0000000e0e0e789a */ /* 0x000fe40008000000 */
[----:B------:R-:W-:Y:S02]  /*9e40*/  USGXT.U32 UR16, UR4, 0xe ;  /* 0x0000000e0410789a */ /* 0x000fe40008000000 */
[----:B------:R-:W-:-:S02]  /*9e50*/  UIADD3 UR34, UP3, UPT, UR14, 0x100, URZ ;  /* 0x000001000e227890 */ /* 0x000fc4000ff7e0ff */
[----:B------:R-:W-:Y:S01]  /*9e60*/  UIADD3 UR32, UP4, UPT, UR16, 0x2, URZ ;  /* 0x0000000210207890 */ /* 0x000fe2000ff9e0ff */
[----:B------:R-:W-:Y:S01]  /*9e70*/  UMOV UR4, URZ ;  /* 0x000000ff00047c82 */ /* 0x000fe20008000000 */
[----:B------:R-:W-:Y:S01]  /*9e80*/  UMOV UR36, 0x0 ;  /* 0x0000000000247882 */ /* 0x000fe20000000000 */
[----:B------:R-:W-:Y:S02]  /*9e90*/  UIADD3.X UR35, UPT, UPT, UR4, 0x40004040, URZ, UP3, !UPT ;  /* 0x4000404004237890 */ /* 0x000fe40009ffe4ff */
[----:B------:R-:W-:Y:S02]  /*9ea0*/  UIADD3.X UR33, UPT, UPT, UR4, 0x40004040, URZ, UP4, !UPT ;  /* 0x4000404004217890 */ /* 0x000fe4000a7fe4ff */
[----:B------:R-:W-:Y:S02]  /*9eb0*/  UIADD3.64 UR18, UPT, UPT, UR34, 0x100, URZ ;  /* 0x0000010022127897 */ /* 0x000fe4000fffe0ff */
[----:B------:R-:W-:Y:S02]  /*9ec0*/  UIADD3.64 UR26, UPT, UPT, UR32, 0x2, URZ ;  /* 0x00000002201a7897 */ /* 0x000fe4000fffe0ff */
[----:B------:R-:W-:-:S02]  /*9ed0*/  UIADD3.64 UR28, UPT, UPT, UR34, 0x200, URZ ;  /* 0x00000200221c7897 */ /* 0x000fc4000fffe0ff */
[----:B------:R-:W-:Y:S01]  /*9ee0*/  UIADD3.64 UR30, UPT, UPT, UR32, 0x4, URZ ;  /* 0x00000004201e7897 */ /* 0x000fe2000fffe0ff */
[----:B------:R-:W-:Y:S01]  /*9ef0*/  UMOV UR37, 0x8208010 ;  /* 0x0820801000257882 */ /* 0x000fe20000000000 */
[----:B------:R-:W-:Y:S01]  /*9f00*/  UMOV UR15, 0x40004040 ;  /* 0x40004040000f7882 */ /* 0x000fe20000000000 */
[----:B------:R-:W-:Y:S01]  /*9f10*/  UMOV UR17, 0x40004040 ;  /* 0x4000404000117882 */ /* 0x000fe20000000000 */
[----:B------:R-:W-:Y:S01]  /*9f20*/  UMOV UR38, 0x0 ;  /* 0x0000000000267882 */ /* 0x000fe20000000000 */
[----:B------:R-:W-:Y:S01]  /*9f30*/  UMOV UR39, 0x8208010 ;  /* 0x0820801000277882 */ /* 0x000fe20000000000 */
[----:B------:R-:W-:Y:S01]  /*9f40*/  UMOV UR40, 0x0 ;  /* 0x0000000000287882 */ /* 0x000fe20000000000 */
[----:B------:R-:W-:Y:S01]  /*9f50*/  UMOV UR41, 0x8208010 ;  /* 0x0820801000297882 */ /* 0x000fe20000000000 */
[----:B------:R-:W-:Y:S01]  /*9f60*/  UMOV UR4, UR6 ;  /* 0x0000000600047c82 */ /* 0x000fe20008000000 */
[----:B------:R-:W-:Y:S01]  /*9f70*/  UMOV UR5, URZ ;  /* 0x000000ff00057c82 */ /* 0x000fe20008000000 */
[----:B------:R1:W-:Y:S01]  /*9f80*/  UTCQMMA gdesc[UR14], gdesc[UR16], tmem[UR8], tmem[UR36], idesc[UR37], !UPT ;  /* 0x00ff24100e0075ea */ /* 0x0003e2000f800308 */
[----:B------:R-:W-:Y:S01]  /*9f90*/  UMOV UR42, 0x0 ;  /* 0x00000000002a7882 */ /* 0x000fe20000000000 */
[----:B------:R-:W-:Y:S01]  /*9fa0*/  UMOV UR43, 0x8208010 ;  /* 0x08208010002b7882 */ /* 0x000fe20000000000 */
[----:B------:R1:W-:Y:S01]  /*9fb0*/  UTCQMMA gdesc[UR34], gdesc[UR32], tmem[UR8], tmem[UR38], idesc[UR39], UPT ;  /* 0x00ff2620220075ea */ /* 0x0003e2000b800308 */
[----:B------:R-:W-:Y:S01]  /*9fc0*/  UMOV UR4, UR4 ;  /* 0x0000000400047c82 */ /* 0x000fe20008000000 */
[----:B------:R1:W-:Y:S01]  /*9fd0*/  UTCQMMA gdesc[UR18], gdesc[UR26], tmem[UR8], tmem[UR40], idesc[UR41], UPT ;  /* 0x00ff281a120075ea */ /* 0x0003e2000b800308 */
[----:B------:R1:W-:Y:S01]  /*9fe0*/  UTCQMMA gdesc[UR28], gdesc[UR30], tmem[UR8], tmem[UR42], idesc[UR43], UPT ;  /* 0x00ff2a1e1c0075ea */ /* 0x0003e2000b800308 */
[----:B------:R1:W-:Y:S01]  /*9ff0*/  UTCBAR [UR4], URZ ;  /* 0x000000ff040073e9 */ /* 0x0003e200080000ff */
[----:B------:R-:W-:Y:S01]  /*a000*/  NOP ;  /* 0x0000000000007918 */ /* 0x000fe20000000000 */
.L_x_6:
[----:B-1----:R-:W-:Y:S01]  /*a010*/  UMOV UR4, URZ ;  /* 0x000000ff00047c82 */ /* 0x002fe20008000000 */
[----:B------:R-:W-:Y:S05]  /*a020*/  BRA.U !UP2, `(.L_x_7) ;  /* 0x0000005d0a907547 */ /* 0x000fea000b800000 */
[----:B------:R-:W-:Y:S01]  /*a030*/  USHF.L.U32 UR11, UR12, 0x7, URZ ;  /* 0x000000070c0b7899 */ /* 0x000fe200080006ff */
[----:B0-----:R-:W-:Y:S01]  /*a040*/  IMAD.MOV.U32 R103, RZ, RZ, RZ ;  /* 0x000000ffff677224 */ /* 0x001fe200078e00ff */
[----:B------:R-:W-:Y:S02]  /*a050*/  USHF.L.U32 UR18, UR13, 0x7, URZ ;  /* 0x000000070d127899 */ /* 0x000fe400080006ff */
[----:B------:R-:W-:Y:S02]  /*a060*/  USHF.R.S32.HI UR7, URZ, 0x1f, UR24 ;  /* 0x0000001fff077899 */ /* 0x000fe40008011418 */
[----:B------:R-:W-:Y:S02]  /*a070*/  UIADD3 UR12, UPT, UPT, UR9, 0x8000, URZ ;  /* 0x00008000090c7890 */ /* 0x000fe4000fffe0ff */
[----:B------:R-:W-:Y:S02]  /*a080*/  UIADD3 UR13, UPT, UPT, UR9, 0xc000, URZ ;  /* 0x0000c000090d7890 */ /* 0x000fe4000fffe0ff */
[----:B------:R-:W-:-:S02]  /*a090*/  ULEA.HI UR7, UR7, UR24, URZ, 0x7 ;  /* 0x0000001807077291 */ /* 0x000fc4000f8f38ff */
[----:B------:R-:W-:Y:S02]  /*a0a0*/  USHF.R.U32.HI UR12, URZ, 0x4, UR12 ;  /* 0x00000004ff0c7899 */ /* 0x000fe4000801160c */
[----:B------:R-:W-:Y:S02]  /*a0b0*/  USHF.R.U32.HI UR13, URZ, 0x4, UR13 ;  /* 0x00000004ff0d7899 */ /* 0x000fe4000801160d */
[----:B------:R-:W-:Y:S02]  /*a0c0*/  USHF.R.S32.HI UR7, URZ, 0x7, UR7 ;  /* 0x00000007ff077899 */ /* 0x000fe40008011407 */
[----:B------:R-:W-:Y:S02]  /*a0d0*/  USGXT.U32 UR12, UR12, 0xe ;  /* 0x0000000e0c0c789a */ /* 0x000fe40008000000 */
[----:B------:R-:W-:Y:S02]  /*a0e0*/  USGXT.U32 UR14, UR13, 0xe ;  /* 0x0000000e0d0e789a */ /* 0x000fe40008000000 */
[----:B------:R-:W-:-:S02]  /*a0f0*/  UIADD3 UR26, UP2, UPT, UR12, 0x100, URZ ;  /* 0x000001000c1a7890 */ /* 0x000fc4000ff5e0ff */
[----:B------:R-:W-:Y:S02]  /*a100*/  UISETP.LT.AND UP4, UPT, UR7, 0x2, UPT ;  /* 0x000000020700788c */ /* 0x000fe4000bf81270 */
[----:B------:R-:W-:Y:S01]  /*a110*/  UIADD3 UR28, UP3, UPT, UR14, 0x2, URZ ;  /* 0x000000020e1c7890 */ /* 0x000fe2000ff7e0ff */
[----:B------:R-:W-:Y:S01]  /*a120*/  UMOV UR4, URZ ;  /* 0x000000ff00047c82 */ /* 0x000fe20008000000 */
[----:B------:R-:W-:Y:S01]  /*a130*/  UMOV UR5, URZ ;  /* 0x000000ff00057c82 */ /* 0x000fe20008000000 */
[----:B------:R-:W-:Y:S02]  /*a140*/  UIADD3.X UR27, UPT, UPT, UR4, 0x40004040, URZ, UP2, !UPT ;  /* 0x40004040041b7890 */ /* 0x000fe400097fe4ff */
[----:B------:R-:W-:Y:S02]  /*a150*/  USEL UR7, UR7, 0x2, !UP4 ;  /* 0x0000000207077887 */ /* 0x000fe4000e000000 */
[----:B------:R-:W-:Y:S02]  /*a160*/  UIADD3.X UR29, UPT, UPT, UR5, 0x40004040, URZ, UP3, !UPT ;  /* 0x40004040051d7890 */ /* 0x000fe40009ffe4ff */
[----:B------:R-:W-:-:S02]  /*a170*/  UIADD3 UR22, UPT, UPT, UR22, -0x80, URZ ;  /* 0xffffff8016167890 */ /* 0x000fc4000fffe0ff */
[----:B------:R-:W-:Y:S02]  /*a180*/  USHF.R.S32.HI UR25, URZ, 0x1f, UR11 ;  /* 0x0000001fff197899 */ /* 0x000fe4000801140b */
[----:B------:R-:W-:Y:S02]  /*a190*/  USHF.R.S32.HI UR38, URZ, 0x1f, UR18 ;  /* 0x0000001fff267899 */ /* 0x000fe40008011412 */
[----:B------:R-:W-:Y:S02]  /*a1a0*/  UIADD3 UR19, UPT, UPT, UR7, -0x1, URZ ;  /* 0xffffffff07137890 */ /* 0x000fe4000fffe0ff */
[----:B------:R-:W-:Y:S02]  /*a1b0*/  UIADD3.64 UR30, UPT, UPT, UR26, 0x100, URZ ;  /* 0x000001001a1e7897 */ /* 0x000fe4000fffe0ff */
[----:B------:R-:W-:Y:S02]  /*a1c0*/  UIADD3.64 UR32, UPT, UPT, UR28, 0x2, URZ ;  /* 0x000000021c207897 */ /* 0x000fe4000fffe0ff */
[----:B------:R-:W-:-:S02]  /*a1d0*/  UIADD3.64 UR34, UPT, UPT, UR26, 0x200, URZ ;  /* 0x000002001a227897 */ /* 0x000fc4000fffe0ff */
[----:B------:R-:W-:Y:S01]  /*a1e0*/  UIADD3.64 UR36, UPT, UPT, UR28, 0x4, URZ ;  /* 0x000000041c247897 */ /* 0x000fe2000fffe0ff */
[----:B------:R-:W-:-:S11]  /*a1f0*/  UMOV UR23, 0x1 ;  /* 0x0000000100177882 */ /* 0x000fd60000000000 */
.L_x_10:
[----:B------:R-:W2:Y:S04]  /*a200*/  LDL.LU R118, [R1+0x124] ;  /* 0x0001240001767983 */ /* 0x000ea80000300800 */
[----:B------:R-:W3:Y:S04]  /*a210*/  LDL.LU R116, [R1+0x11c] ;  /* 0x00011c0001747983 */ /* 0x000ee80000300800 */
[----:B------:R-:W4:Y:S04]  /*a220*/  LDL.LU R115, [R1+0x114] ;  /* 0x0001140001737983 */ /* 0x000f280000300800 */
[----:B------:R-:W4:Y:S04]  /*a230*/  LDL.LU R114, [R1+0x10c] ;  /* 0x00010c0001727983 */ /* 0x000f280000300800 */
[----:B------:R-:W4:Y:S04]  /*a240*/  LDL.LU R113, [R1+0x104] ;  /* 0x0001040001717983 */ /* 0x000f280000300800 */
[----:B------:R-:W4:Y:S04]  /*a250*/  LDL.LU R112, [R1+0x120] ;  /* 0x0001200001707983 */ /* 0x000f280000300800 */
[----:B------:R-:W4:Y:S04]  /*a260*/  LDL.LU R111, [R1+0xfc] ;  /* 0x0000fc00016f7983 */ /* 0x000f280000300800 */
[----:B------:R-:W4:Y:S04]  /*a270*/  LDL.LU R107, [R1+0x118] ;  /* 0x00011800016b7983 */ /* 0x000f280000300800 */
[----:B------:R-:W4:Y:S01]  /*a280*/  LDL.LU R106, [R1+0xf4] ;  /* 0x0000f400016a7983 */ /* 0x000f220000300800 */
[----:B------:R-:W0:Y:S03]  /*a290*/  S2R R105, SR_TID.X ;  /* 0x0000000000697919 */ /* 0x000e260000002100 */
[----:B------:R-:W4:Y:S04]  /*a2a0*/  LDL.LU R110, [R1+0x110] ;  /* 0x00011000016e7983 */ /* 0x000f280000300800 */
[----:B------:R-:W4:Y:S04]  /*a2b0*/  LDL.LU R109, [R1+0xec] ;  /* 0x0000ec00016d7983 */ /* 0x000f280000300800 */
[----:B------:R-:W4:Y:S01]  /*a2c0*/  LDL.LU R108, [R1+0x108] ;  /* 0x00010800016c7983 */ /* 0x000f220000300800 */
[----:B------:R-:W-:Y:S01]  /*a2d0*/  IMAD.U32 R103, R103, -0x80000000, RZ ;  /* 0x8000000067677824 */ /* 0x000fe200078e00ff */
[----:B0-----:R-:W-:-:S04]  /*a2e0*/  SHF.R.U32.HI R104, RZ, 0x7, R105 ;  /* 0x00000007ff687819 */ /* 0x001fc80000011669 */
[----:B------:R-:W-:-:S04]  /*a2f0*/  SGXT.U32 R104, R104, 0x1 ;  /* 0x000000016868781a */ /* 0x000fc80000000000 */
[----:B------:R-:W-:Y:S02]  /*a300*/  ISETP.GE.AND P0, PT, R104, UR22, PT ;  /* 0x0000001668007c0c */ /* 0x000fe4000bf06270 */
[----:B--2---:R-:W-:Y:S02]  /*a310*/  IADD3 R118, P6, PT, R118, UR18, RZ ;  /* 0x0000001276767c10 */ /* 0x004fe4000ffde0ff */
[----:B---3--:R-:W-:-:S03]  /*a320*/  IADD3 R116, P5, PT, R116, UR18, RZ ;  /* 0x0000001274747c10 */ /* 0x008fc6000ffbe0ff */
[----:B------:R-:W-:Y:S01]  /*a330*/  STL [R1+0x124], R118 ;  /* 0x0001247601007387 */ /* 0x000fe20000100800 */
[----:B----4-:R-:W-:-:S03]  /*a340*/  IADD3 R115, P2, PT, R115, UR18, RZ ;  /* 0x0000001273737c10 */ /* 0x010fc6000ff5e0ff */
[----:B------:R-:W-:Y:S01]  /*a350*/  STL [R1+0x11c], R116 ;  /* 0x00011c7401007387 */ /* 0x000fe20000100800 */
[----:B------:R-:W-:-:S03]  /*a360*/  IADD3 R114, P3, PT, R114, UR18, RZ ;  /* 0x0000001272727c10 */ /* 0x000fc6000ff7e0ff */
[----:B------:R-:W-:Y:S01]  /*a370*/  STL [R1+0x114], R115 ;  /* 0x0001147301007387 */ /* 0x000fe20000100800 */
[----:B------:R-:W-:-:S03]  /*a380*/  IADD3 R113, P4, PT, R113, UR18, RZ ;  /* 0x0000001271717c10 */ /* 0x000fc6000ff9e0ff */
[----:B------:R-:W-:Y:S01]  /*a390*/  STL [R1+0x10c], R114 ;  /* 0x00010c7201007387 */ /* 0x000fe20000100800 */
[----:B------:R-:W-:-:S03]  /*a3a0*/  IADD3.X R112, PT, PT, R112, UR38, RZ, P6, !PT ;  /* 0x0000002670707c10 */ /* 0x000fc6000b7fe4ff */
[----:B------:R-:W-:Y:S01]  /*a3b0*/  STL [R1+0x104], R113 ;  /* 0x0001047101007387 */ /* 0x000fe20000100800 */
[----:B------:R-:W-:Y:S02]  /*a3c0*/  IADD3 R111, P6, PT, R111, UR18, RZ ;  /* 0x000000126f6f7c10 */ /* 0x000fe4000ffde0ff */
[----:B------:R-:W-:Y:S02]  /*a3d0*/  IADD3.X R107, PT, PT, R107, UR38, RZ, P5, !PT ;  /* 0x000000266b6b7c10 */ /* 0x000fe4000affe4ff */
[----:B------:R-:W-:-:S03]  /*a3e0*/  IADD3 R106, P5, PT, R106, UR18, RZ ;  /* 0x000000126a6a7c10 */ /* 0x000fc6000ffbe0ff */
[----:B------:R0:W-:Y:S04]  /*a3f0*/  STL [R1+0x118], R107 ;  /* 0x0001186b01007387 */ /* 0x0001e80000100800 */
[----:B------:R-:W-:Y:S04]  /*a400*/  STL [R1+0x120], R112 ;  /* 0x0001207001007387 */ /* 0x000fe80000100800 */
[----:B0-----:R-:W2:Y:S04]  /*a410*/  LDL.LU R107, [R1+0xe4] ;  /* 0x0000e400016b7983 */ /* 0x001ea80000300800 */
[----:B------:R-:W-:Y:S04]  /*a420*/  STL [R1+0xfc], R111 ;  /* 0x0000fc6f01007387 */ /* 0x000fe80000100800 */
[----:B------:R0:W-:Y:S04]  /*a430*/  STL [R1+0xf4], R106 ;  /* 0x0000f46a01007387 */ /* 0x0001e80000100800 */
[----:B0-----:R-:W3:Y:S01]  /*a440*/  LDL.LU R106, [R1+0x100] ;  /* 0x00010000016a7983 */ /* 0x001ee20000300800 */
[----:B------:R-:W-:-:S03]  /*a450*/  IADD3.X R110, PT, PT, R110, UR38, RZ, P2, !PT ;  /* 0x000000266e6e7c10 */ /* 0x000fc600097fe4ff */
[----:B------:R-:W4:Y:S01]  /*a460*/  LDL.LU R104, [R1+0xdc] ;  /* 0x0000dc0001687983 */ /* 0x000f220000300800 */
[----:B------:R-:W-:Y:S02]  /*a470*/  IADD3 R109, P2, PT, R109, UR18, RZ ;  /* 0x000000126d6d7c10 */ /* 0x000fe4000ff5e0ff */
[----:B------:R-:W-:-:S03]  /*a480*/  IADD3.X R108, PT, PT, R108, UR38, RZ, P3, !PT ;  /* 0x000000266c6c7c10 */ /* 0x000fc60009ffe4ff */
[----:B------:R0:W-:Y:S04]  /*a490*/  STL [R1+0xec], R109 ;  /* 0x0000ec6d01007387 */ /* 0x0001e80000100800 */
[----:B------:R1:W-:Y:S04]  /*a4a0*/  STL [R1+0x110], R110 ;  /* 0x0001106e01007387 */ /* 0x0003e80000100800 */
[----:B0-----:R-:W4:Y:S04]  /*a4b0*/  LDL.LU R109, [R1+0xf8] ;  /* 0x0000f800016d7983 */ /* 0x001f280000300800 */
[----:B------:R-:W4:Y:S04]  /*a4c0*/  LDL.LU R132, [R1+0xd4] ;  /* 0x0000d40001847983 */ /* 0x000f280000300800 */
[----:B------:R-:W4:Y:S04]  /*a4d0*/  LDL.LU R131, [R1+0xf0] ;  /* 0x0000f00001837983 */ /* 0x000f280000300800 */
[----:B------:R-:W4:Y:S04]  /*a4e0*/  LDL.LU R130, [R1+0xcc] ;  /* 0x0000cc0001827983 */ /* 0x000f280000300800 */
[----:B------:R0:W-:Y:S04]  /*a4f0*/  STL [R1+0x108], R108 ;  /* 0x0001086c01007387 */ /* 0x0001e80000100800 */
[----:B------:R-:W4:Y:S04]  /*a500*/  LDL.LU R129, [R1+0xe8] ;  /* 0x0000e80001817983 */ /* 0x000f280000300800 */
        /* <DEDUP_REMOVED lines=17> */
[----:B-1----:R-:W4:Y:S04]  /*a620*/  LDL.LU R110, [R1+0xa0] ;  /* 0x0000a000016e7983 */ /* 0x002f280000300800 */
[----:B0-----:R-:W4:Y:S01]  /*a630*/  LDL.LU R108, [R1+0x7c] ;  /* 0x00007c00016c7983 */ /* 0x001f220000300800 */
[----:B--2---:R-:W-:-:S05]  /*a640*/  IADD3 R107, P3, PT, R107, UR18, RZ ;  /* 0x000000126b6b7c10 */ /* 0x004fca000ff7e0ff */
[----:B------:R0:W-:Y:S04]  /*a650*/  STL [R1+0xe4], R107 ;  /* 0x0000e46b01007387 */ /* 0x0001e80000100800 */
[----:B0-----:R-:W2:Y:S01]  /*a660*/  LDL.LU R107, [R1+0x98] ;  /* 0x00009800016b7983 */ /* 0x001ea20000300800 */
[----:B---3--:R-:W-:Y:S02]  /*a670*/  IADD3.X R106, PT, PT, R106, UR38, RZ, P4, !PT ;  /* 0x000000266a6a7c10 */ /* 0x008fe4000a7fe4ff */
[----:B----4-:R-:W-:-:S03]  /*a680*/  IADD3 R104, P4, PT, R104, UR18, RZ ;  /* 0x0000001268687c10 */ /* 0x010fc6000ff9e0ff */
[----:B------:R0:W-:Y:S04]  /*a690*/  STL [R1+0x100], R106 ;  /* 0x0001006a01007387 */ /* 0x0001e80000100800 */
[----:B0-----:R-:W3:Y:S04]  /*a6a0*/  LDL.LU R106, [R1+0x74] ;  /* 0x00007400016a7983 */ /* 0x001ee80000300800 */
[----:B------:R0:W-:Y:S04]  /*a6b0*/  STL [R1+0xdc], R104 ;  /* 0x0000dc6801007387 */ /* 0x0001e80000100800 */
[----:B0-----:R-:W4:Y:S01]  /*a6c0*/  LDL.LU R104, [R1+0x90] ;  /* 0x0000900001687983 */ /* 0x001f220000300800 */
[----:B------:R-:W-:-:S02]  /*a6d0*/  IADD3.X R109, PT, PT, R109, UR38, RZ, P6, !PT ;  /* 0x000000266d6d7c10 */ /* 0x000fc4000b7fe4ff */
[----:B------:R-:W-:Y:S02]  /*a6e0*/  IADD3 R132, P6, PT, R132, UR18, RZ ;  /* 0x0000001284847c10 */ /* 0x000fe4000ffde0ff */
[----:B------:R-:W-:Y:S01]  /*a6f0*/  IADD3.X R131, PT, PT, R131, UR38, RZ, P5, !PT ;  /* 0x0000002683837c10 */ /* 0x000fe2000affe4ff */
[----:B------:R0:W-:Y:S01]  /*a700*/  STL [R1+0xf8], R109 ;  /* 0x0000f86d01007387 */ /* 0x0001e20000100800 */
[----:B------:R-:W-:Y:S02]  /*a710*/  IADD3 R130, P5, PT, R130, UR18, RZ ;  /* 0x0000001282827c10 */ /* 0x000fe4000ffbe0ff */
[----:B------:R-:W-:Y:S02]  /*a720*/  IADD3.X R129, PT, PT, R129, UR38, RZ, P2, !PT ;  /* 0x0000002681817c10 */ /* 0x000fe400097fe4ff */
[----:B------:R-:W-:Y:S01]  /*a730*/  IADD3 R128, P2, PT, R128, UR18, RZ ;  /* 0x0000001280807c10 */ /* 0x000fe2000ff5e0ff */
[----:B0-----:R-:W4:Y:S01]  /*a740*/  LDL.LU R109, [R1+0x6c] ;  /* 0x00006c00016d7983 */ /* 0x001f220000300800 */
[----:B------:R-:W-:-:S03]  /*a750*/  IADD3.X R127, PT, PT, R127, UR38, RZ, P3, !PT ;  /* 0x000000267f7f7c10 */ /* 0x000fc60009ffe4ff */
[----:B------:R-:W-:Y:S01]  /*a760*/  STL [R1+0xd4], R132 ;  /* 0x0000d48401007387 */ /* 0x000fe20000100800 */
[----:B------:R-:W-:-:S03]  /*a770*/  IADD3 R126, P3, PT, R126, UR18, RZ ;  /* 0x000000127e7e7c10 */ /* 0x000fc6000ff7e0ff */
[----:B------:R-:W-:Y:S01]  /*a780*/  STL [R1+0xf0], R131 ;  /* 0x0000f08301007387 */ /* 0x000fe20000100800 */
        /* <DEDUP_REMOVED lines=31> */
[----:B------:R-:W-:Y:S04]  /*a980*/  STL [R1+0xb0], R114 ;  /* 0x0000b07201007387 */ /* 0x000fe80000100800 */
[----:B------:R-:W-:Y:S04]  /*a990*/  STL [R1+0x8c], R113 ;  /* 0x00008c7101007387 */ /* 0x000fe80000100800 */
[----:B------:R-:W-:Y:S04]  /*a9a0*/  STL [R1+0xa8], R112 ;  /* 0x0000a87001007387 */ /* 0x000fe80000100800 */
[----:B------:R0:W-:Y:S04]  /*a9b0*/  STL [R1+0x7c], R108 ;  /* 0x00007c6c01007387 */ /* 0x0001e80000100800 */
[----:B------:R-:W-:Y:S04]  /*a9c0*/  STL [R1+0x84], R111 ;  /* 0x0000846f01007387 */ /* 0x000fe80000100800 */
[----:B0-----:R-:W4:Y:S04]  /*a9d0*/  LDL.LU R108, [R1+0x88] ;  /* 0x00008800016c7983 */ /* 0x001f280000300800 */
[----:B------:R-:W-:Y:S01]  /*a9e0*/  STL [R1+0xa0], R110 ;  /* 0x0000a06e01007387 */ /* 0x000fe20000100800 */
[----:B--2---:R-:W-:-:S05]  /*a9f0*/  IADD3.X R107, PT, PT, R107, UR38, RZ, P2, !PT ;  /* 0x000000266b6b7c10 */ /* 0x004fca00097fe4ff */
[----:B------:R0:W-:Y:S04]  /*aa00*/  STL [R1+0x98], R107 ;  /* 0x0000986b01007387 */ /* 0x0001e80000100800 */
[----:B0-----:R-:W2:Y:S01]  /*aa10*/  LDL.LU R107, [R1+0x64] ;  /* 0x00006400016b7983 */ /* 0x001ea20000300800 */
[----:B---3--:R-:W-:-:S05]  /*aa20*/  IADD3 R106, P2, PT, R106, UR18, RZ ;  /* 0x000000126a6a7c10 */ /* 0x008fca000ff5e0ff */
[----:B------:R0:W-:Y:S01]  /*aa30*/  STL [R1+0x74], R106 ;  /* 0x0000746a01007387 */ /* 0x0001e20000100800 */
[----:B----4-:R-:W-:-:S03]  /*aa40*/  IADD3.X R104, PT, PT, R104, UR38, RZ, P3, !PT ;  /* 0x0000002668687c10 */ /* 0x010fc60009ffe4ff */
[----:B0-----:R-:W3:Y:S04]  /*aa50*/  LDL.LU R106, [R1+0x80] ;  /* 0x00008000016a7983 */ /* 0x001ee80000300800 */
[----:B------:R0:W-:Y:S04]  /*aa60*/  STL [R1+0x90], R104 ;  /* 0x0000906801007387 */ /* 0x0001e80000100800 */
[----:B0-----:R-:W4:Y:S01]  /*aa70*/  LDL.LU R104, [R1+0x5c] ;  /* 0x00005c0001687983 */ /* 0x001f220000300800 */
[----:B------:R-:W-:-:S03]  /*aa80*/  IADD3 R109, P3, PT, R109, UR18, RZ ;  /* 0x000000126d6d7c10 */ /* 0x000fc6000ff7e0ff */
        /* <DEDUP_REMOVED lines=22> */
[----:B------:R-:W4:Y:S01]  /*abf0*/  LDL.LU R110, [R1+0x4] ;  /* 0x00000400016e7983 */ /* 0x000f220000300800 */
[----:B------:R-:W-:-:S03]  /*ac00*/  IADD3.X R108, PT, PT, R108, UR38, RZ, P4, !PT ;  /* 0x000000266c6c7c10 */ /* 0x000fc6000a7fe4ff */
[----:B0-----:R-:W4:Y:S04]  /*ac10*/  LDL.LU R109, [R1+0x20] ;  /* 0x00002000016d7983 */ /* 0x001f280000300800 */
[----:B------:R0:W-:Y:S04]  /*ac20*/  STL [R1+0x88], R108 ;  /* 0x0000886c01007387 */ /* 0x0001e80000100800 */
[----:B0-----:R-:W4:Y:S01]  /*ac30*/  LDL.LU R108, [R1+0x18] ;  /* 0x00001800016c7983 */ /* 0x001f220000300800 */
[----:B--2---:R-:W-:-:S05]  /*ac40*/  IADD3 R107, P4, PT, R107, UR18, RZ ;  /* 0x000000126b6b7c10 */ /* 0x004fca000ff9e0ff */
[----:B------:R0:W-:Y:S04]  /*ac50*/  STL [R1+0x64], R107 ;  /* 0x0000646b01007387 */ /* 0x0001e80000100800 */
[----:B0-----:R-:W2:Y:S01]  /*ac60*/  LDL.LU R107, [R1+0x10] ;  /* 0x00001000016b7983 */ /* 0x001ea20000300800 */
[----:B---3--:R-:W-:-:S05]  /*ac70*/  IADD3.X R106, PT, PT, R106, UR38, RZ, P6, !PT ;  /* 0x000000266a6a7c10 */ /* 0x008fca000b7fe4ff */
[----:B------:R0:W-:Y:S01]  /*ac80*/  STL [R1+0x80], R106 ;  /* 0x0000806a01007387 */ /* 0x0001e20000100800 */
[----:B----4-:R-:W-:-:S03]  /*ac90*/  IADD3 R104, P6, PT, R104, UR18, RZ ;  /* 0x0000001268687c10 */ /* 0x010fc6000ffde0ff */
[----:B0-----:R-:W3:Y:S04]  /*aca0*/  LDL.LU R106, [R1+0x8] ;  /* 0x00000800016a7983 */ /* 0x001ee80000300800 */
[----:B------:R0:W-:Y:S04]  /*acb0*/  STL [R1+0x5c], R104 ;  /* 0x00005c6801007387 */ /* 0x0001e80000100800 */
[----:B0-----:R-:W4:Y:S01]  /*acc0*/  LDL.LU R104, [R1] ;  /* 0x0000000001687983 */ /* 0x001f220000300800 */
[----:B------:R-:W-:Y:S02]  /*acd0*/  IADD3.X R132, PT, PT, R132, UR38, RZ, P5, !PT ;  /* 0x0000002684847c10 */ /* 0x000fe4000affe4ff */
[----:B------:R-:W-:-:S02]  /*ace0*/  IADD3 R131, P5, PT, R131, UR18, RZ ;  /* 0x0000001283837c10 */ /* 0x000fc4000ffbe0ff */
[----:B------:R-:W-:Y:S01]  /*acf0*/  IADD3.X R130, PT, PT, R130, UR38, RZ, P2, !PT ;  /* 0x0000002682827c10 */ /* 0x000fe200097fe4ff */
[----:B------:R-:W-:Y:S01]  /*ad00*/  STL [R1+0x78], R132 ;  /* 0x0000788401007387 */ /* 0x000fe20000100800 */
[----:B------:R-:W-:Y:S02]  /*ad10*/  IADD3 R129, P2, PT, R129, UR18, RZ ;  /* 0x0000001281817c10 */ /* 0x000fe4000ff5e0ff */
[----:B------:R-:W-:Y:S01]  /*ad20*/  IADD3.X R128, PT, PT, R128, UR38, RZ, P3, !PT ;  /* 0x0000002680807c10 */ /* 0x000fe20009ffe4ff */
        /* <DEDUP_REMOVED lines=40> */
[----:B------:R-:W-:Y:S01]  /*afb0*/  STL [R1+0x20], R109 ;  /* 0x0000206d01007387 */ /* 0x000fe20000100800 */
[----:B------:R-:W-:Y:S02]  /*afc0*/  IADD3.X R108, PT, PT, R108, UR38, RZ, P3, !PT ;  /* 0x000000266c6c7c10 */ /* 0x000fe40009ffe4ff */
[----:B------:R-:W-:-:S03]  /*afd0*/  IADD3 R250, P3, PT, R250, UR18, RZ ;  /* 0x00000012fafa7c10 */ /* 0x000fc6000ff7e0ff */
[----:B------:R0:W-:Y:S01]  /*afe0*/  STL [R1+0x18], R108 ;  /* 0x0000186c01007387 */ /* 0x0001e20000100800 */
[----:B--2---:R-:W-:Y:S02]  /*aff0*/  IADD3.X R107, PT, PT, R107, UR38, RZ, P4, !PT ;  /* 0x000000266b6b7c10 */ /* 0x004fe4000a7fe4ff */
[----:B---3--:R-:W-:-:S03]  /*b000*/  IADD3.X R106, PT, PT, R106, UR38, RZ, P6, !PT ;  /* 0x000000266a6a7c10 */ /* 0x008fc6000b7fe4ff */
[----:B------:R1:W-:Y:S01]  /*b010*/  STL [R1+0x10], R107 ;  /* 0x0000106b01007387 */ /* 0x0003e20000100800 */
[----:B------:R-:W-:Y:S02]  /*b020*/  IADD3 R246, P6, PT, R246, UR18, RZ ;  /* 0x00000012f6f67c10 */ /* 0x000fe4000ffde0ff */
[----:B----4-:R-:W-:Y:S01]  /*b030*/  IADD3.X R104, PT, PT, R104, UR38, RZ, P5, !PT ;  /* 0x0000002668687c10 */ /* 0x010fe2000affe4ff */
[----:B0-----:R-:W2:Y:S01]  /*b040*/  LDL.LU R108, [R1+0x134] ;  /* 0x00013400016c7983 */ /* 0x001ea20000300800 */
[----:B------:R-:W-:Y:S02]  /*b050*/  IADD3.X R249, PT, PT, R249, UR38, RZ, P3, !PT ;  /* 0x00000026f9f97c10 */ /* 0x000fe40009ffe4ff */
[----:B------:R-:W-:Y:S01]  /*b060*/  IADD3 R248, P4, PT, R248, UR18, RZ ;  /* 0x00000012f8f87c10 */ /* 0x000fe2000ff9e0ff */
[----:B------:R0:W-:Y:S04]  /*b070*/  STL [R1+0x8], R106 ;  /* 0x0000086a01007387 */ /* 0x0001e80000100800 */
[----:B-1----:R-:W3:Y:S04]  /*b080*/  LDL.LU R107, [R1+0x12c] ;  /* 0x00012c00016b7983 */ /* 0x002ee80000300800 */
[----:B0-----:R-:W4:Y:S04]  /*b090*/  LDL.LU R106, [R1+0x130] ;  /* 0x00013000016a7983 */ /* 0x001f280000300800 */
[----:B------:R0:W-:Y:S04]  /*b0a0*/  STL [R1], R104 ;  /* 0x0000006801007387 */ /* 0x0001e80000100800 */
[----:B0-----:R-:W2:Y:S01]  /*b0b0*/  LDL.LU R104, [R1+0x128] ;  /* 0x0001280001687983 */ /* 0x001ea20000300800 */
[----:B------:R-:W-:-:S02]  /*b0c0*/  IADD3.X R245, PT, PT, R245, UR38, RZ, P6, !PT ;  /* 0x00000026f5f57c10 */ /* 0x000fc4000b7fe4ff */
[----:B------:R-:W-:-:S04]  /*b0d0*/  IADD3 R235, P6, PT, R235, UR18, RZ ;  /* 0x00000012ebeb7c10 */ /* 0x000fc8000ffde0ff */
[----:B------:R-:W-:Y:S02]  /*b0e0*/  IADD3.X R234, PT, PT, R234, UR38, RZ, P6, !PT ;  /* 0x00000026eaea7c10 */ /* 0x000fe4000b7fe4ff */
[----:B------:R-:W-:-:S04]  /*b0f0*/  IADD3 R225, P6, PT, R225, UR18, RZ ;  /* 0x00000012e1e17c10 */ /* 0x000fc8000ffde0ff */
[----:B------:R-:W-:Y:S02]  /*b100*/  IADD3.X R224, PT, PT, R224, UR38, RZ, P6, !PT ;  /* 0x00000026e0e07c10 */ /* 0x000fe4000b7fe4ff */
[----:B------:R-:W-:-:S04]  /*b110*/  IADD3 R215, P6, PT, R215, UR18, RZ ;  /* 0x00000012d7d77c10 */ /* 0x000fc8000ffde0ff */
[----:B------:R-:W-:Y:S02]  /*b120*/  IADD3.X R214, PT, PT, R214, UR38, RZ, P6, !PT ;  /* 0x00000026d6d67c10 */ /* 0x000fe4000b7fe4ff */
[----:B------:R-:W-:-:S04]  /*b130*/  IADD3 R205, P6, PT, R205, UR18, RZ ;  /* 0x00000012cdcd7c10 */ /* 0x000fc8000ffde0ff */
[----:B------:R-:W-:Y:S02]  /*b140*/  IADD3.X R204, PT, PT, R204, UR38, RZ, P6, !PT ;  /* 0x00000026cccc7c10 */ /* 0x000fe4000b7fe4ff */
[----:B------:R-:W-:Y:S02]  /*b150*/  IADD3 R240, P3, PT, R240, UR18, RZ ;  /* 0x00000012f0f07c10 */ /* 0x000fe4000ff7e0ff */
[----:B------:R-:W-:Y:S02]  /*b160*/  IADD3.X R251, PT, PT, R251, UR38, RZ, P2, !PT ;  /* 0x00000026fbfb7c10 */ /* 0x000fe400097fe4ff */
[----:B------:R-:W-:Y:S02]  /*b170*/  IADD3 R244, P5, PT, R244, UR18, RZ ;  /* 0x00000012f4f47c10 */ /* 0x000fe4000ffbe0ff */
[----:B------:R-:W-:Y:S02]  /*b180*/  IADD3 R242, P2, PT, R242, UR18, RZ ;  /* 0x00000012f2f27c10 */ /* 0x000fe4000ff5e0ff */
[----:B------:R-:W-:-:S02]  /*b190*/  IADD3.X R247, PT, PT, R247, UR38, RZ, P4, !PT ;  /* 0x00000026f7f77c10 */ /* 0x000fc4000a7fe4ff */
[----:B------:R-:W-:Y:S02]  /*b1a0*/  IADD3.X R239, PT, PT, R239, UR38, RZ, P3, !PT ;  /* 0x00000026efef7c10 */ /* 0x000fe40009ffe4ff */
[----:B------:R-:W-:Y:S02]  /*b1b0*/  IADD3 R237, P4, PT, R237, UR18, RZ ;  /* 0x00000012eded7c10 */ /* 0x000fe4000ff9e0ff */
[----:B------:R-:W-:Y:S02]  /*b1c0*/  IADD3 R229, P3, PT, R229, UR18, RZ ;  /* 0x00000012e5e57c10 */ /* 0x000fe4000ff7e0ff */
[----:B------:R-:W-:Y:S02]  /*b1d0*/  IADD3.X R243, PT, PT, R243, UR38, RZ, P5, !PT ;  /* 0x00000026f3f37c10 */ /* 0x000fe4000affe4ff */
[----:B------:R-:W-:Y:S02]  /*b1e0*/  IADD3.X R241, PT, PT, R241, UR38, RZ, P2, !PT ;  /* 0x00000026f1f17c10 */ /* 0x000fe400097fe4ff */
[----:B------:R-:W-:-:S02]  /*b1f0*/  IADD3 R233, P5, PT, R233, UR18, RZ ;  /* 0x00000012e9e97c10 */ /* 0x000fc4000ffbe0ff */
[----:B------:R-:W-:Y:S02]  /*b200*/  IADD3 R231, P2, PT, R231, UR18, RZ ;  /* 0x00000012e7e77c10 */ /* 0x000fe4000ff5e0ff */
[----:B------:R-:W-:Y:S02]  /*b210*/  IADD3.X R236, PT, PT, R236, UR38, RZ, P4, !PT ;  /* 0x00000026ecec7c10 */ /* 0x000fe4000a7fe4ff */
        /* <DEDUP_REMOVED lines=26> */
[----:B------:R-:W-:Y:S02]  /*b3c0*/  IADD3.X R202, PT, PT, R202, UR38, RZ, P5, !PT ;  /* 0x00000026caca7c10 */ /* 0x000fe4000affe4ff */
[----:B------:R-:W-:-:S02]  /*b3d0*/  IADD3.X R200, PT, PT, R200, UR38, RZ, P2, !PT ;  /* 0x00000026c8c87c10 */ /* 0x000fc400097fe4ff */
[----:B------:R-:W-:Y:S02]  /*b3e0*/  IADD3 R197, P5, PT, R197, UR11, RZ ;  /* 0x0000000bc5c57c10 */ /* 0x000fe4000ffbe0ff */
[----:B------:R-:W-:Y:S02]  /*b3f0*/  IADD3 R195, P2, PT, R195, UR11, RZ ;  /* 0x0000000bc3c37c10 */ /* 0x000fe4000ff5e0ff */
        /* <DEDUP_REMOVED lines=28> */
[----:B-----5:R-:W-:Y:S02]  /*b5c0*/  IADD3 R18, P5, PT, R18, UR11, RZ ;  /* 0x0000000b12127c10 */ /* 0x020fe4000ffbe0ff */
        /* <DEDUP_REMOVED lines=20> */
[----:B---3--:R-:W-:-:S04]  /*b710*/  IADD3 R107, P6, PT, R107, UR11, RZ ;  /* 0x0000000b6b6b7c10 */ /* 0x008fc8000ffde0ff */
[----:B--2---:R-:W-:Y:S02]  /*b720*/  IADD3.X R104, PT, PT, R104, UR25, RZ, P6, !PT ;  /* 0x0000001968687c10 */ /* 0x004fe4000b7fe4ff */
        /* <DEDUP_REMOVED lines=9> */
[----:B------:R-:W-:Y:S02]  /*b7c0*/  IADD3 R108, P4, PT, R108, UR11, RZ ;  /* 0x0000000b6c6c7c10 */ /* 0x000fe4000ff9e0ff */
[----:B------:R-:W-:Y:S02]  /*b7d0*/  IADD3.X R47, PT, PT, R47, UR25, RZ, P6, !PT ;  /* 0x000000192f2f7c10 */ /* 0x000fe4000b7fe4ff */
[----:B------:R-:W-:Y:S02]  /*b7e0*/  IADD3 R17, P6, PT, R17, UR11, RZ ;  /* 0x0000000b11117c10 */ /* 0x000fe4000ffde0ff */
[----:B----4-:R-:W-:-:S02]  /*b7f0*/  IADD3.X R106, PT, PT, R106, UR25, RZ, P4, !PT ;  /* 0x000000196a6a7c10 */ /* 0x010fc4000a7fe4ff */
[----:B------:R-:W-:Y:S02]  /*b800*/  IADD3 R189, P4, PT, R189, UR11, RZ ;  /* 0x0000000bbdbd7c10 */ /* 0x000fe4000ff9e0ff */
[----:B------:R-:W-:Y:S02]  /*b810*/  IADD3.X R19, PT, PT, R19, UR25, RZ, P6, !PT ;  /* 0x0000001913137c10 */ /* 0x000fe4000b7fe4ff */
[----:B------:R-:W-:Y:S02]  /*b820*/  IADD3 R90, P6, PT, R90, UR11, RZ ;  /* 0x0000000b5a5a7c10 */ /* 0x000fe4000ffde0ff */
[----:B------:R-:W-:Y:S02]  /*b830*/  IADD3.X R188, PT, PT, R188, UR25, RZ, P4, !PT ;  /* 0x00000019bcbc7c10 */ /* 0x000fe4000a7fe4ff */
[----:B------:R-:W-:Y:S02]  /*b840*/  IADD3 R176, P4, PT, R176, UR11, RZ ;  /* 0x0000000bb0b07c10 */ /* 0x000fe4000ff9e0ff */
[----:B------:R-:W-:-:S02]  /*b850*/  IADD3.X R91, PT, PT, R91, UR25, RZ, P6, !PT ;  /* 0x000000195b5b7c10 */ /* 0x000fc4000b7fe4ff */
[----:B------:R-:W-:Y:S02]  /*b860*/  IADD3 R63, P6, PT, R63, UR11, RZ ;  /* 0x0000000b3f3f7c10 */ /* 0x000fe4000ffde0ff */
[----:B------:R-:W-:Y:S02]  /*b870*/  IADD3.X R175, PT, PT, R175, UR25, RZ, P4, !PT ;  /* 0x00000019afaf7c10 */ /* 0x000fe4000a7fe4ff */
[----:B------:R-:W-:Y:S02]  /*b880*/  IADD3 R25, P4, PT, R25, UR11, RZ ;  /* 0x0000000b19197c10 */ /* 0x000fe4000ff9e0ff */
[----:B------:R-:W-:Y:S02]  /*b890*/  IADD3.X R65, PT, PT, R65, UR25, RZ, P6, !PT ;  /* 0x0000001941417c10 */ /* 0x000fe4000b7fe4ff */
[----:B------:R-:W-:Y:S02]  /*b8a0*/  IADD3 R35, P6, PT, R35, UR11, RZ ;  /* 0x0000000b23237c10 */ /* 0x000fe4000ffde0ff */
[----:B------:R-:W-:-:S02]  /*b8b0*/  IADD3.X R26, PT, PT, R26, UR25, RZ, P4, !PT ;  /* 0x000000191a1a7c10 */ /* 0x000fc4000a7fe4ff */
[----:B------:R-:W-:-:S04]  /*b8c0*/  IADD3 R98, P4, PT, R98, UR11, RZ ;  /* 0x0000000b62627c10 */ /* 0x000fc8000ff9e0ff */
[----:B------:R-:W-:Y:S02]  /*b8d0*/  IADD3.X R99, PT, PT, R99, UR25, RZ, P4, !PT ;  /* 0x0000001963637c10 */ /* 0x000fe4000a7fe4ff */
[----:B------:R-:W-:Y:S02]  /*b8e0*/  IADD3 R70, P4, PT, R70, UR11, RZ ;  /* 0x0000000b46467c10 */ /* 0x000fe4000ff9e0ff */
[----:B------:R-:W-:Y:S01]  /*b8f0*/  IADD3.X R37, PT, PT, R37, UR25, RZ, P6, !PT ;  /* 0x0000001925257c10 */ /* 0x000fe2000b7fe4ff */
[----:B------:R-:W0:Y:S01]  /*b900*/  SYNCS.PHASECHK.TRANS64.TRYWAIT P6, [UR6], R103 ;  /* 0x00000067ff0075a7 */ /* 0x000e2200080c1106 */
        /* <DEDUP_REMOVED lines=16> */
[----:B------:R-:W-:Y:S01]  /*ba10*/  IADD3 R57, P3, PT, R57, UR11, RZ ;  /* 0x0000000b39397c10 */ /* 0x000fe2000ff7e0ff */
[----:B------:R-:W-:Y:S01]  /*ba20*/  STL [R1+0x134], R108 ;  /* 0x0001346c01007387 */ /* 0x000fe20000100800 */
[----:B------:R-:W-:Y:S02]  /*ba30*/  IADD3.X R11, PT, PT, R11, UR25, RZ, P5, !PT ;  /* 0x000000190b0b7c10 */ /* 0x000fe4000affe4ff */
[----:B------:R-:W-:Y:S01]  /*ba40*/  IADD3.X R85, PT, PT, R85, UR25, RZ, P2, !PT ;  /* 0x0000001955557c10 */ /* 0x000fe200097fe4ff */
[----:B------:R-:W-:Y:S01]  /*ba50*/  STL [R1+0x12c], R107 ;  /* 0x00012c6b01007387 */ /* 0x000fe20000100800 */
[----:B------:R-:W-:Y:S02]  /*ba60*/  IADD3 R6, P5, PT, R6, UR11, RZ ;  /* 0x0000000b06067c10 */ /* 0x000fe4000ffbe0ff */
[----:B------:R-:W-:Y:S01]  /*ba70*/  IADD3 R81, P2, PT, R81, UR11, RZ ;  /* 0x0000000b51517c10 */ /* 0x000fe2000ff5e0ff */
[----:B------:R-:W-:Y:S01]  /*ba80*/  STL [R1+0x130], R106 ;  /* 0x0001306a01007387 */ /* 0x000fe20000100800 */
[----:B------:R-:W-:-:S02]  /*ba90*/  IADD3.X R34, PT, PT, R34, UR25, RZ, P4, !PT ;  /* 0x0000001922227c10 */ /* 0x000fc4000a7fe4ff */
[----:B------:R-:W-:Y:S01]  /*baa0*/  IADD3.X R59, PT, PT, R59, UR25, RZ, P3, !PT ;  /* 0x000000193b3b7c10 */ /* 0x000fe20009ffe4ff */
[----:B------:R1:W-:Y:S01]  /*bab0*/  STL [R1+0x128], R104 ;  /* 0x0001286801007387 */ /* 0x0003e20000100800 */
[----:B------:R-:W-:Y:S02]  /*bac0*/  IADD3 R30, P4, PT, R30, UR11, RZ ;  /* 0x0000000b1e1e7c10 */ /* 0x000fe4000ff9e0ff */
[----:B------:R-:W-:Y:S02]  /*bad0*/  IADD3 R55, P3, PT, R55, UR11, RZ ;  /* 0x0000000b37377c10 */ /* 0x000fe4000ff7e0ff */
[----:B------:R-:W-:Y:S02]  /*bae0*/  IADD3.X R8, PT, PT, R8, UR25, RZ, P5, !PT ;  /* 0x0000001908087c10 */ /* 0x000fe4000affe4ff */
[----:B------:R-:W-:Y:S02]  /*baf0*/  IADD3.X R83, PT, PT, R83, UR25, RZ, P2, !PT ;  /* 0x0000001953537c10 */ /* 0x000fe400097fe4ff */
[----:B-1----:R-:W-:-:S02]  /*bb00*/  SHF.R.U32.HI R104, RZ, 0x7, R105 ;  /* 0x00000007ff687819 */ /* 0x002fc40000011669 */
[----:B------:R-:W-:Y:S02]  /*bb10*/  SHF.R.U32.HI R105, RZ, 0x7, R105 ;  /* 0x00000007ff697819 */ /* 0x000fe40000011669 */
[----:B------:R-:W-:Y:S02]  /*bb20*/  IADD3 R5, P5, PT, R5, UR11, RZ ;  /* 0x0000000b05057c10 */ /* 0x000fe4000ffbe0ff */
[----:B------:R-:W-:Y:S02]  /*bb30*/  IADD3 R80, P2, PT, R80, UR11, RZ ;  /* 0x0000000b50507c10 */ /* 0x000fe4000ff5e0ff */
[----:B------:R-:W-:Y:S02]  /*bb40*/  IADD3.X R32, PT, PT, R32, UR25, RZ, P4, !PT ;  /* 0x0000001920207c10 */ /* 0x000fe4000a7fe4ff */
[----:B------:R-:W-:Y:S02]  /*bb50*/  IADD3.X R56, PT, PT, R56, UR25, RZ, P3, !PT ;  /* 0x0000001938387c10 */ /* 0x000fe40009ffe4ff */
[----:B------:R-:W-:-:S02]  /*bb60*/  IADD3 R29, P4, PT, R29, UR11, RZ ;  /* 0x0000000b1d1d7c10 */ /* 0x000fc4000ff9e0ff */
[----:B------:R-:W-:Y:S02]  /*bb70*/  IADD3 R53, P3, PT, R53, UR11, RZ ;  /* 0x0000000b35357c10 */ /* 0x000fe4000ff7e0ff */
[----:B------:R-:W-:Y:S02]  /*bb80*/  SGXT.U32 R105, R105, 0x1 ;  /* 0x000000016969781a */ /* 0x000fe40000000000 */
[----:B------:R-:W-:Y:S02]  /*bb90*/  SGXT.U32 R104, R104, 0x1 ;  /* 0x000000016868781a */ /* 0x000fe40000000000 */
[----:B------:R-:W-:Y:S02]  /*bba0*/  IADD3.X R7, PT, PT, R7, UR25, RZ, P5, !PT ;  /* 0x0000001907077c10 */ /* 0x000fe4000affe4ff */
[----:B------:R-:W-:Y:S02]  /*bbb0*/  IADD3.X R82, PT, PT, R82, UR25, RZ, P2, !PT ;  /* 0x0000001952527c10 */ /* 0x000fe400097fe4ff */
[----:B------:R-:W-:-:S02]  /*bbc0*/  IADD3 R2, P5, PT, R2, UR11, RZ ;  /* 0x0000000b02027c10 */ /* 0x000fc4000ffbe0ff */
[----:B------:R-:W-:Y:S02]  /*bbd0*/  IADD3 R78, P2, PT, R78, UR11, RZ ;  /* 0x0000000b4e4e7c10 */ /* 0x000fe4000ff5e0ff */
[----:B------:R-:W-:Y:S02]  /*bbe0*/  IADD3.X R31, PT, PT, R31, UR25, RZ, P4, !PT ;  /* 0x000000191f1f7c10 */ /* 0x000fe4000a7fe4ff */
[----:B------:R-:W-:Y:S02]  /*bbf0*/  IADD3.X R54, PT, PT, R54, UR25, RZ, P3, !PT ;  /* 0x0000001936367c10 */ /* 0x000fe40009ffe4ff */
[----:B------:R-:W-:Y:S02]  /*bc00*/  IADD3 R27, P4, PT, R27, UR11, RZ ;  /* 0x0000000b1b1b7c10 */ /* 0x000fe4000ff9e0ff */
[----:B------:R-:W-:Y:S02]  /*bc10*/  LOP3.LUT R105, R105, 0x2, RZ, 0xfc, !PT ;  /* 0x0000000269697812 */ /* 0x000fe400078efcff */
[----:B------:R-:W-:-:S02]  /*bc20*/  LOP3.LUT R104, R104, 0x4, RZ, 0xfc, !PT ;  /* 0x0000000468687812 */ /* 0x000fc400078efcff */
[----:B------:R-:W-:Y:S02]  /*bc30*/  IADD3 R0, P3, PT, R0, UR11, RZ ;  /* 0x0000000b00007c10 */ /* 0x000fe4000ff7e0ff */
[----:B------:R-:W-:Y:S02]  /*bc40*/  IADD3.X R4, PT, PT, R4, UR25, RZ, P5, !PT ;  /* 0x0000001904047c10 */ /* 0x000fe4000affe4ff */
[----:B------:R-:W-:Y:S02]  /*bc50*/  IADD3.X R79, PT, PT, R79, UR25, RZ, P2, !PT ;  /* 0x000000194f4f7c10 */ /* 0x000fe400097fe4ff */
[----:B------:R-:W-:Y:S02]  /*bc60*/  ISETP.GE.AND P5, PT, R105, UR22, PT ;  /* 0x0000001669007c0c */ /* 0x000fe4000bfa6270 */
[----:B------:R-:W-:Y:S02]  /*bc70*/  ISETP.GE.AND P2, PT, R104, UR22, PT ;  /* 0x0000001668007c0c */ /* 0x000fe4000bf46270 */
[----:B------:R-:W-:-:S02]  /*bc80*/  IADD3.X R28, PT, PT, R28, UR25, RZ, P4, !PT ;  /* 0x000000191c1c7c10 */ /* 0x000fc4000a7fe4ff */
[----:B------:R-:W-:Y:S02]  /*bc90*/  IADD3.X R3, PT, PT, R3, UR25, RZ, P3, !PT ;  /* 0x0000001903037c10 */ /* 0x000fe40009ffe4ff */
[----:B------:R-:W-:Y:S01]  /*bca0*/  PRMT R117, RZ, 0x7610, R117 ;  /* 0x00007610ff757816 */ /* 0x000fe20000000075 */
[----:B0-----:R-:W-:Y:S06]  /*bcb0*/  @!P6 BRA `(.L_x_8) ;  /* 0x0000006c0078e947 */ /* 0x001fec0003800000 */
.L_x_16:
[----:B------:R-:W0:Y:S01]  /*bcc0*/  S2R R118, SR_TID.X ;  /* 0x0000000000767919 */ /* 0x000e220000002100 */
[----:B------:R-:W-:Y:S02]  /*bcd0*/  @!P0 IMAD.MOV.U32 R104, RZ, RZ, R0 ;  /* 0x000000ffff688224 */ /* 0x000fe400078e0000 */
[----:B------:R-:W-:Y:S01]  /*bce0*/  @!P0 IMAD.MOV.U32 R105, RZ, RZ, R3 ;  /* 0x000000ffff698224 */ /* 0x000fe200078e0003 */
[----:B------:R-:W1:Y:S04]  /*bcf0*/  S2R R119, SR_TID.X ;  /* 0x0000000000777919 */ /* 0x000e680000002100 */
[----:B------:R2:W3:Y:S04]  /*bd00*/  @!P0 LDG.E.U8 R117, desc[UR20][R104.64] ;  /* 0x0000001468758981 */ /* 0x0004e8000c1e1100 */
[----:B------:R4:W-:Y:S01]  /*bd10*/  STL [R1+0x240], R0 ;  /* 0x0002400001007387 */ /* 0x0009e20000100800 */
[----:B------:R-:W-:-:S03]  /*bd20*/  PRMT R163, RZ, 0x7610, R163 ;  /* 0x00007610ffa37816 */ /* 0x000fc600000000a3 */
[----:B------:R0:W-:Y:S02]  /*bd30*/  STL [R1+0x23c], R3 ;  /* 0x00023c0301007387 */ /* 0x0001e40000100800 */
[----:B0-----:R-:W-:Y:S01]  /*bd40*/  SHF.R.U32.HI R118, RZ, 0x7, R118 ;  /* 0x00000007ff767819 */ /* 0x001fe20000011676 */
[----:B--2---:R-:W-:Y:S02]  /*bd50*/  @!P5 IMAD.MOV.U32 R104, RZ, RZ, R27 ;  /* 0x000000ffff68d224 */ /* 0x004fe400078e001b */
[----:B------:R-:W-:Y:S01]  /*bd60*/  @!P5 IMAD.MOV.U32 R105, RZ, RZ, R28 ;  /* 0x000000ffff69d224 */ /* 0x000fe200078e001c */
[----:B------:R-:W-:Y:S01]  /*bd70*/  SGXT.U32 R118, R118, 0x1 ;  /* 0x000000017676781a */ /* 0x000fe20000000000 */
[----:B------:R-:W2:Y:S03]  /*bd80*/  LDL R121, [R1+0x12c] ;  /* 0x00012c0001797983 */ /* 0x000ea60000100800 */
[----:B------:R-:W-:Y:S01]  /*bd90*/  LOP3.LUT R118, R118, 0x6, RZ, 0xfc, !PT ;  /* 0x0000000676767812 */ /* 0x000fe200078efcff */
[----:B------:R0:W2:Y:S03]  /*bda0*/  @!P5 LDG.E.U8 R163, desc[UR20][R104.64] ;  /* 0x0000001468a3d981 */ /* 0x0000a6000c1e1100 */
[----:B------:R-:W-:-:S02]  /*bdb0*/  ISETP.GE.AND P4, PT, R118, UR22, PT ;  /* 0x0000001676007c0c */ /* 0x000fc4000bf86270 */
[--C-:B-1----:R-:W-:Y:S02]  /*bdc0*/  SHF.R.U32.HI R118, RZ, 0x7, R119.reuse ;  /* 0x00000007ff767819 */ /* 0x102fe40000011677 */
[----:B------:R-:W-:-:S04]  /*bdd0*/  SHF.R.U32.HI R119, RZ, 0x7, R119 ;  /* 0x00000007ff777819 */ /* 0x000fc80000011677 */
[----:B------:R-:W-:-:S04]  /*bde0*/  SGXT.U32 R119, R119, 0x1 ;  /* 0x000000017777781a */ /* 0x000fc80000000000 */
[----:B------:R-:W-:-:S04]  /*bdf0*/  LOP3.LUT R119, R119, 0x8, RZ, 0xfc, !PT ;  /* 0x0000000877777812 */ /* 0x000fc800078efcff */
[----:B------:R-:W-:Y:S02]  /*be00*/  ISETP.GE.AND P3, PT, R119, UR22, PT ;  /* 0x0000001677007c0c */ /* 0x000fe4000bf66270 */
[----:B------:R-:W1:Y:S01]  /*be10*/  S2R R119, SR_TID.X ;  /* 0x0000000000777919 */ /* 0x000e620000002100 */
[----:B------:R-:W-:-:S04]  /*be20*/  SGXT.U32 R118, R118, 0x1 ;  /* 0x000000017676781a */ /* 0x000fc80000000000 */
[----:B------:R-:W-:-:S04]  /*be30*/  LOP3.LUT R118, R118, 0xa, RZ, 0xfc, !PT ;  /* 0x0000000a76767812 */ /* 0x000fc800078efcff */
[----:B------:R-:W-:Y:S02]  /*be40*/  ISETP.GE.AND P0, PT, R118, UR22, PT ;  /* 0x0000001676007c0c */ /* 0x000fe4000bf06270 */
[----:B-1----:R-:W-:-:S04]  /*be50*/  SHF.R.U32.HI R118, RZ, 0x7, R119 ;  /* 0x00000007ff767819 */ /* 0x002fc80000011677 */
[----:B------:R-:W-:-:S04]  /*be60*/  SGXT.U32 R118, R118, 0x1 ;  /* 0x000000017676781a */ /* 0x000fc80000000000 */
[----:B------:R-:W-:-:S04]  /*be70*/  LOP3.LUT R118, R118, 0xe, RZ, 0xfc, !PT ;  /* 0x0000000e76767812 */ /* 0x000fc800078efcff */
[----:B------:R-:W-:Y:S02]  /*be80*/  ISETP.GE.AND P5, PT, R118, UR22, PT ;  /* 0x0000001676007c0c */ /* 0x000fe4000bfa6270 */
[----:B------:R-:W1:Y:S01]  /*be90*/  S2R R118, SR_TID.X ;  /* 0x0000000000767919 */ /* 0x000e620000002100 */
[----:B----4-:R-:W-:Y:S01]  /*bea0*/  PRMT R0, RZ, 0x7610, R0 ;  /* 0x00007610ff007816 */ /* 0x010fe20000000000 */
[----:B0-----:R-:W-:Y:S01]  /*beb0*/  @!P2 IMAD.MOV.U32 R104, RZ, RZ, R53 ;  /* 0x000000ffff68a224 */ /* 0x001fe200078e0035 */
[----:B------:R-:W-:-:S04]  /*bec0*/  PRMT R147, RZ, 0x7610, R147 ;  /* 0x00007610ff937816 */ /* 0x000fc80000000093 */
[----:B------:R-:W4:Y:S01]  /*bed0*/  @!P4 LDG.E.U8 R0, desc[UR20][R78.64] ;  /* 0x000000144e00c981 */ /* 0x000f22000c1e1100 */
[----:B------:R-:W-:Y:S01]  /*bee0*/  @!P2 IMAD.MOV.U32 R105, RZ, RZ, R54 ;  /* 0x000000ffff69a224 */ /* 0x000fe200078e0036 */
[----:B------:R-:W-:-:S04]  /*bef0*/  PRMT R120, RZ, 0x7610, R120 ;  /* 0x00007610ff787816 */ /* 0x000fc80000000078 */
[----:B------:R0:W2:Y:S01]  /*bf00*/  @!P2 LDG.E.U8 R147, desc[UR20][R104.64] ;  /* 0x000000146893a981 */ /* 0x0000a2000c1e1100 */
[----:B-1----:R-:W-:-:S04]  /*bf10*/  SHF.R.U32.HI R3, RZ, 0x7, R118 ;  /* 0x00000007ff037819 */ /* 0x002fc80000011676 */
[----:B------:R-:W-:-:S04]  /*bf20*/  SGXT.U32 R3, R3, 0x1 ;  /* 0x000000010303781a */ /* 0x000fc80000000000 */
[----:B------:R-:W-:-:S04]  /*bf30*/  LOP3.LUT R3, R3, 0x10, RZ, 0xfc, !PT ;  /* 0x0000001003037812 */ /* 0x000fc800078efcff */
[----:B------:R-:W-:Y:S02]  /*bf40*/  ISETP.GE.AND P4, PT, R3, UR22, PT ;  /* 0x0000001603007c0c */ /* 0x000fe4000bf86270 */
[--C-:B------:R-:W-:Y:S02]  /*bf50*/  SHF.R.U32.HI R3, RZ, 0x7, R118.reuse ;  /* 0x00000007ff037819 */ /* 0x100fe40000011676 */
[----:B------:R-:W-:Y:S01]  /*bf60*/  SHF.R.U32.HI R118, RZ, 0x7, R118 ;  /* 0x00000007ff767819 */ /* 0x000fe20000011676 */
[----:B0-----:R-:W-:-:S03]  /*bf70*/  @!P3 IMAD.MOV.U32 R104, RZ, RZ, R2 ;  /* 0x000000ffff68b224 */ /* 0x001fc600078e0002 */
[----:B------:R-:W-:Y:S01]  /*bf80*/  SGXT.U32 R118, R118, 0x1 ;  /* 0x000000017676781a */ /* 0x000fe20000000000 */
[----:B------:R-:W-:-:S03]  /*bf90*/  @!P3 IMAD.MOV.U32 R105, RZ, RZ, R4 ;  /* 0x000000ffff69b224 */ /* 0x000fc600078e0004 */
[----:B------:R-:W-:Y:S02]  /*bfa0*/  LOP3.LUT R118, R118, 0x12, RZ, 0xfc, !PT ;  /* 0x0000001276767812 */ /* 0x000fe400078efcff */
[----:B------:R0:W2:Y:S02]  /*bfb0*/  @!P3 LDG.E.U8 R120, desc[UR20][R104.64] ;  /* 0x000000146878b981 */ /* 0x0000a4000c1e1100 */
[----:B------:R-:W-:Y:S02]  /*bfc0*/  ISETP.GE.AND P3, PT, R118, UR22, PT ;  /* 0x0000001676007c0c */ /* 0x000fe4000bf66270 */
[----:B------:R-:W1:Y:S01]  /*bfd0*/  S2R R118, SR_TID.X ;  /* 0x0000000000767919 */ /* 0x000e620000002100 */
[----:B------:R-:W-:-:S04]  /*bfe0*/  SHF.R.U32.HI R119, RZ, 0x7, R119 ;  /* 0x00000007ff777819 */ /* 0x000fc80000011677 */
[----:B------:R-:W-:Y:S02]  /*bff0*/  SGXT.U32 R119, R119, 0x1 ;  /* 0x000000017777781a */ /* 0x000fe40000000000 */
[----:B------:R-:W-:Y:S02]  /*c000*/  SGXT.U32 R3, R3, 0x1 ;  /* 0x000000010303781a */ /* 0x000fe40000000000 */
[----:B------:R-:W-:Y:S01]  /*c010*/  LOP3.LUT R119, R119, 0xc, RZ, 0xfc, !PT ;  /* 0x0000000c77777812 */ /* 0x000fe200078efcff */
[----:B0-----:R-:W-:Y:S01]  /*c020*/  @!P0 IMAD.MOV.U32 R104, RZ, RZ, R29 ;  /* 0x000000ffff688224 */ /* 0x001fe200078e001d */
[----:B------:R-:W-:Y:S01]  /*c030*/  PRMT R162, RZ, 0x7610, R162 ;  /* 0x00007610ffa27816 */ /* 0x000fe200000000a2 */
[----:B------:R-:W-:Y:S01]  /*c040*/  @!P0 IMAD.MOV.U32 R105, RZ, RZ, R31 ;  /* 0x000000ffff698224 */ /* 0x000fe200078e001f */
[----:B------:R-:W-:Y:S02]  /*c050*/  ISETP.GE.AND P2, PT, R119, UR22, PT ;  /* 0x0000001677007c0c */ /* 0x000fe4000bf46270 */
[----:B------:R-:W-:-:S02]  /*c060*/  LOP3.LUT R3, R3, 0x14, RZ, 0xfc, !PT ;  /* 0x0000001403037812 */ /* 0x000fc400078efcff */
[----:B------:R0:W2:Y:S02]  /*c070*/  @!P0 LDG.E.U8 R162, desc[UR20][R104.64] ;  /* 0x0000001468a28981 */ /* 0x0000a4000c1e1100 */
[----:B------:R-:W-:Y:S02]  /*c080*/  ISETP.GE.AND P0, PT, R3, UR22, PT ;  /* 0x0000001603007c0c */ /* 0x000fe4000bf06270 */
[----:B------:R-:W-:Y:S02]  /*c090*/  PRMT R146, RZ, 0x7610, R146 ;  /* 0x00007610ff927816 */ /* 0x000fe40000000092 */
[--C-:B-1----:R-:W-:Y:S02]  /*c0a0*/  SHF.R.U32.HI R3, RZ, 0x7, R118.reuse ;  /* 0x00000007ff037819 */ /* 0x102fe40000011676 */
        /* <DEDUP_REMOVED lines=8> */
[----:B------:R-:W-:Y:S02]  /*c130*/  SGXT.U32 R3, R3, 0x1 ;  /* 0x000000010303781a */ /* 0x000fe40000000000 */
[----:B------:R-:W-:Y:S01]  /*c140*/  PRMT R238, RZ, 0x7610, R238 ;  /* 0x00007610ffee7816 */ /* 0x000fe200000000ee */
[----:B0-----:R-:W-:-:S02]  /*c150*/  @!P5 IMAD.MOV.U32 R104, RZ, RZ, R80 ;  /* 0x000000ffff68d224 */ /* 0x001fc400078e0050 */
[----:B------:R-:W-:Y:S01]  /*c160*/  @!P5 IMAD.MOV.U32 R105, RZ, RZ, R82 ;  /* 0x000000ffff69d224 */ /* 0x000fe200078e0052 */
[----:B------:R-:W-:-:S04]  /*c170*/  LOP3.LUT R3, R3, 0x18, RZ, 0xfc, !PT ;  /* 0x0000001803037812 */ /* 0x000fc800078efcff */
[----:B------:R0:W2:Y:S01]  /*c180*/  @!P5 LDG.E.U8 R238, desc[UR20][R104.64] ;  /* 0x0000001468eed981 */ /* 0x0000a2000c1e1100 */
[----:B------:R-:W-:Y:S02]  /*c190*/  ISETP.GE.AND P5, PT, R3, UR22, PT ;  /* 0x0000001603007c0c */ /* 0x000fe4000bfa6270 */
[----:B------:R-:W-:Y:S01]  /*c1a0*/  PRMT R123, RZ, 0x7610, R123 ;  /* 0x00007610ff7b7816 */ /* 0x000fe2000000007b */
[----:B0-----:R-:W-:Y:S02]  /*c1b0*/  @!P4 IMAD.MOV.U32 R104, RZ, RZ, R5 ;  /* 0x000000ffff68c224 */ /* 0x001fe400078e0005 */
[----:B------:R-:W-:-:S05]  /*c1c0*/  @!P4 IMAD.MOV.U32 R105, RZ, RZ, R7 ;  /* 0x000000ffff69c224 */ /* 0x000fca00078e0007 */
[----:B------:R0:W2:Y:S01]  /*c1d0*/  @!P4 LDG.E.U8 R123, desc[UR20][R104.64] ;  /* 0x00000014687bc981 */ /* 0x0000a2000c1e1100 */
[----:B-1----:R-:W-:-:S04]  /*c1e0*/  SHF.R.U32.HI R3, RZ, 0x7, R118 ;  /* 0x00000007ff037819 */ /* 0x002fc80000011676 */
[----:B------:R-:W-:-:S04]  /*c1f0*/  SGXT.U32 R3, R3, 0x1 ;  /* 0x000000010303781a */ /* 0x000fc80000000000 */
[----:B------:R-:W-:-:S04]  /*c200*/  LOP3.LUT R3, R3, 0x1a, RZ, 0xfc, !PT ;  /* 0x0000001a03037812 */ /* 0x000fc800078efcff */
[----:B------:R-:W-:Y:S02]  /*c210*/  ISETP.GE.AND P4, PT, R3, UR22, PT ;  /* 0x0000001603007c0c */ /* 0x000fe4000bf86270 */
[--C-:B------:R-:W-:Y:S02]  /*c220*/  SHF.R.U32.HI R3, RZ, 0x7, R118.reuse ;  /* 0x00000007ff037819 */ /* 0x100fe40000011676 */
[----:B------:R-:W-:Y:S01]  /*c230*/  SHF.R.U32.HI R118, RZ, 0x7, R118 ;  /* 0x00000007ff767819 */ /* 0x000fe20000011676 */
[----:B0-----:R-:W-:Y:S01]  /*c240*/  @!P3 IMAD.MOV.U32 R104, RZ, RZ, R30 ;  /* 0x000000ffff68b224 */ /* 0x001fe200078e001e */
[----:B------:R-:W-:Y:S02]  /*c250*/  PRMT R161, RZ, 0x7610, R161 ;  /* 0x00007610ffa17816 */ /* 0x000fe400000000a1 */
        /* <DEDUP_REMOVED lines=14> */
[----:B0-----:R-:W-:Y:S01]  /*c340*/  @!P2 IMAD.MOV.U32 R104, RZ, RZ, R81 ;  /* 0x000000ffff68a224 */ /* 0x001fe200078e0051 */
[--C-:B-1----:R-:W-:Y:S02]  /*c350*/  SHF.R.U32.HI R3, RZ, 0x7, R118.reuse ;  /* 0x00000007ff037819 */ /* 0x102fe40000011676 */
[----:B------:R-:W-:Y:S01]  /*c360*/  SHF.R.U32.HI R118, RZ, 0x7, R118 ;  /* 0x00000007ff767819 */ /* 0x000fe20000011676 */
[----:B------:R-:W-:-:S03]  /*c370*/  @!P2 IMAD.MOV.U32 R105, RZ, RZ, R83 ;  /* 0x000000ffff69a224 */ /* 0x000fc600078e0053 */
[----:B------:R-:W-:Y:S02]  /*c380*/  SGXT.U32 R118, R118, 0x1 ;  /* 0x000000017676781a */ /* 0x000fe40000000000 */
[----:B------:R0:W2:Y:S02]  /*c390*/  @!P2 LDG.E.U8 R191, desc[UR20][R104.64] ;  /* 0x0000001468bfa981 */ /* 0x0000a4000c1e1100 */
[----:B------:R-:W-:-:S04]  /*c3a0*/  LOP3.LUT R118, R118, 0x20, RZ, 0xfc, !PT ;  /* 0x0000002076767812 */ /* 0x000fc800078efcff */
[----:B------:R-:W-:Y:S02]  /*c3b0*/  ISETP.GE.AND P2, PT, R118, UR22, PT ;  /* 0x0000001676007c0c */ /* 0x000fe4000bf46270 */
[----:B------:R-:W1:Y:S01]  /*c3c0*/  S2R R118, SR_TID.X ;  /* 0x0000000000767919 */ /* 0x000e620000002100 */
[----:B------:R-:W-:Y:S01]  /*c3d0*/  SGXT.U32 R3, R3, 0x1 ;  /* 0x000000010303781a */ /* 0x000fe20000000000 */
[----:B0-----:R-:W-:Y:S01]  /*c3e0*/  @!P5 IMAD.MOV.U32 R104, RZ, RZ, R6 ;  /* 0x000000ffff68d224 */ /* 0x001fe200078e0006 */
[----:B------:R-:W-:Y:S01]  /*c3f0*/  PRMT R122, RZ, 0x7610, R122 ;  /* 0x00007610ff7a7816 */ /* 0x000fe2000000007a */
        /* <DEDUP_REMOVED lines=23> */
[----:B------:R-:W-:Y:S02]  /*c570*/  PRMT R190, RZ, 0x7610, R190 ;  /* 0x00007610ffbe7816 */ /* 0x000fe400000000be */
[----:B------:R-:W-:-:S04]  /*c580*/  LOP3.LUT R3, R3, 0x28, RZ, 0xfc, !PT ;  /* 0x0000002803037812 */ /* 0x000fc800078efcff */
[----:B------:R-:W2:Y:S01]  /*c590*/  @!P0 LDG.E.U8 R190, desc[UR20][R84.64] ;  /* 0x0000001454be8981 */ /* 0x000ea2000c1e1100 */
[----:B------:R-:W-:Y:S01]  /*c5a0*/  ISETP.GE.AND P0, PT, R3, UR22, PT ;  /* 0x0000001603007c0c */ /* 0x000fe2000bf06270 */
[----:B0-----:R-:W-:Y:S01]  /*c5b0*/  @!P2 IMAD.MOV.U32 R104, RZ, RZ, R9 ;  /* 0x000000ffff68a224 */ /* 0x001fe200078e0009 */
[----:B------:R-:W-:Y:S01]  /*c5c0*/  PRMT R125, RZ, 0x7610, R125 ;  /* 0x00007610ff7d7816 */ /* 0x000fe2000000007d */
[----:B------:R-:W-:-:S05]  /*c5d0*/  @!P2 IMAD.MOV.U32 R105, RZ, RZ, R11 ;  /* 0x000000ffff69a224 */ /* 0x000fca00078e000b */
[----:B------:R0:W2:Y:S01]  /*c5e0*/  @!P2 LDG.E.U8 R125, desc[UR20][R104.64] ;  /* 0x00000014687da981 */ /* 0x0000a2000c1e1100 */
[--C-:B-1----:R-:W-:Y:S02]  /*c5f0*/  SHF.R.U32.HI R3, RZ, 0x7, R118.reuse ;  /* 0x00000007ff037819 */ /* 0x102fe40000011676 */
[----:B------:R-:W-:-:S04]  /*c600*/  SHF.R.U32.HI R118, RZ, 0x7, R118 ;  /* 0x00000007ff767819 */ /* 0x000fc80000011676 */
[----:B------:R-:W-:-:S04]  /*c610*/  SGXT.U32 R118, R118, 0x1 ;  /* 0x000000017676781a */ /* 0x000fc80000000000 */
        /* <DEDUP_REMOVED lines=169> */
[----:B------:R-:W-:Y:S01]  /*d0b0*/  PRMT R131, RZ, 0x7610, R131 ;  /* 0x00007610ff837816 */ /* 0x000fe20000000083 */
[----:B0-----:R-:W-:Y:S02]  /*d0c0*/  @!P5 IMAD.MOV.U32 R104, RZ, RZ, R25 ;  /* 0x000000ffff68d224 */ /* 0x001fe400078e0019 */
[----:B------:R-:W-:Y:S01]  /*d0d0*/  @!P5 IMAD.MOV.U32 R105, RZ, RZ, R26 ;  /* 0x000000ffff69d224 */ /* 0x000fe200078e001a */
[----:B------:R-:W-:Y:S02]  /*d0e0*/  SGXT.U32 R3, R3, 0x1 ;  /* 0x000000010303781a */ /* 0x000fe40000000000 */
[----:B------:R-:W-:Y:S02]  /*d0f0*/  PRMT R139, RZ, 0x7610, R139 ;  /* 0x00007610ff8b7816 */ /* 0x000fe4000000008b */
[----:B------:R0:W2:Y:S01]  /*d100*/  @!P5 LDG.E.U8 R131, desc[UR20][R104.64] ;  /* 0x000000146883d981 */ /* 0x0000a2000c1e1100 */
[----:B------:R-:W-:-:S02]  /*d110*/  LOP3.LUT R3, R3, 0x78, RZ, 0xfc, !PT ;  /* 0x0000007803037812 */ /* 0x000fc400078efcff */
[----:B------:R-:W-:Y:S02]  /*d120*/  PRMT R169, RZ, 0x7610, R169 ;  /* 0x00007610ffa97816 */ /* 0x000fe400000000a9 */
[----:B------:R-:W-:Y:S01]  /*d130*/  ISETP.GE.AND P5, PT, R3, UR22, PT ;  /* 0x0000001603007c0c */ /* 0x000fe2000bfa6270 */
[----:B0-----:R-:W-:Y:S02]  /*d140*/  @!P4 IMAD.MOV.U32 R104, RZ, RZ, R69 ;  /* 0x000000ffff68c224 */ /* 0x001fe400078e0045 */
[----:B------:R-:W-:-:S05]  /*d150*/  @!P4 IMAD.MOV.U32 R105, RZ, RZ, R71 ;  /* 0x000000ffff69c224 */ /* 0x000fca00078e0047 */
[----:B------:R0:W2:Y:S01]  /*d160*/  @!P4 LDG.E.U8 R139, desc[UR20][R104.64] ;  /* 0x00000014688bc981 */ /* 0x0000a2000c1e1100 */
[----:B------:R-:W-:Y:S02]  /*d170*/  PRMT R166, RZ, 0x7610, R166 ;  /* 0x00007610ffa67816 */ /* 0x000fe400000000a6 */
[----:B-1----:R-:W-:Y:S01]  /*d180*/  SHF.R.U32.HI R3, RZ, 0x7, R118 ;  /* 0x00000007ff037819 */ /* 0x002fe20000011676 */
[----:B0-----:R-:W-:Y:S02]  /*d190*/  @!P3 IMAD.MOV.U32 R104, RZ, RZ, R93 ;  /* 0x000000ffff68b224 */ /* 0x001fe400078e005d */
[----:B------:R-:W-:Y:S01]  /*d1a0*/  @!P3 IMAD.MOV.U32 R105, RZ, RZ, R95 ;  /* 0x000000ffff69b224 */ /* 0x000fe200078e005f */
[----:B------:R-:W-:-:S04]  /*d1b0*/  SGXT.U32 R3, R3, 0x1 ;  /* 0x000000010303781a */ /* 0x000fc80000000000 */
[----:B------:R0:W2:Y:S01]  /*d1c0*/  @!P3 LDG.E.U8 R169, desc[UR20][R104.64] ;  /* 0x0000001468a9b981 */ /* 0x0000a2000c1e1100 */
[----:B------:R-:W-:Y:S01]  /*d1d0*/  LOP3.LUT R3, R3, 0x4a, RZ, 0xfc, !PT ;  /* 0x0000004a03037812 */ /* 0x000fe200078efcff */
[----:B0-----:R-:W-:Y:S02]  /*d1e0*/  @!P0 IMAD.MOV.U32 R104, RZ, RZ, R174 ;  /* 0x000000ffff688224 */ /* 0x001fe400078e00ae */
[----:B------:R-:W-:-:S05]  /*d1f0*/  @!P0 IMAD.MOV.U32 R105, RZ, RZ, R172 ;  /* 0x000000ffff698224 */ /* 0x000fca00078e00ac */
[----:B------:R0:W2:Y:S01]  /*d200*/  @!P0 LDG.E.U8 R166, desc[UR20][R104.64] ;  /* 0x0000001468a68981 */ /* 0x0000a2000c1e1100 */
[----:B------:R-:W-:Y:S02]  /*d210*/  ISETP.GE.AND P0, PT, R3, UR22, PT ;  /* 0x0000001603007c0c */ /* 0x000fe4000bf06270 */
[----:B------:R-:W-:Y:S02]  /*d220*/  SHF.R.U32.HI R3, RZ, 0x7, R118 ;  /* 0x00000007ff037819 */ /* 0x000fe40000011676 */
[----:B------:R-:W-:Y:S02]  /*d230*/  PRMT R165, RZ, 0x7610, R165 ;  /* 0x00007610ffa57816 */ /* 0x000fe400000000a5 */
[----:B------:R-:W-:Y:S01]  /*d240*/  SGXT.U32 R3, R3, 0x1 ;  /* 0x000000010303781a */ /* 0x000fe20000000000 */
[----:B0-----:R-:W-:Y:S02]  /*d250*/  @!P2 IMAD.MOV.U32 R104, RZ, RZ, R184 ;  /* 0x000000ffff68a224 */ /* 0x001fe400078e00b8 */
[----:B------:R-:W-:Y:S01]  /*d260*/  @!P2 IMAD.MOV.U32 R105, RZ, RZ, R183 ;  /* 0x000000ffff69a224 */ /* 0x000fe200078e00b7 */
[----:B------:R-:W-:-:S02]  /*d270*/  LOP3.LUT R3, R3, 0x4c, RZ, 0xfc, !PT ;  /* 0x0000004c03037812 */ /* 0x000fc400078efcff */
[----:B------:R-:W-:Y:S02]  /*d280*/  PRMT R164, RZ, 0x7610, R164 ;  /* 0x00007610ffa47816 */ /* 0x000fe400000000a4 */
[----:B------:R0:W2:Y:S01]  /*d290*/  @!P2 LDG.E.U8 R165, desc[UR20][R104.64] ;  /* 0x0000001468a5a981 */ /* 0x0000a2000c1e1100 */
[----:B------:R-:W-:Y:S02]  /*d2a0*/  ISETP.GE.AND P2, PT, R3, UR22, PT ;  /* 0x0000001603007c0c */ /* 0x000fe4000bf46270 */
[----:B------:R-:W-:Y:S02]  /*d2b0*/  SHF.R.U32.HI R3, RZ, 0x7, R118 ;  /* 0x00000007ff037819 */ /* 0x000fe40000011676 */
[----:B------:R-:W-:Y:S01]  /*d2c0*/  PRMT R154, RZ, 0x7610, R154 ;  /* 0x00007610ff9a7816 */ /* 0x000fe2000000009a */
        /* <DEDUP_REMOVED lines=14> */
[----:B------:R-:W-:-:S04]  /*d3b0*/  LOP3.LUT R3, R3, 0x52, RZ, 0xfc, !PT ;  /* 0x0000005203037812 */ /* 0x000fc800078efcff */
[----:B------:R0:W2:Y:S01]  /*d3c0*/  @!P2 LDG.E.U8 R138, desc[UR20][R104.64] ;  /* 0x00000014688aa981 */ /* 0x0000a2000c1e1100 */
[----:B------:R-:W-:Y:S02]  /*d3d0*/  ISETP.GE.AND P2, PT, R3, UR22, PT ;  /* 0x0000001603007c0c */ /* 0x000fe4000bf46270 */
[----:B------:R-:W-:Y:S02]  /*d3e0*/  SHF.R.U32.HI R3, RZ, 0x7, R118 ;  /* 0x00000007ff037819 */ /* 0x000fe40000011676 */
[----:B------:R-:W-:Y:S02]  /*d3f0*/  PRMT R103, RZ, 0x7610, R103 ;  /* 0x00007610ff677816 */ /* 0x000fe40000000067 */
[----:B------:R-:W-:-:S04]  /*d400*/  SGXT.U32 R3, R3, 0x1 ;  /* 0x000000010303781a */ /* 0x000fc80000000000 */
[----:B------:R-:W-:Y:S01]  /*d410*/  LOP3.LUT R3, R3, 0x54, RZ, 0xfc, !PT ;  /* 0x0000005403037812 */ /* 0x000fe200078efcff */
[----:B------:R-:W2:Y:S03]  /*d420*/  @!P0 LDG.E.U8 R103, desc[UR20][R96.64] ;  /* 0x0000001460678981 */ /* 0x000ea6000c1e1100 */
[----:B------:R-:W-:Y:S02]  /*d430*/  ISETP.GE.AND P0, PT, R3, UR22, PT ;  /* 0x0000001603007c0c */ /* 0x000fe4000bf06270 */
        /* <DEDUP_REMOVED lines=8> */
[----:B------:R-:W-:Y:S02]  /*d4c0*/  SHF.R.U32.HI R3, RZ, 0x7, R118 ;  /* 0x00000007ff037819 */ /* 0x000fe40000011676 */
[----:B------:R-:W-:Y:S02]  /*d4d0*/  PRMT R137, RZ, 0x7610, R137 ;  /* 0x00007610ff897816 */ /* 0x000fe40000000089 */
[----:B------:R-:W-:Y:S01]  /*d4e0*/  SGXT.U32 R3, R3, 0x1 ;  /* 0x000000010303781a */ /* 0x000fe20000000000 */
[----:B0-----:R-:W-:-:S02]  /*d4f0*/  @!P0 IMAD.MOV.U32 R104, RZ, RZ, R73 ;  /* 0x000000ffff688224 */ /* 0x001fc400078e0049 */
        /* <DEDUP_REMOVED lines=46> */
[----:B------:R0:W3:Y:S01]  /*d7e0*/  @!P0 LDG.E.U8 R135, desc[UR20][R104.64] ;  /* 0x0000001468878981 */ /* 0x0000e2000c1e1100 */
[----:B------:R-:W-:Y:S02]  /*d7f0*/  ISETP.GE.AND P0, PT, R3, UR22, PT ;  /* 0x0000001603007c0c */ /* 0x000fe4000bf06270 */
[----:B------:R-:W-:Y:S02]  /*d800*/  SHF.R.U32.HI R3, RZ, 0x7, R118 ;  /* 0x00000007ff037819 */ /* 0x000fe40000011676 */
[----:B------:R-:W-:Y:S02]  /*d810*/  PRMT R114, RZ, 0x7610, R114 ;  /* 0x00007610ff727816 */ /* 0x000fe40000000072 */
[----:B------:R-:W-:Y:S01]  /*d820*/  SGXT.U32 R3, R3, 0x1 ;  /* 0x000000010303781a */ /* 0x000fe20000000000 */
[----:B0-----:R-:W-:Y:S02]  /*d830*/  @!P2 IMAD.MOV.U32 R104, RZ, RZ, R171 ;  /* 0x000000ffff68a224 */ /* 0x001fe400078e00ab */
[----:B------:R-:W-:Y:S01]  /*d840*/  @!P2 IMAD.MOV.U32 R105, RZ, RZ, R170 ;  /* 0x000000ffff69a224 */ /* 0x000fe200078e00aa */
[----:B------:R-:W-:-:S04]  /*d850*/  LOP3.LUT R3, R3, 0x72, RZ, 0xfc, !PT ;  /* 0x0000007203037812 */ /* 0x000fc800078efcff */
[----:B------:R0:W3:Y:S01]  /*d860*/  @!P2 LDG.E.U8 R114, desc[UR20][R104.64] ;  /* 0x000000146872a981 */ /* 0x0000e2000c1e1100 */
[----:B------:R-:W-:Y:S02]  /*d870*/  ISETP.GE.AND P2, PT, R3, UR22, PT ;  /* 0x0000001603007c0c */ /* 0x000fe4000bf46270 */
[----:B------:R-:W-:-:S04]  /*d880*/  SHF.R.U32.HI R3, RZ, 0x7, R118 ;  /* 0x00000007ff037819 */ /* 0x000fc80000011676 */
[----:B------:R-:W-:-:S04]  /*d890*/  SGXT.U32 R3, R3, 0x1 ;  /* 0x000000010303781a */ /* 0x000fc80000000000 */
[----:B------:R-:W-:-:S04]  /*d8a0*/  LOP3.LUT R3, R3, 0x7a, RZ, 0xfc, !PT ;  /* 0x0000007a03037812 */ /* 0x000fc800078efcff */
[----:B------:R-:W-:Y:S02]  /*d8b0*/  ISETP.GE.AND P3, PT, R3, UR22, PT ;  /* 0x0000001603007c0c */ /* 0x000fe4000bf66270 */
[----:B------:R-:W-:Y:S01]  /*d8c0*/  SHF.R.U32.HI R3, RZ, 0x7, R118 ;  /* 0x00000007ff037819 */ /* 0x000fe20000011676 */
[----:B0-----:R-:W-:Y:S01]  /*d8d0*/  @!P0 IMAD.MOV.U32 R104, RZ, RZ, R176 ;  /* 0x000000ffff688224 */ /* 0x001fe200078e00b0 */
[----:B------:R-:W-:Y:S02]  /*d8e0*/  PRMT R150, RZ, 0x7610, R150 ;  /* 0x00007610ff967816 */ /* 0x000fe40000000096 */
[----:B------:R-:W-:Y:S01]  /*d8f0*/  SGXT.U32 R3, R3, 0x1 ;  /* 0x000000010303781a */ /* 0x000fe20000000000 */
[----:B------:R-:W-:-:S03]  /*d900*/  @!P0 IMAD.MOV.U32 R105, RZ, RZ, R175 ;  /* 0x000000ffff698224 */ /* 0x000fc600078e00af */
[----:B------:R-:W-:Y:S02]  /*d910*/  LOP3.LUT R3, R3, 0x6c, RZ, 0xfc, !PT ;  /* 0x0000006c03037812 */ /* 0x000fe400078efcff */
[----:B------:R0:W3:Y:S02]  /*d920*/  @!P0 LDG.E.U8 R150, desc[UR20][R104.64] ;  /* 0x0000001468968981 */ /* 0x0000e4000c1e1100 */
[----:B------:R-:W-:Y:S02]  /*d930*/  ISETP.GE.AND P0, PT, R3, UR22, PT ;  /* 0x0000001603007c0c */ /* 0x000fe4000bf06270 */
[----:B------:R-:W-:Y:S02]  /*d940*/  SHF.R.U32.HI R3, RZ, 0x7, R118 ;  /* 0x00000007ff037819 */ /* 0x000fe40000011676 */
[----:B------:R-:W-:Y:S02]  /*d950*/  PRMT R149, RZ, 0x7610, R149 ;  /* 0x00007610ff957816 */ /* 0x000fe40000000095 */
[----:B------:R-:W-:Y:S01]  /*d960*/  SGXT.U32 R3, R3, 0x1 ;  /* 0x000000010303781a */ /* 0x000fe20000000000 */
[----:B0-----:R-:W-:-:S02]  /*d970*/  @!P2 IMAD.MOV.U32 R104, RZ, RZ, R187 ;  /* 0x000000ffff68a224 */ /* 0x001fc400078e00bb */
[----:B------:R-:W-:Y:S01]  /*d980*/  @!P2 IMAD.MOV.U32 R105, RZ, RZ, R186 ;  /* 0x000000ffff69a224 */ /* 0x000fe200078e00ba */
[----:B------:R-:W-:Y:S02]  /*d990*/  LOP3.LUT R3, R3, 0x6e, RZ, 0xfc, !PT ;  /* 0x0000006e03037812 */ /* 0x000fe400078efcff */
[----:B------:R-:W-:Y:S02]  /*d9a0*/  PRMT R148, RZ, 0x7610, R148 ;  /* 0x00007610ff947816 */ /* 0x000fe40000000094 */
[----:B------:R0:W3:Y:S01]  /*d9b0*/  @!P2 LDG.E.U8 R149, desc[UR20][R104.64] ;  /* 0x000000146895a981 */ /* 0x0000e2000c1e1100 */
[----:B------:R-:W-:Y:S02]  /*d9c0*/  ISETP.GE.AND P2, PT, R3, UR22, PT ;  /* 0x0000001603007c0c */ /* 0x000fe4000bf46270 */
[----:B------:R-:W-:Y:S01]  /*d9d0*/  PRMT R134, RZ, 0x7610, R134 ;  /* 0x00007610ff867816 */ /* 0x000fe20000000086 */
[----:B0-----:R-:W-:Y:S02]  /*d9e0*/  @!P3 IMAD.MOV.U32 R104, RZ, RZ, R197 ;  /* 0x000000ffff68b224 */ /* 0x001fe400078e00c5 */
[----:B------:R-:W-:-:S05]  /*d9f0*/  @!P3 IMAD.MOV.U32 R105, RZ, RZ, R196 ;  /* 0x000000ffff69b224 */ /* 0x000fca00078e00c4 */
[----:B------:R0:W3:Y:S01]  /*da00*/  @!P3 LDG.E.U8 R148, desc[UR20][R104.64] ;  /* 0x000000146894b981 */ /* 0x0000e2000c1e1100 */
[----:B------:R-:W-:Y:S01]  /*da10*/  PRMT R113, RZ, 0x7610, R113 ;  /* 0x00007610ff717816 */ /* 0x000fe20000000071 */
[----:B0-----:R-:W-:Y:S02]  /*da20*/  @!P0 IMAD.MOV.U32 R104, RZ, RZ, R179 ;  /* 0x000000ffff688224 */ /* 0x001fe400078e00b3 */
[----:B------:R-:W-:-:S05]  /*da30*/  @!P0 IMAD.MOV.U32 R105, RZ, RZ, R177 ;  /* 0x000000ffff698224 */ /* 0x000fca00078e00b1 */
[----:B------:R0:W3:Y:S02]  /*da40*/  @!P0 LDG.E.U8 R134, desc[UR20][R104.64] ;  /* 0x0000001468868981 */ /* 0x0000e4000c1e1100 */
[----:B0-----:R-:W-:Y:S02]  /*da50*/  @!P2 IMAD.MOV.U32 R104, RZ, RZ, R182 ;  /* 0x000000ffff68a224 */ /* 0x001fe400078e00b6 */
[----:B------:R-:W-:-:S05]  /*da60*/  @!P2 IMAD.MOV.U32 R105, RZ, RZ, R180 ;  /* 0x000000ffff69a224 */ /* 0x000fca00078e00b4 */
[----:B------:R0:W3:Y:S02]  /*da70*/  @!P2 LDG.E.U8 R113, desc[UR20][R104.64] ;  /* 0x000000146871a981 */ /* 0x0000e4000c1e1100 */
[----:B0-----:R-:W0:Y:S01]  /*da80*/  S2R R105, SR_TID.X ;  /* 0x0000000000697919 */ /* 0x001e220000002100 */
[----:B------:R-:W-:Y:S02]  /*da90*/  SHF.R.U32.HI R3, RZ, 0x7, R118 ;  /* 0x00000007ff037819 */ /* 0x000fe40000011676 */
[----:B------:R-:W-:Y:S01]  /*daa0*/  PRMT R133, RZ, 0x7610, R133 ;  /* 0x00007610ff857816 */ /* 0x000fe20000000085 */
[----:B------:R-:W3:Y:S01]  /*dab0*/  LDL R118, [R1+0x130] ;  /* 0x0001300001767983 */ /* 0x000ee20000100800 */
[----:B------:R-:W-:-:S04]  /*dac0*/  SGXT.U32 R3, R3, 0x1 ;  /* 0x000000010303781a */ /* 0x000fc80000000000 */
[----:B------:R-:W-:-:S04]  /*dad0*/  LOP3.LUT R3, R3, 0x74, RZ, 0xfc, !PT ;  /* 0x0000007403037812 */ /* 0x000fc800078efcff */
[----:B------:R-:W-:Y:S02]  /*dae0*/  ISETP.GE.AND P0, PT, R3, UR22, PT ;  /* 0x0000001603007c0c */ /* 0x000fe4000bf06270 */
[----:B------:R-:W-:Y:S01]  /*daf0*/  PRMT R112, RZ, 0x7610, R112 ;  /* 0x00007610ff707816 */ /* 0x000fe20000000070 */
[----:B------:R-:W3:Y:S01]  /*db00*/  LDL R3, [R1+0x134] ;  /* 0x0001340001037983 */ /* 0x000ee20000100800 */
[----:B0-----:R-:W-:-:S04]  /*db10*/  SHF.R.U32.HI R105, RZ, 0x7, R105 ;  /* 0x00000007ff697819 */ /* 0x001fc80000011669 */
[----:B------:R-:W-:-:S04]  /*db20*/  SGXT.U32 R105, R105, 0x1 ;  /* 0x000000016969781a */ /* 0x000fc80000000000 */
[----:B------:R-:W-:-:S04]  /*db30*/  LOP3.LUT R105, R105, 0x76, RZ, 0xfc, !PT ;  /* 0x0000007669697812 */ /* 0x000fc800078efcff */
[----:B------:R-:W-:Y:S01]  /*db40*/  ISETP.GE.AND P2, PT, R105, UR22, PT ;  /* 0x0000001669007c0c */ /* 0x000fe2000bf46270 */
[----:B------:R-:W-:Y:S02]  /*db50*/  @!P0 IMAD.MOV.U32 R104, RZ, RZ, R189 ;  /* 0x000000ffff688224 */ /* 0x000fe400078e00bd */
[----:B------:R-:W-:-:S05]  /*db60*/  @!P0 IMAD.MOV.U32 R105, RZ, RZ, R188 ;  /* 0x000000ffff698224 */ /* 0x000fca00078e00bc */
[----:B------:R0:W3:Y:S05]  /*db70*/  @!P0 LDG.E.U8 R133, desc[UR20][R104.64] ;  /* 0x0000001468858981 */ /* 0x0000ea000c1e1100 */
[----:B0-----:R-:W-:Y:S02]  /*db80*/  @!P2 IMAD.MOV.U32 R104, RZ, RZ, R193 ;  /* 0x000000ffff68a224 */ /* 0x001fe400078e00c1 */
[----:B------:R-:W-:-:S05]  /*db90*/  @!P2 IMAD.MOV.U32 R105, RZ, RZ, R192 ;  /* 0x000000ffff69a224 */ /* 0x000fca00078e00c0 */
[----:B------:R0:W3:Y:S02]  /*dba0*/  @!P2 LDG.E.U8 R112, desc[UR20][R104.64] ;  /* 0x000000146870a981 */ /* 0x0000e4000c1e1100 */
[----:B0-----:R-:W0:Y:S02]  /*dbb0*/  S2R R105, SR_TID.X ;  /* 0x0000000000697919 */ /* 0x001e240000002100 */
[----:B0-----:R-:W-:Y:S02]  /*dbc0*/  SHF.R.U32.HI R104, RZ, 0x7, R105 ;  /* 0x00000007ff687819 */ /* 0x001fe40000011669 */
[----:B------:R-:W3:Y:S01]  /*dbd0*/  LDL R105, [R1+0x128] ;  /* 0x0001280001697983 */ /* 0x000ee20000100800 */
[----:B------:R-:W0:Y:S01]  /*dbe0*/  S2R R119, SR_TID.X ;  /* 0x0000000000777919 */ /* 0x000e220000002100 */
[----:B------:R-:W-:-:S04]  /*dbf0*/  SGXT.U32 R104, R104, 0x1 ;  /* 0x000000016868781a */ /* 0x000fc80000000000 */
[----:B------:R-:W-:Y:S02]  /*dc00*/  LOP3.LUT R104, R104, 0x7e, RZ, 0xfc, !PT ;  /* 0x0000007e68687812 */ /* 0x000fe400078efcff */
[----:B0-----:R-:W-:-:S04]  /*dc10*/  SHF.R.U32.HI R119, RZ, 0x7, R119 ;  /* 0x00000007ff777819 */ /* 0x001fc80000011677 */
[----:B------:R-:W-:-:S04]  /*dc20*/  SGXT.U32 R119, R119, 0x1 ;  /* 0x000000017777781a */ /* 0x000fc80000000000 */
[----:B------:R-:W-:-:S04]  /*dc30*/  LOP3.LUT R119, R119, 0x7c, RZ, 0xfc, !PT ;  /* 0x0000007c77777812 */ /* 0x000fc800078efcff */
[----:B------:R-:W-:Y:S02]  /*dc40*/  ISETP.GE.AND P0, PT, R119, UR22, PT ;  /* 0x0000001677007c0c */ /* 0x000fe4000bf06270 */
[----:B------:R-:W0:Y:S01]  /*dc50*/  S2R R119, SR_TID.X ;  /* 0x0000000000777919 */ /* 0x000e220000002100 */
[----:B------:R-:W-:Y:S02]  /*dc60*/  ISETP.GE.AND P2, PT, R104, UR22, PT ;  /* 0x0000001668007c0c */ /* 0x000fe4000bf46270 */
[----:B------:R-:W-:Y:S02]  /*dc70*/  PRMT R132, RZ, 0x7610, R132 ;  /* 0x00007610ff847816 */ /* 0x000fe40000000084 */
[----:B------:R-:W-:-:S06]  /*dc80*/  PRMT R111, RZ, 0x7610, R111 ;  /* 0x00007610ff6f7816 */ /* 0x000fcc000000006f */
[----:B--2---:R-:W-:Y:S01]  /*dc90*/  @!P0 IMAD.MOV.U32 R104, RZ, RZ, R121 ;  /* 0x000000ffff688224 */ /* 0x004fe200078e0079 */
[----:B------:R-:W-:Y:S01]  /*dca0*/  PRMT R110, RZ, 0x7610, R110 ;  /* 0x00007610ff6e7816 */ /* 0x000fe2000000006e */
[----:B------:R-:W2:Y:S01]  /*dcb0*/  LDL R121, [R1+0x2c] ;  /* 0x00002c0001797983 */ /* 0x000ea20000100800 */
[----:B0-----:R-:W-:Y:S02]  /*dcc0*/  LOP3.LUT R119, R119, 0x7f, RZ, 0xc0, !PT ;  /* 0x0000007f77777812 */ /* 0x001fe400078ec0ff */
[----:B------:R-:W-:Y:S02]  /*dcd0*/  PRMT R109, RZ, 0x7610, R109 ;  /* 0x00007610ff6d7816 */ /* 0x000fe4000000006d */
[----:B------:R-:W-:Y:S02]  /*dce0*/  PRMT R108, RZ, 0x7610, R108 ;  /* 0x00007610ff6c7816 */ /* 0x000fe4000000006c */
[----:B------:R-:W-:Y:S02]  /*dcf0*/  PRMT R107, RZ, 0x7610, R107 ;  /* 0x00007610ff6b7816 */ /* 0x000fe4000000006b */
[----:B------:R-:W-:Y:S01]  /*dd00*/  PRMT R106, RZ, 0x7610, R106 ;  /* 0x00007610ff6a7816 */ /* 0x000fe2000000006a */
[----:B---3--:R0:W3:Y:S02]  /*dd10*/  @!P0 LDG.E.U8 R132, desc[UR20][R104.64] ;  /* 0x0000001468848981 */ /* 0x0080e4000c1e1100 */
[----:B0-----:R-:W-:-:S02]  /*dd20*/  @!P2 IMAD.MOV.U32 R104, RZ, RZ, R3 ;  /* 0x000000ffff68a224 */ /* 0x001fc400078e0003 */
[----:B------:R-:W-:Y:S01]  /*dd30*/  @!P2 IMAD.MOV.U32 R105, RZ, RZ, R118 ;  /* 0x000000ffff69a224 */ /* 0x000fe200078e0076 */
[----:B------:R-:W-:Y:S01]  /*dd40*/  ISETP.GE.AND P0, PT, R119, UR22, PT ;  /* 0x0000001677007c0c */ /* 0x000fe2000bf06270 */
[----:B------:R-:W2:Y:S04]  /*dd50*/  LDL R3, [R1+0x6c] ;  /* 0x00006c0001037983 */ /* 0x000ea80000100800 */
[----:B------:R0:W2:Y:S01]  /*dd60*/  @!P2 LDG.E.U8 R111, desc[UR20][R104.64] ;  /* 0x00000014686fa981 */ /* 0x0000a2000c1e1100 */
[----:B------:R-:W-:Y:S07]  /*dd70*/  BAR.SYNC.DEFER_BLOCKING 0x0 ;  /* 0x0000000000007b1d */ /* 0x000fee0000010000 */
[----:B0-----:R-:W-:-:S02]  /*dd80*/  @!P0 IMAD.MOV.U32 R104, RZ, RZ, R199 ;  /* 0x000000ffff688224 */ /* 0x001fc400078e00c7 */
[----:B------:R-:W-:-:S05]  /*dd90*/  @!P0 IMAD.MOV.U32 R105, RZ, RZ, R198 ;  /* 0x000000ffff698224 */ /* 0x000fca00078e00c6 */
[----:B------:R0:W2:Y:S02]  /*dda0*/  @!P0 LDG.E.U8 R110, desc[UR20][R104.64] ;  /* 0x00000014686e8981 */ /* 0x0000a4000c1e1100 */
[----:B0-----:R-:W-:Y:S02]  /*ddb0*/  @!P0 IMAD.MOV.U32 R104, RZ, RZ, R207 ;  /* 0x000000ffff688224 */ /* 0x001fe400078e00cf */
[----:B------:R-:W-:-:S05]  /*ddc0*/  @!P0 IMAD.MOV.U32 R105, RZ, RZ, R206 ;  /* 0x000000ffff698224 */ /* 0x000fca00078e00ce */
[----:B------:R0:W2:Y:S02]  /*ddd0*/  @!P0 LDG.E.U8 R109, desc[UR20][R104.64] ;  /* 0x00000014686d8981 */ /* 0x0000a4000c1e1100 */
[----:B0-----:R-:W-:Y:S02]  /*dde0*/  @!P0 IMAD.MOV.U32 R104, RZ, RZ, R215 ;  /* 0x000000ffff688224 */ /* 0x001fe400078e00d7 */
[----:B------:R-:W-:-:S05]  /*ddf0*/  @!P0 IMAD.MOV.U32 R105, RZ, RZ, R214 ;  /* 0x000000ffff698224 */ /* 0x000fca00078e00d6 */
[----:B------:R0:W2:Y:S02]  /*de00*/  @!P0 LDG.E.U8 R108, desc[UR20][R104.64] ;  /* 0x00000014686c8981 */ /* 0x0000a4000c1e1100 */
[----:B0-----:R-:W-:Y:S02]  /*de10*/  @!P0 IMAD.MOV.U32 R104, RZ, RZ, R223 ;  /* 0x000000ffff688224 */ /* 0x001fe400078e00df */
[----:B------:R-:W-:-:S05]  /*de20*/  @!P0 IMAD.MOV.U32 R105, RZ, RZ, R222 ;  /* 0x000000ffff698224 */ /* 0x000fca00078e00de */
[----:B------:R0:W2:Y:S01]  /*de30*/  @!P0 LDG.E.U8 R107, desc[UR20][R104.64] ;  /* 0x00000014686b8981 */ /* 0x0000a2000c1e1100 */
[----:B------:R-:W-:Y:S02]  /*de40*/  @!P0 IMAD.MOV.U32 R118, RZ, RZ, R240 ;  /* 0x000000ffff768224 */ /* 0x000fe400078e00f0 */
[----:B------:R-:W-:Y:S02]  /*de50*/  @!P0 IMAD.MOV.U32 R119, RZ, RZ, R239 ;  /* 0x000000ffff778224 */ /* 0x000fe400078e00ef */
[----:B0-----:R-:W-:Y:S02]  /*de60*/  @!P0 IMAD.MOV.U32 R104, RZ, RZ, R231 ;  /* 0x000000ffff688224 */ /* 0x001fe400078e00e7 */
[----:B------:R-:W-:-:S05]  /*de70*/  @!P0 IMAD.MOV.U32 R105, RZ, RZ, R230 ;  /* 0x000000ffff698224 */ /* 0x000fca00078e00e6 */
[----:B------:R0:W2:Y:S02]  /*de80*/  @!P0 LDG.E.U8 R106, desc[UR20][R104.64] ;  /* 0x00000014686a8981 */ /* 0x0000a4000c1e1100 */
[----:B0-----:R-:W-:Y:S02]  /*de90*/  PRMT R105, RZ, 0x7610, R105 ;  /* 0x00007610ff697816 */ /* 0x001fe40000000069 */
[----:B------:R-:W-:-:S04]  /*dea0*/  PRMT R104, RZ, 0x7610, R104 ;  /* 0x00007610ff687816 */ /* 0x000fc80000000068 */
[----:B------:R0:W2:Y:S02]  /*deb0*/  @!P0 LDG.E.U8 R105, desc[UR20][R118.64] ;  /* 0x0000001476698981 */ /* 0x0000a4000c1e1100 */
[----:B0-----:R-:W-:Y:S02]  /*dec0*/  @!P0 IMAD.MOV.U32 R118, RZ, RZ, R248 ;  /* 0x000000ffff768224 */ /* 0x001fe400078e00f8 */
[----:B------:R-:W-:-:S05]  /*ded0*/  @!P0 IMAD.MOV.U32 R119, RZ, RZ, R247 ;  /* 0x000000ffff778224 */ /* 0x000fca00078e00f7 */
[----:B------:R0:W2:Y:S04]  /*dee0*/  @!P0 LDG.E.U8 R104, desc[UR20][R118.64] ;  /* 0x0000001476688981 */ /* 0x0000a8000c1e1100 */
[----:B------:R1:W-:Y:S04]  /*def0*/  STS.U8 [R102+UR9+0x8400], R120 ;  /* 0x0084007866007988 */ /* 0x0003e80008000009 */
[----:B------:R-:W0:Y:S04]  /*df00*/  LDL R118, [R1+0x8] ;  /* 0x0000080001767983 */ /* 0x000e280000100800 */
[----:B------:R-:W0:Y:S04]  /*df10*/  LDL R119, [R1+0xc] ;  /* 0x00000c0001777983 */ /* 0x000e280000100800 */
[----:B-1----:R-:W2:Y:S04]  /*df20*/  LDL R120, [R1+0x28] ;  /* 0x0000280001787983 */ /* 0x002ea80000100800 */
[----:B------:R1:W-:Y:S02]  /*df30*/  STS.U8 [R102+UR9+0x8000], R117 ;  /* 0x0080007566007988 */ /* 0x0003e40008000009 */
[----:B-1----:R-:W-:-:S02]  /*df40*/  PRMT R117, RZ, 0x7610, R117 ;  /* 0x00007610ff757816 */ /* 0x002fc40000000075 */
[----:B------:R1:W-:Y:S04]  /*df50*/  STS.U8 [R102+UR9+0x8800], R123 ;  /* 0x0088007b66007988 */ /* 0x0003e80008000009 */
[----:B-1----:R-:W3:Y:S01]  /*df60*/  LDL R123, [R1+0x68] ;  /* 0x00006800017b7983 */ /* 0x002ee20000100800 */
[----:B0-----:R-:W-:-:S04]  /*df70*/  @!P0 LOP3.LUT R119, R119, R118, RZ, 0x3c, !PT ;  /* 0x0000007677778212 */ /* 0x001fc800078e3cff */
[----:B------:R-:W-:Y:S02]  /*df80*/  @!P0 LOP3.LUT R118, R119, R118, RZ, 0x3c, !PT ;  /* 0x0000007677768212 */ /* 0x000fe400078e3cff */
[----:B--2---:R-:W-:Y:S02]  /*df90*/  @!P0 LOP3.LUT R121, R121, R120, RZ, 0x3c, !PT ;  /* 0x0000007879798212 */ /* 0x004fe400078e3cff */
[----:B------:R-:W-:Y:S02]  /*dfa0*/  @!P0 LOP3.LUT R119, R119, R118, RZ, 0x3c, !PT ;  /* 0x0000007677778212 */ /* 0x000fe400078e3cff */
[----:B------:R-:W-:-:S03]  /*dfb0*/  @!P0 LOP3.LUT R120, R121, R120, RZ, 0x3c, !PT ;  /* 0x0000007879788212 */ /* 0x000fc600078e3cff */
[----:B------:R0:W2:Y:S01]  /*dfc0*/  @!P0 LDG.E.U8 R117, desc[UR20][R118.64] ;  /* 0x0000001476758981 */ /* 0x0000a2000c1e1100 */
[----:B------:R-:W-:Y:S02]  /*dfd0*/  @!P0 LOP3.LUT R121, R121, R120, RZ, 0x3c, !PT ;  /* 0x0000007879798212 */ /* 0x000fe400078e3cff */
[----:B0-----:R-:W-:-:S06]  /*dfe0*/  PRMT R118, RZ, 0x7610, R118 ;  /* 0x00007610ff767816 */ /* 0x001fcc0000000076 */
[----:B------:R0:W2:Y:S04]  /*dff0*/  @!P0 LDG.E.U8 R118, desc[UR20][R120.64] ;  /* 0x0000001478768981 */ /* 0x0000a8000c1e1100 */
[----:B------:R-:W0:Y:S04]  /*e000*/  LDL R120, [R1+0x48] ;  /* 0x0000480001787983 */ /* 0x000e280000100800 */
[----:B------:R-:W0:Y:S01]  /*e010*/  LDL R121, [R1+0x4c] ;  /* 0x00004c0001797983 */ /* 0x000e220000100800 */
[----:B------:R-:W-:-:S03]  /*e020*/  PRMT R119, RZ, 0x7610, R119 ;  /* 0x00007610ff777816 */ /* 0x000fc60000000077 */
[----:B------:R1:W-:Y:S02]  /*e030*/  STS.U8 [R102+UR9+0x8c00], R122 ;  /* 0x008c007a66007988 */ /* 0x0003e40008000009 */
[----:B-1----:R-:W-:Y:S02]  /*e040*/  @!P0 IMAD.MOV.U32 R122, RZ, RZ, R3 ;  /* 0x000000ffff7a8224 */ /* 0x002fe400078e0003 */
[----:B------:R1:W-:Y:S04]  /*e050*/  STS.U8 [R102+UR9+0x9000], R125 ;  /* 0x0090007d66007988 */ /* 0x0003e80008000009 */
[----:B------:R3:W-:Y:S04]  /*e060*/  STS.U8 [R102+UR9+0x9400], R124 ;  /* 0x0094007c66007988 */ /* 0x0007e80008000009 */
[----:B------:R4:W-:Y:S04]  /*e070*/  STS.U8 [R102+UR9+0x9800], R127 ;  /* 0x0098007f66007988 */ /* 0x0009e80008000009 */
[----:B-1----:R-:W2:Y:S04]  /*e080*/  LDL R125, [R1+0xac] ;  /* 0x0000ac00017d7983 */ /* 0x002ea80000100800 */
[----:B---3--:R-:W2:Y:S04]  /*e090*/  LDL R124, [R1+0xa8] ;  /* 0x0000a800017c7983 */ /* 0x008ea80000100800 */
[----:B------:R1:W-:Y:S04]  /*e0a0*/  STS.U8 [R102+UR9+0x9c00], R126 ;  /* 0x009c007e66007988 */ /* 0x0003e80008000009 */
[----:B----4-:R-:W3:Y:S04]  /*e0b0*/  LDL R127, [R1+0xec] ;  /* 0x0000ec00017f7983 */ /* 0x010ee80000100800 */
[----:B------:R-:W4:Y:S04]  /*e0c0*/  LDL R3, [R1+0x10c] ;  /* 0x00010c0001037983 */ /* 0x000f280000100800 */
[----:B-1----:R-:W3:Y:S01]  /*e0d0*/  LDL R126, [R1+0xe8] ;  /* 0x0000e800017e7983 */ /* 0x002ee20000100800 */
[----:B0-----:R-:W-:-:S04]  /*e0e0*/  @!P0 LOP3.LUT R121, R121, R120, RZ, 0x3c, !PT ;  /* 0x0000007879798212 */ /* 0x001fc800078e3cff */
[----:B------:R-:W-:-:S04]  /*e0f0*/  @!P0 LOP3.LUT R120, R121, R120, RZ, 0x3c, !PT ;  /* 0x0000007879788212 */ /* 0x000fc800078e3cff */
[----:B------:R-:W-:-:S05]  /*e100*/  @!P0 LOP3.LUT R121, R121, R120, RZ, 0x3c, !PT ;  /* 0x0000007879798212 */ /* 0x000fca00078e3cff */
[----:B------:R0:W3:Y:S02]  /*e110*/  @!P0 LDG.E.U8 R119, desc[UR20][R120.64] ;  /* 0x0000001478778981 */ /* 0x0000e4000c1e1100 */
[----:B0-----:R-:W-:-:S06]  /*e120*/  PRMT R120, RZ, 0x7610, R120 ;  /* 0x00007610ff787816 */ /* 0x001fcc0000000078 */
[----:B------:R0:W3:Y:S04]  /*e130*/  @!P0 LDG.E.U8 R120, desc[UR20][R122.64] ;  /* 0x000000147a788981 */ /* 0x0000e8000c1e1100 */
[----:B------:R-:W0:Y:S04]  /*e140*/  LDL R122, [R1+0x88] ;  /* 0x00008800017a7983 */ /* 0x000e280000100800 */
[----:B------:R-:W0:Y:S01]  /*e150*/  LDL R123, [R1+0x8c] ;  /* 0x00008c00017b7983 */ /* 0x000e220000100800 */
[----:B------:R-:W-:Y:S02]  /*e160*/  PRMT R121, RZ, 0x7610, R121 ;  /* 0x00007610ff797816 */ /* 0x000fe40000000079 */
[----:B--2---:R-:W-:-:S04]  /*e170*/  @!P0 LOP3.LUT R125, R125, R124, RZ, 0x3c, !PT ;  /* 0x0000007c7d7d8212 */ /* 0x004fc800078e3cff */
[----:B------:R-:W-:-:S04]  /*e180*/  @!P0 LOP3.LUT R124, R125, R124, RZ, 0x3c, !PT ;  /* 0x0000007c7d7c8212 */ /* 0x000fc800078e3cff */
[----:B------:R-:W-:Y:S02]  /*e190*/  @!P0 LOP3.LUT R125, R125, R124, RZ, 0x3c, !PT ;  /* 0x0000007c7d7d8212 */ /* 0x000fe400078e3cff */
[----:B0-----:R-:W-:-:S04]  /*e1a0*/  @!P0 LOP3.LUT R123, R123, R122, RZ, 0x3c, !PT ;  /* 0x0000007a7b7b8212 */ /* 0x001fc800078e3cff */
[----:B------:R-:W-:-:S04]  /*e1b0*/  @!P0 LOP3.LUT R122, R123, R122, RZ, 0x3c, !PT ;  /* 0x0000007a7b7a8212 */ /* 0x000fc800078e3cff */
[----:B------:R-:W-:-:S05]  /*e1c0*/  @!P0 LOP3.LUT R123, R123, R122, RZ, 0x3c, !PT ;  /* 0x0000007a7b7b8212 */ /* 0x000fca00078e3cff */
[----:B------:R0:W2:Y:S02]  /*e1d0*/  @!P0 LDG.E.U8 R121, desc[UR20][R122.64] ;  /* 0x000000147a798981 */ /* 0x0000a4000c1e1100 */
[----:B0-----:R-:W-:-:S06]  /*e1e0*/  PRMT R122, RZ, 0x7610, R122 ;  /* 0x00007610ff7a7816 */ /* 0x001fcc000000007a */
[----:B------:R0:W2:Y:S04]  /*e1f0*/  @!P0 LDG.E.U8 R122, desc[UR20][R124.64] ;  /* 0x000000147c7a8981 */ /* 0x0000a8000c1e1100 */
[----:B------:R-:W0:Y:S04]  /*e200*/  LDL R124, [R1+0xc8] ;  /* 0x0000c800017c7983 */ /* 0x000e280000100800 */
[----:B------:R-:W0:Y:S01]  /*e210*/  LDL R125, [R1+0xcc] ;  /* 0x0000cc00017d7983 */ /* 0x000e220000100800 */
[----:B------:R-:W-:Y:S02]  /*e220*/  PRMT R123, RZ, 0x7610, R123 ;  /* 0x00007610ff7b7816 */ /* 0x000fe4000000007b */
[----:B---3--:R-:W-:-:S04]  /*e230*/  @!P0 LOP3.LUT R127, R127, R126, RZ, 0x3c, !PT ;  /* 0x0000007e7f7f8212 */ /* 0x008fc800078e3cff */
[----:B------:R-:W-:-:S04]  /*e240*/  @!P0 LOP3.LUT R126, R127, R126, RZ, 0x3c, !PT ;  /* 0x0000007e7f7e8212 */ /* 0x000fc800078e3cff */
[----:B------:R-:W-:Y:S02]  /*e250*/  @!P0 LOP3.LUT R127, R127, R126, RZ, 0x3c, !PT ;  /* 0x0000007e7f7f8212 */ /* 0x000fe400078e3cff */
[----:B0-----:R-:W-:-:S04]  /*e260*/  @!P0 LOP3.LUT R125, R125, R124, RZ, 0x3c, !PT ;  /* 0x0000007c7d7d8212 */ /* 0x001fc800078e3cff */
[----:B------:R-:W-:-:S04]  /*e270*/  @!P0 LOP3.LUT R124, R125, R124, RZ, 0x3c, !PT ;  /* 0x0000007c7d7c8212 */ /* 0x000fc800078e3cff */
[----:B------:R-:W-:-:S05]  /*e280*/  @!P0 LOP3.LUT R125, R125, R124, RZ, 0x3c, !PT ;  /* 0x0000007c7d7d8212 */ /* 0x000fca00078e3cff */
[----:B------:R0:W3:Y:S02]  /*e290*/  @!P0 LDG.E.U8 R123, desc[UR20][R124.64] ;  /* 0x000000147c7b8981 */ /* 0x0000e4000c1e1100 */
[----:B0-----:R-:W-:-:S06]  /*e2a0*/  PRMT R124, RZ, 0x7610, R124 ;  /* 0x00007610ff7c7816 */ /* 0x001fcc000000007c */
[----:B------:R4:W2:Y:S04]  /*e2b0*/  @!P0 LDG.E.U8 R124, desc[UR20][R126.64] ;  /* 0x000000147e7c8981 */ /* 0x0008a8000c1e1100 */
[----:B------:R-:W2:Y:S01]  /*e2c0*/  LDL R127, [R1+0x108] ;  /* 0x00010800017f7983 */ /* 0x000ea20000100800 */
[----:B------:R-:W-:Y:S01]  /*e2d0*/  PRMT R125, RZ, 0x7610, R125 ;  /* 0x00007610ff7d7816 */ /* 0x000fe2000000007d */
[----:B----4-:R-:W-:Y:S02]  /*e2e0*/  @!P0 IMAD.MOV.U32 R126, RZ, RZ, R3 ;  /* 0x000000ffff7e8224 */ /* 0x010fe400078e0003 */
[----:B------:R0:W-:Y:S04]  /*e2f0*/  STS.U8 [R102+UR9+0xa400], R128 ;  /* 0x00a4008066007988 */ /* 0x0001e80008000009 */
[----:B------:R1:W-:Y:S01]  /*e300*/  STS.U8 [R102+UR9+0xa800], R129 ;  /* 0x00a8008166007988 */ /* 0x0003e20008000009 */
[----:B0-----:R-:W-:-:S02]  /*e310*/  PRMT R128, RZ, 0x7610, R128 ;  /* 0x00007610ff807816 */ /* 0x001fc40000000080 */
[----:B-1----:R-:W-:Y:S01]  /*e320*/  PRMT R129, RZ, 0x7610, R129 ;  /* 0x00007610ff817816 */ /* 0x002fe20000000081 */
[----:B------:R0:W-:Y:S04]  /*e330*/  STS.U8 [R102+UR9+0xac00], R130 ;  /* 0x00ac008266007988 */ /* 0x0001e80008000009 */
[----:B------:R1:W-:Y:S01]  /*e340*/  STS.U8 [R102+UR9+0xb000], R131 ;  /* 0x00b0008366007988 */ /* 0x0003e20008000009 */
[----:B0-----:R-:W-:Y:S02]  /*e350*/  PRMT R130, RZ, 0x7610, R130 ;  /* 0x00007610ff827816 */ /* 0x001fe40000000082 */
[----:B-1----:R-:W-:Y:S01]  /*e360*/  PRMT R131, RZ, 0x7610, R131 ;  /* 0x00007610ff837816 */ /* 0x002fe20000000083 */
[----:B------:R0:W-:Y:S04]  /*e370*/  STS.U8 [R102+UR9+0xb400], R166 ;  /* 0x00b400a666007988 */ /* 0x0001e80008000009 */
[----:B------:R1:W-:Y:S01]  /*e380*/  STS.U8 [R102+UR9+0xb800], R165 ;  /* 0x00b800a566007988 */ /* 0x0003e20008000009 */
[----:B0-----:R-:W-:-:S02]  /*e390*/  PRMT R166, RZ, 0x7610, R166 ;  /* 0x00007610ffa67816 */ /* 0x001fc400000000a6 */
[----:B-1----:R-:W-:Y:S01]  /*e3a0*/  PRMT R165, RZ, 0x7610, R165 ;  /* 0x00007610ffa57816 */ /* 0x002fe200000000a5 */
[----:B------:R0:W-:Y:S02]  /*e3b0*/  STS.U8 [R102+UR9+0xbc00], R164 ;  /* 0x00bc00a466007988 */ /* 0x0001e40008000009 */
[----:B0-----:R-:W-:Y:S02]  /*e3c0*/  PRMT R164, RZ, 0x7610, R164 ;  /* 0x00007610ffa47816 */ /* 0x001fe400000000a4 */
[----:B--2---:R0:W2:Y:S02]  /*e3d0*/  @!P0 LDG.E.U8 R125, desc[UR20][R126.64] ;  /* 0x000000147e7d8981 */ /* 0x0040a4000c1e1100 */
[----:B0-----:R-:W-:Y:S02]  /*e3e0*/  @!P0 IMAD.MOV.U32 R126, RZ, RZ, R201 ;  /* 0x000000ffff7e8224 */ /* 0x001fe400078e00c9 */
[----:B------:R-:W-:-:S05]  /*e3f0*/  @!P0 IMAD.MOV.U32 R127, RZ, RZ, R200 ;  /* 0x000000ffff7f8224 */ /* 0x000fca00078e00c8 */
[----:B------:R0:W4:Y:S02]  /*e400*/  @!P0 LDG.E.U8 R128, desc[UR20][R126.64] ;  /* 0x000000147e808981 */ /* 0x000124000c1e1100 */
        /* <DEDUP_REMOVED lines=17> */
[----:B------:R0:W2:Y:S04]  /*e520*/  @!P0 LDG.E.U8 R164, desc[UR20][R126.64] ;  /* 0x000000147ea48981 */ /* 0x0000a8000c1e1100 */
[----:B------:R-:W0:Y:S04]  /*e530*/  LDL R126, [R1+0x10] ;  /* 0x00001000017e7983 */ /* 0x000e280000100800 */
[----:B------:R-:W0:Y:S01]  /*e540*/  LDL R127, [R1+0x14] ;  /* 0x00001400017f7983 */ /* 0x000e220000100800 */
[----:B------:R-:W-:-:S03]  /*e550*/  LOP3.LUT R3, R102, 0x20, RZ, 0x3c, !PT ;  /* 0x0000002066037812 */ /* 0x000fc600078e3cff */
[----:B------:R-:W-:Y:S04]  /*e560*/  STS.U8 [R102+UR9+0xa000], R167 ;  /* 0x00a000a766007988 */ /* 0x000fe80008000009 */
[----:B------:R1:W-:Y:S02]  /*e570*/  STS.U8 [R3+UR9+0x8100], R163 ;  /* 0x008100a303007988 */ /* 0x0003e40008000009 */
[----:B-1----:R-:W-:Y:S02]  /*e580*/  PRMT R163, RZ, 0x7610, R163 ;  /* 0x00007610ffa37816 */ /* 0x002fe400000000a3 */
[----:B0-----:R-:W-:-:S04]  /*e590*/  @!P0 LOP3.LUT R127, R127, R126, RZ, 0x3c, !PT ;  /* 0x0000007e7f7f8212 */ /* 0x001fc800078e3cff */
[----:B------:R-:W-:-:S04]  /*e5a0*/  @!P0 LOP3.LUT R126, R127, R126, RZ, 0x3c, !PT ;  /* 0x0000007e7f7e8212 */ /* 0x000fc800078e3cff */
[----:B------:R-:W-:-:S05]  /*e5b0*/  @!P0 LOP3.LUT R127, R127, R126, RZ, 0x3c, !PT ;  /* 0x0000007e7f7f8212 */ /* 0x000fca00078e3cff */
[----:B------:R0:W2:Y:S04]  /*e5c0*/  @!P0 LDG.E.U8 R163, desc[UR20][R126.64] ;  /* 0x000000147ea38981 */ /* 0x0000a8000c1e1100 */
[----:B------:R-:W0:Y:S04]  /*e5d0*/  LDL R126, [R1+0x30] ;  /* 0x00003000017e7983 */ /* 0x000e280000100800 */
[----:B------:R-:W0:Y:S04]  /*e5e0*/  LDL R127, [R1+0x34] ;  /* 0x00003400017f7983 */ /* 0x000e280000100800 */
[----:B------:R1:W-:Y:S02]  /*e5f0*/  STS.U8 [R3+UR9+0x8500], R162 ;  /* 0x008500a203007988 */ /* 0x0003e40008000009 */
[----:B-1----:R-:W-:-:S02]  /*e600*/  PRMT R162, RZ, 0x7610, R162 ;  /* 0x00007610ffa27816 */ /* 0x002fc400000000a2 */
        /* <DEDUP_REMOVED lines=54> */
[----:B------:R1:W-:Y:S04]  /*e970*/  STS.U8 [R3+UR9+0xa100], R155 ;  /* 0x00a1009b03007988 */ /* 0x0003e80008000009 */
[----:B------:R3:W-:Y:S01]  /*e980*/  STS.U8 [R3+UR9+0xa500], R154 ;  /* 0x00a5009a03007988 */ /* 0x0007e20008000009 */
[----:B-1----:R-:W-:-:S02]  /*e990*/  PRMT R155, RZ, 0x7610, R155 ;  /* 0x00007610ff9b7816 */ /* 0x002fc4000000009b */
[----:B---3--:R-:W-:Y:S01]  /*e9a0*/  PRMT R154, RZ, 0x7610, R154 ;  /* 0x00007610ff9a7816 */ /* 0x008fe2000000009a */
[----:B------:R1:W-:Y:S04]  /*e9b0*/  STS.U8 [R3+UR9+0xa900], R153 ;  /* 0x00a9009903007988 */ /* 0x0003e80008000009 */
[----:B------:R3:W-:Y:S01]  /*e9c0*/  STS.U8 [R3+UR9+0xad00], R152 ;  /* 0x00ad009803007988 */ /* 0x0007e20008000009 */
[----:B-1----:R-:W-:Y:S02]  /*e9d0*/  PRMT R153, RZ, 0x7610, R153 ;  /* 0x00007610ff997816 */ /* 0x002fe40000000099 */
[----:B---3--:R-:W-:Y:S01]  /*e9e0*/  PRMT R152, RZ, 0x7610, R152 ;  /* 0x00007610ff987816 */ /* 0x008fe20000000098 */
[----:B------:R1:W-:Y:S04]  /*e9f0*/  STS.U8 [R3+UR9+0xb100], R151 ;  /* 0x00b1009703007988 */ /* 0x0003e80008000009 */
[----:B------:R3:W-:Y:S01]  /*ea00*/  STS.U8 [R3+UR9+0xb500], R150 ;  /* 0x00b5009603007988 */ /* 0x0007e20008000009 */
[----:B-1----:R-:W-:-:S02]  /*ea10*/  PRMT R151, RZ, 0x7610, R151 ;  /* 0x00007610ff977816 */ /* 0x002fc40000000097 */
[----:B---3--:R-:W-:Y:S01]  /*ea20*/  PRMT R150, RZ, 0x7610, R150 ;  /* 0x00007610ff967816 */ /* 0x008fe20000000096 */
[----:B------:R1:W-:Y:S04]  /*ea30*/  STS.U8 [R3+UR9+0xb900], R149 ;  /* 0x00b9009503007988 */ /* 0x0003e80008000009 */
[----:B------:R3:W-:Y:S01]  /*ea40*/  STS.U8 [R3+UR9+0xbd00], R148 ;  /* 0x00bd009403007988 */ /* 0x0007e20008000009 */
[----:B-1----:R-:W-:Y:S02]  /*ea50*/  PRMT R149, RZ, 0x7610, R149 ;  /* 0x00007610ff957816 */ /* 0x002fe40000000095 */
[----:B---3--:R-:W-:Y:S02]  /*ea60*/  PRMT R148, RZ, 0x7610, R148 ;  /* 0x00007610ff947816 */ /* 0x008fe40000000094 */
[----:B0-----:R-:W-:-:S04]  /*ea70*/  @!P0 LOP3.LUT R127, R127, R126, RZ, 0x3c, !PT ;  /* 0x0000007e7f7f8212 */ /* 0x001fc800078e3cff */
[----:B------:R-:W-:-:S04]  /*ea80*/  @!P0 LOP3.LUT R126, R127, R126, RZ, 0x3c, !PT ;  /* 0x0000007e7f7e8212 */ /* 0x000fc800078e3cff */
[----:B------:R-:W-:-:S05]  /*ea90*/  @!P0 LOP3.LUT R127, R127, R126, RZ, 0x3c, !PT ;  /* 0x0000007e7f7f8212 */ /* 0x000fca00078e3cff */
[----:B------:R0:W3:Y:S02]  /*eaa0*/  @!P0 LDG.E.U8 R155, desc[UR20][R126.64] ;  /* 0x000000147e9b8981 */ /* 0x0000e4000c1e1100 */
        /* <DEDUP_REMOVED lines=23> */
[----:B------:R-:W-:-:S05]  /*ec20*/  LOP3.LUT R3, R102, 0x40, RZ, 0x3c, !PT ;  /* 0x0000004066037812 */ /* 0x000fca00078e3cff */
        /* <DEDUP_REMOVED lines=76> */
[----:B------:R1:W-:Y:S02]  /*f0f0*/  STS.U8 [R3+UR9+0xba00], R133 ;  /* 0x00ba008503007988 */ /* 0x0003e40008000009 */
[----:B-1----:R-:W-:Y:S02]  /*f100*/  PRMT R133, RZ, 0x7610, R133 ;  /* 0x00007610ff857816 */ /* 0x002fe40000000085 */
        /* <DEDUP_REMOVED lines=22> */
[----:B------:R-:W0:Y:S04]  /*f270*/  LDL R126, [R1] ;  /* 0x00000000017e7983 */ /* 0x000e280000100800 */
        /* <DEDUP_REMOVED lines=8> */
[----:B------:R-:W0:Y:S01]  /*f300*/  LDL R127, [R1+0x24] ;  /* 0x00002400017f7983 */ /* 0x000e220000100800 */
[----:B------:R-:W-:Y:S02]  /*f310*/  LOP3.LUT R3, R102, 0x60, RZ, 0x3c, !PT ;  /* 0x0000006066037812 */ /* 0x000fe400078e3cff */
[----:B------:R-:W-:-:S03]  /*f320*/  PRMT R167, RZ, 0x7610, R167 ;  /* 0x00007610ffa77816 */ /* 0x000fc600000000a7 */
[----:B------:R1:W-:Y:S04]  /*f330*/  STS.U8 [R3+UR9+0x8300], R0 ;  /* 0x0083000003007988 */ /* 0x0003e80008000009 */
[----:B-1----:R-:W5:Y:S01]  /*f340*/  LDL.LU R0, [R1+0x240] ;  /* 0x0002400001007983 */ /* 0x002f620000300800 */
        /* <DEDUP_REMOVED lines=64> */
[----:B------:R-:W5:Y:S01]  /*f750*/  LDL.LU R3, [R1+0x23c] ;  /* 0x00023c0001037983 */ /* 0x000f620000300800 */
[----:B0-----:R-:W-:-:S04]  /*f760*/  @!P0 LOP3.LUT R127, R127, R126, RZ, 0x3c, !PT ;  /* 0x0000007e7f7f8212 */ /* 0x001fc800078e3cff */
[----:B------:R-:W-:-:S04]  /*f770*/  @!P0 LOP3.LUT R126, R127, R126, RZ, 0x3c, !PT ;  /* 0x0000007e7f7e8212 */ /* 0x000fc800078e3cff */
[----:B------:R-:W-:-:S05]  /*f780*/  @!P0 LOP3.LUT R127, R127, R126, RZ, 0x3c, !PT ;  /* 0x0000007e7f7f8212 */ /* 0x000fca00078e3cff */
[----:B------:R0:W3:Y:S02]  /*f790*/  @!P0 LDG.E.U8 R169, desc[UR20][R126.64] ;  /* 0x000000147ea98981 */ /* 0x0000e4000c1e1100 */
[----:B0-----:R-:W-:-:S05]  /*f7a0*/  LOP3.LUT R127, R102, 0x60, RZ, 0x3c, !PT ;  /* 0x00000060667f7812 */ /* 0x001fca00078e3cff */
[----:B------:R0:W-:Y:S04]  /*f7b0*/  STS.U8 [R127+UR9+0xa700], R103 ;  /* 0x00a700677f007988 */ /* 0x0001e80008000009 */
[----:B------:R1:W-:Y:S04]  /*f7c0*/  STS.U8 [R127+UR9+0xab00], R116 ;  /* 0x00ab00747f007988 */ /* 0x0003e80008000009 */
[----:B------:R1:W-:Y:S01]  /*f7d0*/  STS.U8 [R127+UR9+0xaf00], R115 ;  /* 0x00af00737f007988 */ /* 0x0003e20008000009 */
[----:B0-----:R-:W-:-:S03]  /*f7e0*/  LOP3.LUT R103, R102, 0x20, RZ, 0x3c, !PT ;  /* 0x0000002066677812 */ /* 0x001fc600078e3cff */
[----:B------:R1:W-:Y:S04]  /*f7f0*/  STS.U8 [R127+UR9+0xb300], R114 ;  /* 0x00b300727f007988 */ /* 0x0003e80008000009 */
        /* <DEDUP_REMOVED lines=18> */
[----:B--2---:R1:W-:Y:S04]  /*f920*/  STS.U8 [R102+UR9+0xfc00], R125 ;  /* 0x00fc007d66007988 */ /* 0x0043e80008000009 */
[----:B----4-:R1:W-:Y:S04]  /*f930*/  STS.U8 [R103+UR9+0xc100], R128 ;  /* 0x00c1008067007988 */ /* 0x0103e80008000009 */
[----:B------:R1:W-:Y:S04]  /*f940*/  STS.U8 [R103+UR9+0xc500], R129 ;  /* 0x00c5008167007988 */ /* 0x0003e80008000009 */
[----:B------:R1:W-:Y:S04]  /*f950*/  STS.U8 [R103+UR9+0xc900], R130 ;  /* 0x00c9008267007988 */ /* 0x0003e80008000009 */
[----:B------:R1:W-:Y:S04]  /*f960*/  STS.U8 [R103+UR9+0xcd00], R131 ;  /* 0x00cd008367007988 */ /* 0x0003e80008000009 */
[----:B------:R1:W-:Y:S04]  /*f970*/  STS.U8 [R103+UR9+0xd100], R166 ;  /* 0x00d100a667007988 */ /* 0x0003e80008000009 */
[----:B------:R1:W-:Y:S04]  /*f980*/  STS.U8 [R103+UR9+0xd500], R165 ;  /* 0x00d500a567007988 */ /* 0x0003e80008000009 */
[----:B------:R1:W-:Y:S04]  /*f990*/  STS.U8 [R103+UR9+0xd900], R164 ;  /* 0x00d900a467007988 */ /* 0x0003e80008000009 */
[----:B------:R1:W-:Y:S01]  /*f9a0*/  STS.U8 [R103+UR9+0xdd00], R163 ;  /* 0x00dd00a367007988 */ /* 0x0003e20008000009 */
[----:B------:R-:W-:-:S03]  /*f9b0*/  LOP3.LUT R126, R102, 0x40, RZ, 0x3c, !PT ;  /* 0x00000040667e7812 */ /* 0x000fc600078e3cff */
        /* <DEDUP_REMOVED lines=23> */
[----:B---3--:R1:W-:Y:S04]  /*fb30*/  STS.U8 [R126+UR9+0xfe00], R139 ;  /* 0x00fe008b7e007988 */ /* 0x0083e80008000009 */
        /* <DEDUP_REMOVED lines=15> */
[----:B------:R1:W-:Y:S01]  /*fc30*/  STS.U8 [R127+UR9+0xff00], R169 ;  /* 0x00ff00a97f007988 */ /* 0x0003e20008000009 */
[----:B------:R0:W-:Y:S06]  /*fc40*/  MEMBAR.ALL.CTA ;  /* 0x0000000000007992 */ /* 0x0001ec0000008000 */
[----:B0-----:R-:W0:Y:S01]  /*fc50*/  FENCE.VIEW.ASYNC.S ;  /* 0x00000000000073c6 */ /* 0x001e220000000000 */
[----:B------:R-:W-:Y:S01]  /*fc60*/  ULEA UR6, UR23, UR9, 0x3 ;  /* 0x0000000917067291 */ /* 0x000fe2000f8e18ff */
[----:B------:R-:W-:-:S03]  /*fc70*/  UMOV UR4, UR5 ;  /* 0x0000000500047c82 */ /* 0x000fc60008000000 */
[----:B------:R-:W-:Y:S01]  /*fc80*/  UIADD3 UR6, UPT, UPT, UR6, 0x10000, URZ ;  /* 0x0001000006067890 */ /* 0x000fe2000fffe0ff */
[----:B0-----:R-:W-:Y:S06]  /*fc90*/  BAR.SYNC.DEFER_BLOCKING 0x0 ;  /* 0x0000000000007b1d */ /* 0x001fec0000010000 */
[----:B-1----:R-:W-:Y:S05]  /*fca0*/  BRA.U UP1, `(.L_x_9) ;  /* 0x0000000101487547 */ /* 0x002fea000b800000 */
[----:B------:R-:W-:Y:S01]  /*fcb0*/  UMOV UR13, 0x40004040 ;  /* 0x40004040000d7882 */ /* 0x000fe20000000000 */
[----:B------:R-:W-:Y:S01]  /*fcc0*/  UMOV UR15, 0x40004040 ;  /* 0x40004040000f7882 */ /* 0x000fe20000000000 */
[----:B------:R-:W-:Y:S01]  /*fcd0*/  UMOV UR16, 0x0 ;  /* 0x0000000000107882 */ /* 0x000fe20000000000 */
[----:B------:R-:W-:Y:S01]  /*fce0*/  UMOV UR17, 0x8208010 ;  /* 0x0820801000117882 */ /* 0x000fe20000000000 */
[----:B------:R-:W-:Y:S01]  /*fcf0*/  UMOV UR40, 0x0 ;  /* 0x0000000000287882 */ /* 0x000fe20000000000 */
[----:B------:R-:W-:Y:S01]  /*fd00*/  UMOV UR41, 0x8208010 ;  /* 0x0820801000297882 */ /* 0x000fe20000000000 */
[----:B------:R-:W-:Y:S01]  /*fd10*/  UMOV UR42, 0x0 ;  /* 0x00000000002a7882 */ /* 0x000fe20000000000 */
[----:B------:R-:W-:Y:S01]  /*fd20*/  UMOV UR43, 0x8208010 ;  /* 0x08208010002b7882 */ /* 0x000fe20000000000 */
[----:B------:R-:W-:Y:S01]  /*fd30*/  UMOV UR7, URZ ;  /* 0x000000ff00077c82 */ /* 0x000fe20008000000 */
[----:B------:R0:W-:Y:S01]  /*fd40*/  UTCQMMA gdesc[UR12], gdesc[UR14], tmem[UR8], tmem[UR16], idesc[UR17], UPT ;  /* 0x00ff100e0c0075ea */ /* 0x0001e2000b800308 */
        /* <DEDUP_REMOVED lines=8> */
.L_x_9:
[----:B------:R-:W-:Y:S01]  /*fdd0*/  UIADD3 UR23, UPT, UPT, UR23, 0x1, URZ ;  /* 0x0000000117177890 */ /* 0x000fe2000fffe0ff */
[----:B------:R-:W-:Y:S01]  /*fde0*/  IMAD.U32 R103, RZ, RZ, UR4 ;  /* 0x00000004ff677e24 */ /* 0x000fe2000f8e00ff */
[----:B------:R-:W-:Y:S02]  /*fdf0*/  UIADD3 UR19, UPT, UPT, UR19, -0x1, URZ ;  /* 0xffffffff13137890 */ /* 0x000fe4000fffe0ff */
[----:B------:R-:W-:Y:S02]  /*fe00*/  UISETP.GT.AND UP2, UPT, UR23, 0x1, UPT ;  /* 0x000000011700788c */ /* 0x000fe4000bf44270 */
[----:B------:R-:W-:Y:S02]  /*fe10*/  UIADD3 UR22, UPT, UPT, UR22, -0x80, URZ ;  /* 0xffffff8016167890 */ /* 0x000fe4000fffe0ff */
[----:B0-----:R-:W-:Y:S02]  /*fe20*/  USEL UR5, URZ, 0x1, !UP2 ;  /* 0x00000001ff057887 */ /* 0x001fe4000d000000 */
[----:B------:R-:W-:-:S02]  /*fe30*/  USEL UR23, UR23, URZ, !UP2 ;  /* 0x000000ff17177287 */ /* 0x000fc4000d000000 */
[----:B------:R-:W-:Y:S02]  /*fe40*/  UISETP.NE.U32.AND UP2, UPT, UR19, URZ, UPT ;  /* 0x000000ff1300728c */ /* 0x000fe4000bf45070 */
[----:B------:R-:W-:-:S07]  /*fe50*/  ULOP3.LUT UR5, UR4, UR5, URZ, 0x3c, !UPT ;  /* 0x0000000504057292 */ /* 0x000fce000f8e3cff */
[----:B------:R-:W-:Y:S05]  /*fe60*/  BRA.U UP2, `(.L_x_10) ;  /* 0xffffffa102e47547 */ /* 0x000fea000b83ffff */
.L_x_7:
[----:B------:R-:W-:-:S09]  /*fe70*/  UISETP.GE.AND UP1, UPT, UR24, 0x80, UPT ;  /* 0x000000801800788c */ /* 0x000fd2000bf26270 */
[----:B------:R-:W-:Y:S05]  /*fe80*/  BRA.U !UP1, `(.L_x_11) ;  /* 0x0000000109107547 */ /* 0x000fea000b800000 */
[----:B------:R-:W-:-:S06]  /*fe90*/  USHF.L.U32 UR4, UR4, 0x1f, URZ ;  /* 0x0000001f04047899 */ /* 0x000fcc00080006ff */
[----:B-----5:R-:W-:-:S04]  /*fea0*/  IMAD.U32 R0, RZ, RZ, UR4 ;  /* 0x00000004ff007e24 */ /* 0x020fc8000f8e00ff */
[----:B------:R-:W1:Y:S02]  /*feb0*/  SYNCS.PHASECHK.TRANS64.TRYWAIT P0, [UR6], R0 ;  /* 0x00000000ff0075a7 */ /* 0x000e640008001106 */
[----:B-1----:R-:W-:Y:S05]  /*fec0*/  @!P0 BRA `(.L_x_12) ;  /* 0x0000002c00008947 */ /* 0x002fea0003800000 */
.L_x_11:
[----:B------:R-:W-:Y:S06]  /*fed0*/  BAR.SYNC.DEFER_BLOCKING 0x0 ;  /* 0x0000000000007b1d */ /* 0x000fec0000010000 */
[----:B------:R-:W1:Y:S01]  /*fee0*/  LDCU.128 UR12, c[0x0][0x390] ;  /* 0x00007200ff0c77ac */ /* 0x000e620008000c00 */
[----:B------:R-:W2:Y:S01]  /*fef0*/  S2R R69, SR_TID.X ;  /* 0x0000000000457919 */ /* 0x000ea20000002100 */
[----:B------:R-:W3:Y:S01]  /*ff00*/  LDCU UR5, c[0x0][0x3b8] ;  /* 0x00007700ff0577ac */ /* 0x000ee20008000800 */
[----:B-----5:R-:W4:Y:S01]  /*ff10*/  S2R R2, SR_TID.X ;  /* 0x0000000000027919 */ /* 0x020f220000002100 */
[----:B------:R-:W0:Y:S01]  /*ff20*/  LDCU UR4, c[0x0][0x3b4] ;  /* 0x00007680ff0477ac */ /* 0x000e220008000800 */
[----:B------:R-:W0:Y:S02]  /*ff30*/  @!P1 SYNCS.CCTL.IV [UR9+0x10000] ;  /* 0x01000000ff0099b1 */ /* 0x000e240008000009 */
[----:B0-----:R-:W-:Y:S06]  /*ff40*/  BAR.SYNC.DEFER_BLOCKING 0x0 ;  /* 0x0000000000007b1d */ /* 0x001fec0000010000 */
[----:B------:R-:W0:Y:S01]  /*ff50*/  LDTM.x64 R4, tmem[UR10] ;  /* 0x0000000a000479ee */ /* 0x000e220008340000 */
[----:B--2---:R-:W-:-:S02]  /*ff60*/  LOP3.LUT R0, R69, 0x80, RZ, 0xc0, !PT ;  /* 0x0000008045007812 */ /* 0x004fc400078ec0ff */
[----:B----4-:R-:W-:Y:S02]  /*ff70*/  LOP3.LUT R2, R2, 0x7f, RZ, 0xc0, !PT ;  /* 0x0000007f02027812 */ /* 0x010fe400078ec0ff */
[----:B------:R-:W-:Y:S01]  /*ff80*/  LEA R0, R0, UR9, 0x5 ;  /* 0x0000000900007c11 */ /* 0x000fe2000f8e28ff */
[----:B------:R-:W2:Y:S01]  /*ff90*/  @!P1 SYNCS.CCTL.IV [UR9+0x10008] ;  /* 0x01000800ff0099b1 */ /* 0x000ea20008000009 */
[----:B------:R-:W-:-:S03]  /*ffa0*/  NOP ;  /* 0x0000000000007918 */ /* 0x000fc60000000000 */
[----:B------:R-:W-:Y:S01]  /*ffb0*/  IMAD R0, R2, 0x10, R0 ;  /* 0x0000001002007824 */ /* 0x000fe200078e0200 */
[----:B0-----:R-:W-:Y:S02]  /*ffc0*/  F2FP.SATFINITE.E4M3.F32.PACK_AB_MERGE_C R12, R13, R12, RZ ;  /* 0x0000000c0d0c723e */ /* 0x001fe400048070ff */
[----:B------:R-:W-:Y:S02]  /*ffd0*/  F2FP.SATFINITE.E4M3.F32.PACK_AB_MERGE_C R14, R15, R14, RZ ;  /* 0x0000000e0f0e723e */ /* 0x000fe400048070ff */
[----:B------:R-:W-:Y:S02]  /*ffe0*/  F2FP.SATFINITE.E4M3.F32.PACK_AB_MERGE_C R16, R17, R16, RZ ;  /* 0x000000101110723e */ /* 0x000fe400048070ff */
[----:B------:R-:W-:Y:S02]  /*fff0*/  F2FP.SATFINITE.E4M3.F32.PACK_AB_MERGE_C R20, R21, R20, RZ ;  /* 0x000000141514723e */ /* 0x000fe400048070ff */
[----:B------:R-:W-:Y:S02]  /*10000*/  F2FP.SATFINITE.E4M3.F32.PACK_AB_MERGE_C R22, R23, R22, RZ ;  /* 0x000000161716723e */ /* 0x000fe400048070ff */
[----:B------:R-:W-:-:S02]  /*10010*/  F2FP.SATFINITE.E4M3.F32.PACK_AB_MERGE_C R24, R25, R24, RZ ;  /* 0x000000181918723e */ /* 0x000fc400048070ff */
[----:B------:R-:W-:Y:S02]  /*10020*/  F2FP.SATFINITE.E4M3.F32.PACK_AB_MERGE_C R4, R5, R4, RZ ;  /* 0x000000040504723e */ /* 0x000fe400048070ff */
[----:B------:R-:W-:Y:S02]  /*10030*/  F2FP.SATFINITE.E4M3.F32.PACK_AB_MERGE_C R6, R7, R6, RZ ;  /* 0x000000060706723e */ /* 0x000fe400048070ff */
[----:B------:R-:W-:Y:S02]  /*10040*/  F2FP.SATFINITE.E4M3.F32.PACK_AB_MERGE_C R8, R9, R8, RZ ;  /* 0x000000080908723e */ /* 0x000fe400048070ff */
[----:B------:R-:W-:Y:S02]  /*10050*/  LOP3.LUT R12, R12, 0xffff, RZ, 0xc0, !PT ;  /* 0x0000ffff0c0c7812 */ /* 0x000fe400078ec0ff */
[----:B------:R-:W-:Y:S02]  /*10060*/  LOP3.LUT R21, R14, 0xffff, RZ, 0xc0, !PT ;  /* 0x0000ffff0e157812 */ /* 0x000fe400078ec0ff */
[----:B------:R-:W-:-:S02]  /*10070*/  LOP3.LUT R16, R16, 0xffff, RZ, 0xc0, !PT ;  /* 0x0000ffff10107812 */ /* 0x000fc400078ec0ff */
[----:B------:R-:W-:Y:S02]  /*10080*/  LOP3.LUT R20, R20, 0xffff, RZ, 0xc0, !PT ;  /* 0x0000ffff14147812 */ /* 0x000fe400078ec0ff */
[----:B------:R-:W-:Y:S02]  /*10090*/  LOP3.LUT R23, R22, 0xffff, RZ, 0xc0, !PT ;  /* 0x0000ffff16177812 */ /* 0x000fe400078ec0ff */
[----:B------:R-:W-:Y:S02]  /*100a0*/  LOP3.LUT R24, R24, 0xffff, RZ, 0xc0, !PT ;  /* 0x0000ffff18187812 */ /* 0x000fe400078ec0ff */
[----:B------:R-:W-:Y:S02]  /*100b0*/  F2FP.SATFINITE.E4M3.F32.PACK_AB_MERGE_C R44, R45, R44, RZ ;  /* 0x0000002c2d2c723e */ /* 0x000fe400048070ff */
[----:B------:R-:W-:Y:S02]  /*100c0*/  F2FP.SATFINITE.E4M3.F32.PACK_AB_MERGE_C R46, R47, R46, RZ ;  /* 0x0000002e2f2e723e */ /* 0x000fe400048070ff */
[----:B------:R-:W-:-:S02]  /*100d0*/  F2FP.SATFINITE.E4M3.F32.PACK_AB_MERGE_C R48, R49, R48, RZ ;  /* 0x000000303130723e */ /* 0x000fc400048070ff */
[----:B------:R-:W-:Y:S02]  /*100e0*/  F2FP.SATFINITE.E4M3.F32.PACK_AB_MERGE_C R52, R53, R52, RZ ;  /* 0x000000343534723e */ /* 0x000fe400048070ff */
[----:B------:R-:W-:Y:S02]  /*100f0*/  F2FP.SATFINITE.E4M3.F32.PACK_AB_MERGE_C R54, R55, R54, RZ ;  /* 0x000000363736723e */ /* 0x000fe400048070ff */
[----:B------:R-:W-:Y:S02]  /*10100*/  F2FP.SATFINITE.E4M3.F32.PACK_AB_MERGE_C R56, R57, R56, RZ ;  /* 0x000000383938723e */ /* 0x000fe400048070ff */
[----:B------:R-:W-:Y:S02]  /*10110*/  F2FP.SATFINITE.E4M3.F32.PACK_AB_MERGE_C R18, R19, R18, RZ ;  /* 0x000000121312723e */ /* 0x000fe400048070ff */
[----:B------:R-:W-:Y:S02]  /*10120*/  LOP3.LUT R19, R4, 0xffff, RZ, 0xc0, !PT ;  /* 0x0000ffff04137812 */ /* 0x000fe400078ec0ff */
[----:B------:R-:W-:-:S02]  /*10130*/  LOP3.LUT R76, R6, 0xffff, RZ, 0xc0, !PT ;  /* 0x0000ffff064c7812 */ /* 0x000fc400078ec0ff */
[----:B------:R-:W-:Y:S02]  /*10140*/  F2FP.SATFINITE.E4M3.F32.PACK_AB_MERGE_C R36, R37, R36, RZ ;  /* 0x000000242524723e */ /* 0x000fe400048070ff */
[----:B------:R-:W-:Y:S02]  /*10150*/  F2FP.SATFINITE.E4M3.F32.PACK_AB_MERGE_C R38, R39, R38, RZ ;  /* 0x000000262726723e */ /* 0x000fe400048070ff */
[----:B------:R-:W-:Y:S02]  /*10160*/  LOP3.LUT R78, R8, 0xffff, RZ, 0xc0, !PT ;  /* 0x0000ffff084e7812 */ /* 0x000fe400078ec0ff */
[--C-:B------:R-:W-:Y:S02]  /*10170*/  PRMT R4, R16, 0x3340, R1.reuse ;  /* 0x0000334010047816 */ /* 0x100fe40000000001 */
[----:B------:R-:W-:Y:S02]  /*10180*/  PRMT R6, R24, 0x3340, R1 ;  /* 0x0000334018067816 */ /* 0x000fe40000000001 */
[----:B------:R-:W-:-:S02]  /*10190*/  PRMT R5, R12, 0x3340, R21 ;  /* 0x000033400c057816 */ /* 0x000fc40000000015 */
[----:B------:R-:W-:Y:S02]  /*101a0*/  PRMT R7, R20, 0x3340, R23 ;  /* 0x0000334014077816 */ /* 0x000fe40000000017 */
[----:B------:R-:W-:Y:S02]  /*101b0*/  F2FP.SATFINITE.E4M3.F32.PACK_AB_MERGE_C R40, R41, R40, RZ ;  /* 0x000000282928723e */ /* 0x000fe400048070ff */
[----:B------:R-:W-:Y:S02]  /*101c0*/  LOP3.LUT R44, R44, 0xffff, RZ, 0xc0, !PT ;  /* 0x0000ffff2c2c7812 */ /* 0x000fe400078ec0ff */
[----:B------:R-:W-:Y:S02]  /*101d0*/  LOP3.LUT R37, R46, 0xffff, RZ, 0xc0, !PT ;  /* 0x0000ffff2e257812 */ /* 0x000fe400078ec0ff */
[----:B------:R-:W-:Y:S02]  /*101e0*/  LOP3.LUT R48, R48, 0xffff, RZ, 0xc0, !PT ;  /* 0x0000ffff30307812 */ /* 0x000fe400078ec0ff */
[----:B------:R-:W-:-:S02]  /*101f0*/  LOP3.LUT R52, R52, 0xffff, RZ, 0xc0, !PT ;  /* 0x0000ffff34347812 */ /* 0x000fc400078ec0ff */
[----:B------:R-:W-:Y:S02]  /*10200*/  LOP3.LUT R39, R54, 0xffff, RZ, 0xc0, !PT ;  /* 0x0000ffff36277812 */ /* 0x000fe400078ec0ff */
[----:B------:R-:W-:Y:S02]  /*10210*/  LOP3.LUT R56, R56, 0xffff, RZ, 0xc0, !PT ;  /* 0x0000ffff38387812 */ /* 0x000fe400078ec0ff */
[----:B------:R-:W-:Y:S02]  /*10220*/  F2FP.SATFINITE.E4M3.F32.PACK_AB_MERGE_C R28, R29, R28, RZ ;  /* 0x0000001c1d1c723e */ /* 0x000fe400048070ff */
[----:B------:R-:W-:Y:S02]  /*10230*/  F2FP.SATFINITE.E4M3.F32.PACK_AB_MERGE_C R30, R31, R30, RZ ;  /* 0x0000001e1f1e723e */ /* 0x000fe400048070ff */
[----:B------:R-:W-:Y:S02]  /*10240*/  F2FP.SATFINITE.E4M3.F32.PACK_AB_MERGE_C R32, R33, R32, RZ ;  /* 0x000000202120723e */ /* 0x000fe400048070ff */
[----:B------:R-:W-:-:S02]  /*10250*/  F2FP.SATFINITE.E4M3.F32.PACK_AB_MERGE_C R10, R11, R10, RZ ;  /* 0x0000000a0b0a723e */ /* 0x000fc400048070ff */
[----:B------:R-:W-:Y:S02]  /*10260*/  F2FP.SATFINITE.E4M3.F32.PACK_AB_MERGE_C R34, R35, R34, RZ ;  /* 0x000000222322723e */ /* 0x000fe400048070ff */
[----:B------:R-:W-:Y:S02]  /*10270*/  PRMT R2, R78, 0x3340, R1 ;  /* 0x000033404e027816 */ /* 0x000fe40000000001 */
[----:B------:R-:W-:Y:S02]  /*10280*/  PRMT R3, R19, 0x3340, R76 ;  /* 0x0000334013037816 */ /* 0x000fe4000000004c */
[----:B------:R-:W-:Y:S02]  /*10290*/  PRMT R11, R5, 0x5410, R4 ;  /* 0x00005410050b7816 */ /* 0x000fe40000000004 */
[----:B------:R-:W-:Y:S02]  /*102a0*/  PRMT R13, R7, 0x5410, R6 ;  /* 0x00005410070d7816 */ /* 0x000fe40000000006 */
[----:B------:R-:W-:-:S02]  /*102b0*/  LOP3.LUT R36, R36, 0xffff, RZ, 0xc0, !PT ;  /* 0x0000ffff24247812 */ /* 0x000fc400078ec0ff */
[----:B------:R-:W-:Y:S02]  /*102c0*/  LOP3.LUT R35, R38, 0xffff, RZ, 0xc0, !PT ;  /* 0x0000ffff26237812 */ /* 0x000fe400078ec0ff */
[----:B------:R-:W-:Y:S02]  /*102d0*/  LOP3.LUT R40, R40, 0xffff, RZ, 0xc0, !PT ;  /* 0x0000ffff28287812 */ /* 0x000fe400078ec0ff */
[--C-:B------:R-:W-:Y:S02]  /*102e0*/  PRMT R4, R48, 0x3340, R1.reuse ;  /* 0x0000334030047816 */ /* 0x100fe40000000001 */
[----:B------:R-:W-:Y:S02]  /*102f0*/  PRMT R6, R56, 0x3340, R1 ;  /* 0x0000334038067816 */ /* 0x000fe40000000001 */
[----:B------:R-:W-:Y:S02]  /*10300*/  PRMT R5, R44, 0x3340, R37 ;  /* 0x000033402c057816 */ /* 0x000fe40000000025 */
[----:B------:R-:W-:-:S02]  /*10310*/  PRMT R7, R52, 0x3340, R39 ;  /* 0x0000334034077816 */ /* 0x000fc40000000027 */
[----:B------:R-:W-:Y:S02]  /*10320*/  LOP3.LUT R28, R28, 0xffff, RZ, 0xc0, !PT ;  /* 0x0000ffff1c1c7812 */ /* 0x000fe400078ec0ff */
[----:B------:R-:W-:Y:S02]  /*10330*/  LOP3.LUT R33, R30, 0xffff, RZ, 0xc0, !PT ;  /* 0x0000ffff1e217812 */ /* 0x000fe400078ec0ff */
[----:B------:R-:W-:Y:S02]  /*10340*/  LOP3.LUT R32, R32, 0xffff, RZ, 0xc0, !PT ;  /* 0x0000ffff20207812 */ /* 0x000fe400078ec0ff */
        /* <DEDUP_REMOVED lines=8> */
[----:B------:R-:W-:-:S02]  /*103d0*/  PRMT R29, R7, 0x5410, R6 ;  /* 0x00005410071d7816 */ /* 0x000fc40000000006 */
[----:B------:R-:W-:Y:S02]  /*103e0*/  PRMT R8, R32, 0x3340, R1 ;  /* 0x0000334020087816 */ /* 0x000fe40000000001 */
[----:B------:R-:W-:Y:S02]  /*103f0*/  PRMT R15, R28, 0x3340, R33 ;  /* 0x000033401c0f7816 */ /* 0x000fe40000000021 */
[----:B------:R-:W-:Y:S02]  /*10400*/  SHF.R.U32.HI R5, RZ, 0x8, R12 ;  /* 0x00000008ff057819 */ /* 0x000fe4000001160c */
[----:B------:R-:W-:Y:S02]  /*10410*/  SHF.R.U32.HI R6, RZ, 0x8, R21 ;  /* 0x00000008ff067819 */ /* 0x000fe40000011615 */
[----:B------:R-:W-:Y:S02]  /*10420*/  LOP3.LUT R60, R60, 0xffff, RZ, 0xc0, !PT ;  /* 0x0000ffff3c3c7812 */ /* 0x000fe400078ec0ff */
[----:B------:R-:W-:-:S02]  /*10430*/  LOP3.LUT R41, R62, 0xffff, RZ, 0xc0, !PT ;  /* 0x0000ffff3e297812 */ /* 0x000fc400078ec0ff */
[----:B------:R-:W-:Y:S02]  /*10440*/  LOP3.LUT R64, R64, 0xffff, RZ, 0xc0, !PT ;  /* 0x0000ffff40407812 */ /* 0x000fe400078ec0ff */
[----:B------:R-:W-:Y:S02]  /*10450*/  SHF.R.U32.HI R4, RZ, 0x8, R78 ;  /* 0x00000008ff047819 */ /* 0x000fe4000001164e */
[----:B------:R-:W-:Y:S02]  /*10460*/  SHF.R.U32.HI R7, RZ, 0x8, R16 ;  /* 0x00000008ff077819 */ /* 0x000fe40000011610 */
[----:B------:R-:W-:Y:S02]  /*10470*/  PRMT R25, R3, 0x5410, R2 ;  /* 0x0000541003197816 */ /* 0x000fe40000000002 */
[----:B------:R-:W-:Y:S02]  /*10480*/  PRMT R15, R15, 0x5410, R8 ;  /* 0x000054100f0f7816 */ /* 0x000fe40000000008 */
[----:B------:R-:W-:-:S02]  /*10490*/  SHF.R.U32.HI R2, RZ, 0x8, R19 ;  /* 0x00000008ff027819 */ /* 0x000fc40000011613 */
[----:B------:R-:W-:Y:S02]  /*104a0*/  SHF.R.U32.HI R3, RZ, 0x8, R76 ;  /* 0x00000008ff037819 */ /* 0x000fe4000001164c */
[----:B------:R-:W-:Y:S02]  /*104b0*/  LOP3.LUT R5, R5, 0xffff, RZ, 0xc0, !PT ;  /* 0x0000ffff05057812 */ /* 0x000fe400078ec0ff */
[----:B------:R-:W-:Y:S02]  /*104c0*/  LOP3.LUT R6, R6, 0xffff, RZ, 0xc0, !PT ;  /* 0x0000ffff06067812 */ /* 0x000fe400078ec0ff */
[----:B------:R-:W-:Y:S02]  /*104d0*/  PRMT R8, R64, 0x3340, R1 ;  /* 0x0000334040087816 */ /* 0x000fe40000000001 */
[----:B------:R-:W-:Y:S02]  /*104e0*/  PRMT R17, R60, 0x3340, R41 ;  /* 0x000033403c117816 */ /* 0x000fe40000000029 */
[----:B------:R-:W-:-:S02]  /*104f0*/  LOP3.LUT R4, R4, 0xffff, RZ, 0xc0, !PT ;  /* 0x0000ffff04047812 */ /* 0x000fc400078ec0ff */
[----:B------:R-:W-:Y:S02]  /*10500*/  LOP3.LUT R7, R7, 0xffff, RZ, 0xc0, !PT ;  /* 0x0000ffff07077812 */ /* 0x000fe400078ec0ff */
[----:B------:R-:W-:Y:S02]  /*10510*/  LOP3.LUT R2, R2, 0xffff, RZ, 0xc0, !PT ;  /* 0x0000ffff02027812 */ /* 0x000fe400078ec0ff */
[----:B------:R-:W-:Y:S02]  /*10520*/  LOP3.LUT R3, R3, 0xffff, RZ, 0xc0, !PT ;  /* 0x0000ffff03037812 */ /* 0x000fe400078ec0ff */
[----:B------:R-:W-:Y:S02]  /*10530*/  PRMT R19, R5, 0x3340, R6 ;  /* 0x0000334005137816 */ /* 0x000fe40000000006 */
[----:B------:R-:W-:Y:S02]  /*10540*/  PRMT R31, R17, 0x5410, R8 ;  /* 0x00005410111f7816 */ /* 0x000fe40000000008 */
[----:B------:R-:W-:-:S02]  /*10550*/  SHF.R.U32.HI R5, RZ, 0x8, R28 ;  /* 0x00000008ff057819 */ /* 0x000fc4000001161c */
[----:B------:R-:W-:Y:S02]  /*10560*/  SHF.R.U32.HI R6, RZ, 0x8, R33 ;  /* 0x00000008ff067819 */ /* 0x000fe40000011621 */
[----:B------:R-:W-:Y:S02]  /*10570*/  PRMT R8, R4, 0x3340, R1 ;  /* 0x0000334004087816 */ /* 0x000fe40000000001 */
[----:B------:R-:W-:Y:S02]  /*10580*/  PRMT R68, R7, 0x3340, R68 ;  /* 0x0000334007447816 */ /* 0x000fe40000000044 */
[----:B------:R-:W-:Y:S02]  /*10590*/  SHF.R.U32.HI R4, RZ, 0x8, R24 ;  /* 0x00000008ff047819 */ /* 0x000fe40000011618 */
[----:B------:R-:W-:Y:S01]  /*105a0*/  SHF.R.U32.HI R7, RZ, 0x8, R32 ;  /* 0x00000008ff077819 */ /* 0x000fe20000011620 */
[----:B------:R-:W1:Y:S01]  /*105b0*/  LDL.LU R24, [R1+0x238] ;  /* 0x0002380001187983 */ /* 0x000e620000300800 */
[----:B------:R-:W-:-:S02]  /*105c0*/  PRMT R17, R2, 0x3340, R3 ;  /* 0x0000334002117816 */ /* 0x000fc40000000003 */
[----:B------:R-:W-:Y:S02]  /*105d0*/  SHF.R.U32.HI R2, RZ, 0x8, R20 ;  /* 0x00000008ff027819 */ /* 0x000fe40000011614 */
[----:B------:R-:W-:Y:S02]  /*105e0*/  SHF.R.U32.HI R3, RZ, 0x8, R23 ;  /* 0x00000008ff037819 */ /* 0x000fe40000011617 */
[----:B------:R-:W-:Y:S02]  /*105f0*/  LOP3.LUT R5, R5, 0xffff, RZ, 0xc0, !PT ;  /* 0x0000ffff05057812 */ /* 0x000fe400078ec0ff */
[----:B------:R-:W-:Y:S02]  /*10600*/  LOP3.LUT R6, R6, 0xffff, RZ, 0xc0, !PT ;  /* 0x0000ffff06067812 */ /* 0x000fe400078ec0ff */
[----:B------:R-:W-:Y:S02]  /*10610*/  LOP3.LUT R4, R4, 0xffff, RZ, 0xc0, !PT ;  /* 0x0000ffff04047812 */ /* 0x000fe400078ec0ff */
[----:B------:R-:W-:-:S02]  /*10620*/  LOP3.LUT R7, R7, 0xffff, RZ, 0xc0, !PT ;  /* 0x0000ffff07077812 */ /* 0x000fc400078ec0ff */
[----:B------:R-:W-:Y:S02]  /*10630*/  LOP3.LUT R2, R2, 0xffff, RZ, 0xc0, !PT ;  /* 0x0000ffff02027812 */ /* 0x000fe400078ec0ff */
[----:B------:R-:W-:Y:S02]  /*10640*/  LOP3.LUT R3, R3, 0xffff, RZ, 0xc0, !PT ;  /* 0x0000ffff03037812 */ /* 0x000fe400078ec0ff */
[----:B------:R-:W-:Y:S02]  /*10650*/  PRMT R23, R5, 0x3340, R6 ;  /* 0x0000334005177816 */ /* 0x000fe40000000006 */
[----:B------:R-:W-:Y:S02]  /*10660*/  SHF.R.U32.HI R5, RZ, 0x8, R44 ;  /* 0x00000008ff057819 */ /* 0x000fe4000001162c */
[----:B------:R-:W-:Y:S02]  /*10670*/  SHF.R.U32.HI R6, RZ, 0x8, R37 ;  /* 0x00000008ff067819 */ /* 0x000fe40000011625 */
[----:B------:R-:W-:-:S02]  /*10680*/  PRMT R12, R4, 0x3340, R1 ;  /* 0x00003340040c7816 */ /* 0x000fc40000000001 */
[----:B------:R-:W-:Y:S02]  /*10690*/  PRMT R70, R7, 0x3340, R70 ;  /* 0x0000334007467816 */ /* 0x000fe40000000046 */
[----:B------:R-:W-:Y:S02]  /*106a0*/  SHF.R.U32.HI R4, RZ, 0x8, R40 ;  /* 0x00000008ff047819 */ /* 0x000fe40000011628 */
[----:B------:R-:W-:Y:S02]  /*106b0*/  PRMT R21, R2, 0x3340, R3 ;  /* 0x0000334002157816 */ /* 0x000fe40000000003 */
[----:B------:R-:W-:Y:S02]  /*106c0*/  LOP3.LUT R5, R5, 0xffff, RZ, 0xc0, !PT ;  /* 0x0000ffff05057812 */ /* 0x000fe400078ec0ff */
[----:B------:R-:W-:Y:S02]  /*106d0*/  LOP3.LUT R6, R6, 0xffff, RZ, 0xc0, !PT ;  /* 0x0000ffff06067812 */ /* 0x000fe400078ec0ff */
[----:B------:R-:W-:-:S02]  /*106e0*/  PRMT R23, R23, 0x5410, R70 ;  /* 0x0000541017177816 */ /* 0x000fc40000000046 */
[----:B------:R-:W-:Y:S02]  /*106f0*/  LOP3.LUT R18, R18, 0xffff, RZ, 0xc0, !PT ;  /* 0x0000ffff12127812 */ /* 0x000fe400078ec0ff */
[----:B------:R-:W-:Y:S02]  /*10700*/  LOP3.LUT R4, R4, 0xffff, RZ, 0xc0, !PT ;  /* 0x0000ffff04047812 */ /* 0x000fe400078ec0ff */
[----:B------:R-:W-:Y:S02]  /*10710*/  LOP3.LUT R34, R34, 0xffff, RZ, 0xc0, !PT ;  /* 0x0000ffff22227812 */ /* 0x000fe400078ec0ff */
[----:B------:R-:W-:Y:S02]  /*10720*/  SHF.R.U32.HI R3, RZ, 0x8, R35 ;  /* 0x00000008ff037819 */ /* 0x000fe40000011623 */
[----:B------:R-:W-:Y:S02]  /*10730*/  PRMT R17, R17, 0x5410, R8 ;  /* 0x0000541011117816 */ /* 0x000fe40000000008 */
[----:B------:R-:W-:-:S02]  /*10740*/  LOP3.LUT R10, R10, 0xffff, RZ, 0xc0, !PT ;  /* 0x0000ffff0a0a7812 */ /* 0x000fc400078ec0ff */
[----:B------:R-:W-:Y:S02]  /*10750*/  PRMT R21, R21, 0x5410, R12 ;  /* 0x0000541015157816 */ /* 0x000fe4000000000c */
[----:B------:R-:W-:Y:S02]  /*10760*/  PRMT R35, R5, 0x3340, R6 ;  /* 0x0000334005237816 */ /* 0x000fe40000000006 */
[----:B------:R-:W-:Y:S02]  /*10770*/  LOP3.LUT R26, R26, 0xffff, RZ, 0xc0, !PT ;  /* 0x0000ffff1a1a7812 */ /* 0x000fe400078ec0ff */
[----:B------:R-:W-:Y:S02]  /*10780*/  PRMT R5, R11, 0x4210, R18 ;  /* 0x000042100b057816 */ /* 0x000fe40000000012 */
[----:B------:R-:W-:Y:S02]  /*10790*/  PRMT R20, R4, 0x3340, R1 ;  /* 0x0000334004147816 */ /* 0x000fe40000000001 */
[----:B------:R-:W-:-:S02]  /*107a0*/  PRMT R11, R23, 0x5210, R34 ;  /* 0x00005210170b7816 */ /* 0x000fc40000000022 */
[--C-:B------:R-:W-:Y:S01]  /*107b0*/  PRMT R4, R9, 0x4210, R10.reuse ;  /* 0x0000421009047816 */ /* 0x100fe2000000000a */
[----:B------:R-:W4:Y:S01]  /*107c0*/  LDL.LU R23, [R1+0x234] ;  /* 0x0002340001177983 */ /* 0x000f220000300800 */
[----:B------:R-:W-:Y:S02]  /*107d0*/  PRMT R8, R17, 0x5210, R10 ;  /* 0x0000521011087816 */ /* 0x000fe4000000000a */
[----:B------:R-:W-:Y:S01]  /*107e0*/  PRMT R10, R21, 0x5210, R26 ;  /* 0x00005210150a7816 */ /* 0x000fe2000000001a */
[----:B------:R-:W3:Y:S01]  /*107f0*/  LDL.LU R22, [R1+0x230] ;  /* 0x0002300001167983 */ /* 0x000ee20000300800 */
[----:B------:R-:W-:Y:S02]  /*10800*/  SHF.R.U32.HI R7, RZ, 0x8, R48 ;  /* 0x00000008ff077819 */ /* 0x000fe40000011630 */
[----:B------:R-:W-:Y:S01]  /*10810*/  PRMT R19, R19, 0x5410, R68 ;  /* 0x0000541013137816 */ /* 0x000fe20000000044 */
[----:B------:R-:W3:Y:S01]  /*10820*/  LDL.LU R21, [R1+0x22c] ;  /* 0x00022c0001157983 */ /* 0x000ee20000300800 */
[----:B------:R-:W-:-:S02]  /*10830*/  LOP3.LUT R7, R7, 0xffff, RZ, 0xc0, !PT ;  /* 0x0000ffff07077812 */ /* 0x000fc400078ec0ff */
[----:B------:R-:W-:Y:S02]  /*10840*/  PRMT R9, R19, 0x5210, R18 ;  /* 0x0000521013097816 */ /* 0x000fe40000000012 */
[----:B------:R-:W-:Y:S02]  /*10850*/  PRMT R72, R7, 0x3340, R72 ;  /* 0x0000334007487816 */ /* 0x000fe40000000048 */
[----:B------:R-:W-:Y:S02]  /*10860*/  PRMT R6, R13, 0x4210, R26 ;  /* 0x000042100d067816 */ /* 0x000fe4000000001a */
[----:B------:R-:W-:Y:S01]  /*10870*/  PRMT R7, R15, 0x4210, R34 ;  /* 0x000042100f077816 */ /* 0x000fe20000000022 */
[----:B--2---:R0:W-:Y:S01]  /*10880*/  STS.128 [R0+0x800], R8 ;  /* 0x0008000800007388 */ /* 0x0041e20000000c00 */
[----:B------:R-:W-:Y:S02]  /*10890*/  SHF.R.U32.HI R2, RZ, 0x8, R36 ;  /* 0x00000008ff027819 */ /* 0x000fe40000011624 */
[----:B------:R-:W-:Y:S01]  /*108a0*/  LOP3.LUT R3, R3, 0xffff, RZ, 0xc0, !PT ;  /* 0x0000ffff03037812 */ /* 0x000fe200078ec0ff */
[----:B------:R-:W-:Y:S01]  /*108b0*/  STS.128 [R0], R4 ;  /* 0x0000000400007388 */ /* 0x000fe20000000c00 */
[----:B------:R-:W-:-:S02]  /*108c0*/  LOP3.LUT R2, R2, 0xffff, RZ, 0xc0, !PT ;  /* 0x0000ffff02027812 */ /* 0x000fc400078ec0ff */
[----:B------:R-:W-:Y:S02]  /*108d0*/  SHF.R.U32.HI R12, RZ, 0x8, R39 ;  /* 0x00000008ff0c7819 */ /* 0x000fe40000011627 */
[----:B------:R-:W-:Y:S01]  /*108e0*/  PRMT R33, R2, 0x3340, R3 ;  /* 0x0000334002217816 */ /* 0x000fe20000000003 */
[----:B------:R-:W-:Y:S01]  /*108f0*/  IMAD.SHL.U32 R3, R69, 0x10, RZ ;  /* 0x0000001045037824 */ /* 0x000fe200078e00ff */
[----:B------:R-:W-:Y:S02]  /*10900*/  SHF.R.U32.HI R2, RZ, 0x8, R52 ;  /* 0x00000008ff027819 */ /* 0x000fe40000011634 */
[----:B------:R-:W-:Y:S02]  /*10910*/  SHF.R.U32.HI R14, RZ, 0x8, R60 ;  /* 0x00000008ff0e7819 */ /* 0x000fe4000001163c */
[----:B------:R-:W-:Y:S02]  /*10920*/  SHF.R.U32.HI R15, RZ, 0x8, R41 ;  /* 0x00000008ff0f7819 */ /* 0x000fe40000011629 */
[----:B------:R-:W-:-:S02]  /*10930*/  SHF.R.U32.HI R16, RZ, 0x8, R64 ;  /* 0x00000008ff107819 */ /* 0x000fc40000011640 */
[----:B------:R-:W-:Y:S02]  /*10940*/  LOP3.LUT R12, R12, 0xffff, RZ, 0xc0, !PT ;  /* 0x0000ffff0c0c7812 */ /* 0x000fe400078ec0ff */
[----:B0-----:R-:W-:Y:S02]  /*10950*/  LOP3.LUT R9, R2, 0xffff, RZ, 0xc0, !PT ;  /* 0x0000ffff02097812 */ /* 0x001fe400078ec0ff */
[----:B------:R-:W-:Y:S02]  /*10960*/  LOP3.LUT R15, R15, 0xffff, RZ, 0xc0, !PT ;  /* 0x0000ffff0f0f7812 */ /* 0x000fe400078ec0ff */
[----:B------:R-:W-:Y:S02]  /*10970*/  LOP3.LUT R14, R14, 0xffff, RZ, 0xc0, !PT ;  /* 0x0000ffff0e0e7812 */ /* 0x000fe400078ec0ff */
[----:B------:R-:W-:Y:S02]  /*10980*/  LOP3.LUT R16, R16, 0xffff, RZ, 0xc0, !PT ;  /* 0x0000ffff10107812 */ /* 0x000fe400078ec0ff */
[----:B------:R-:W-:-:S02]  /*10990*/  PRMT R12, R9, 0x3340, R12 ;  /* 0x00003340090c7816 */ /* 0x000fc4000000000c */
[----:B------:R-:W-:Y:S02]  /*109a0*/  PRMT R9, R14, 0x3340, R15 ;  /* 0x000033400e097816 */ /* 0x000fe4000000000f */
[----:B------:R-:W-:Y:S01]  /*109b0*/  LOP3.LUT R3, R3, 0xff0, RZ, 0xc0, !PT ;  /* 0x00000ff003037812 */ /* 0x000fe200078ec0ff */
[----:B------:R-:W-:Y:S01]  /*109c0*/  BAR.SYNC.DEFER_BLOCKING 0x0 ;  /* 0x0000000000007b1d */ /* 0x000fe20000010000 */
[----:B------:R-:W-:Y:S02]  /*109d0*/  PRMT R16, R16, 0x3340, R1 ;  /* 0x0000334010107816 */ /* 0x000fe40000000001 */
[----:B------:R-:W-:Y:S02]  /*109e0*/  F2FP.SATFINITE.E4M3.F32.PACK_AB_MERGE_C R42, R43, R42, RZ ;  /* 0x0000002a2b2a723e */ /* 0x000fe400048070ff */
[----:B------:R-:W-:Y:S02]  /*109f0*/  PRMT R19, R9, 0x5410, R16 ;  /* 0x0000541009137816 */ /* 0x000fe40000000010 */
[----:B------:R-:W-:-:S02]  /*10a00*/  SHF.R.U32.HI R13, RZ, 0x8, R56 ;  /* 0x00000008ff0d7819 */ /* 0x000fc40000011638 */
[----:B------:R-:W-:Y:S02]  /*10a10*/  F2FP.SATFINITE.E4M3.F32.PACK_AB_MERGE_C R50, R51, R50, RZ ;  /* 0x000000323332723e */ /* 0x000fe400048070ff */
[----:B------:R-:W-:Y:S02]  /*10a20*/  LOP3.LUT R13, R13, 0xffff, RZ, 0xc0, !PT ;  /* 0x0000ffff0d0d7812 */ /* 0x000fe400078ec0ff */
[----:B------:R-:W-:Y:S02]  /*10a30*/  F2FP.SATFINITE.E4M3.F32.PACK_AB_MERGE_C R58, R59, R58, RZ ;  /* 0x0000003a3b3a723e */ /* 0x000fe400048070ff */
[----:B------:R-:W-:Y:S01]  /*10a40*/  F2FP.SATFINITE.E4M3.F32.PACK_AB_MERGE_C R66, R67, R66, RZ ;  /* 0x000000424342723e */ /* 0x000fe200048070ff */
[----:B------:R-:W0:Y:S04]  /*10a50*/  LDS.128 R4, [R3+UR9] ;  /* 0x0000000903047984 */ /* 0x000e280008000c00 */
[----:B------:R-:W-:Y:S01]  /*10a60*/  LDS.128 R8, [R3+UR9+0x1000] ;  /* 0x0010000903087984 */ /* 0x000fe20008000c00 */
[----:B------:R-:W-:-:S02]  /*10a70*/  PRMT R13, R13, 0x3340, R74 ;  /* 0x000033400d0d7816 */ /* 0x000fc4000000004a */
[----:B------:R-:W-:Y:S02]  /*10a80*/  PRMT R33, R33, 0x5410, R20 ;  /* 0x0000541021217816 */ /* 0x000fe40000000014 */
[----:B------:R-:W-:Y:S02]  /*10a90*/  PRMT R17, R35, 0x5410, R72 ;  /* 0x0000541023117816 */ /* 0x000fe40000000048 */
[----:B------:R-:W-:Y:S02]  /*10aa0*/  LOP3.LUT R42, R42, 0xffff, RZ, 0xc0, !PT ;  /* 0x0000ffff2a2a7812 */ /* 0x000fe400078ec0ff */
[----:B------:R-:W-:Y:S02]  /*10ab0*/  PRMT R15, R12, 0x5410, R13 ;  /* 0x000054100c0f7816 */ /* 0x000fe4000000000d */
[----:B------:R-:W-:Y:S02]  /*10ac0*/  LOP3.LUT R50, R50, 0xffff, RZ, 0xc0, !PT ;  /* 0x0000ffff32327812 */ /* 0x000fe400078ec0ff */
[----:B------:R-:W-:-:S02]  /*10ad0*/  LOP3.LUT R58, R58, 0xffff, RZ, 0xc0, !PT ;  /* 0x0000ffff3a3a7812 */ /* 0x000fc400078ec0ff */
[----:B------:R-:W-:Y:S02]  /*10ae0*/  LOP3.LUT R66, R66, 0xffff, RZ, 0xc0, !PT ;  /* 0x0000ffff42427812 */ /* 0x000fe400078ec0ff */
[----:B------:R-:W-:Y:S02]  /*10af0*/  PRMT R16, R33, 0x5210, R42 ;  /* 0x0000521021107816 */ /* 0x000fe4000000002a */
[----:B------:R-:W-:Y:S02]  /*10b00*/  PRMT R17, R17, 0x5210, R50 ;  /* 0x0000521011117816 */ /* 0x000fe40000000032 */
[----:B------:R-:W-:Y:S02]  /*10b10*/  PRMT R18, R15, 0x5210, R58 ;  /* 0x000052100f127816 */ /* 0x000fe4000000003a */
[----:B------:R-:W-:Y:S01]  /*10b20*/  PRMT R19, R19, 0x5210, R66 ;  /* 0x0000521013137816 */ /* 0x000fe20000000042 */
[----:B------:R-:W-:Y:S01]  /*10b30*/  BAR.SYNC.DEFER_BLOCKING 0x0 ;  /* 0x0000000000007b1d */ /* 0x000fe20000010000 */
[----:B------:R-:W-:-:S02]  /*10b40*/  PRMT R12, R25, 0x4210, R42 ;  /* 0x00004210190c7816 */ /* 0x000fc4000000002a */
[----:B------:R-:W-:Y:S02]  /*10b50*/  PRMT R13, R27, 0x4210, R50 ;  /* 0x000042101b0d7816 */ /* 0x000fe40000000032 */
[----:B------:R-:W-:Y:S02]  /*10b60*/  PRMT R14, R29, 0x4210, R58 ;  /* 0x000042101d0e7816 */ /* 0x000fe4000000003a */
[----:B------:R-:W-:Y:S01]  /*10b70*/  PRMT R15, R31, 0x4210, R66 ;  /* 0x000042101f0f7816 */ /* 0x000fe20000000042 */
[----:B------:R2:W-:Y:S04]  /*10b80*/  STS.128 [R0+0x800], R16 ;  /* 0x0008001000007388 */ /* 0x0005e80000000c00 */
[----:B------:R0:W-:Y:S04]  /*10b90*/  STS.128 [R0], R12 ;  /* 0x0000000c00007388 */ /* 0x0001e80000000c00 */
[----:B--2---:R-:W2:Y:S01]  /*10ba0*/  LDL.LU R18, [R1+0x228] ;  /* 0x0002280001127983 */ /* 0x004ea20000300800 */
[C---:B-1----:R-:W-:Y:S01]  /*10bb0*/  ISETP.GE.AND P0, PT, R24.reuse, UR14, PT ;  /* 0x0000000e18007c0c */ /* 0x042fe2000bf06270 */
[----:B------:R-:W-:-:S03]  /*10bc0*/  IMAD R2, R24, UR4, RZ ;  /* 0x0000000418027c24 */ /* 0x000fc6000f8e02ff */
[C---:B---3--:R-:W-:Y:S01]  /*10bd0*/  ISETP.LT.AND P4, PT, R21.reuse, UR15, !P0 ;  /* 0x0000000f15007c0c */ /* 0x048fe2000c781270 */
[----:B0-----:R-:W-:Y:S02]  /*10be0*/  IMAD R15, R21, UR5, RZ ;  /* 0x00000005150f7c24 */ /* 0x001fe4000f8e02ff */
[----:B------:R-:W3:Y:S04]  /*10bf0*/  LDL.LU R21, [R1+0x224] ;  /* 0x0002240001157983 */ /* 0x000ee80000300800 */
[----:B------:R-:W3:Y:S04]  /*10c00*/  LDL.LU R20, [R1+0x220] ;  /* 0x0002200001147983 */ /* 0x000ee80000300800 */
[----:B------:R-:W3:Y:S04]  /*10c10*/  LDL.LU R32, [R1+0x21c] ;  /* 0x00021c0001207983 */ /* 0x000ee80000300800 */
[----:B------:R-:W3:Y:S04]  /*10c20*/  LDL.LU R30, [R1+0x218] ;  /* 0x00021800011e7983 */ /* 0x000ee80000300800 */
[----:B------:R-:W3:Y:S04]  /*10c30*/  LDL.LU R28, [R1+0x214] ;  /* 0x00021400011c7983 */ /* 0x000ee80000300800 */
[----:B------:R-:W3:Y:S04]  /*10c40*/  LDL.LU R26, [R1+0x210] ;  /* 0x00021000011a7983 */ /* 0x000ee80000300800 */
[----:B------:R-:W3:Y:S01]  /*10c50*/  LDL.LU R24, [R1+0x20c] ;  /* 0x00020c0001187983 */ /* 0x000ee20000300800 */
[----:B------:R-:W-:-:S02]  /*10c60*/  PRMT R43, R5, 0x7773, RZ ;  /* 0x00007773052b7816 */ /* 0x000fc400000000ff */
[C---:B------:R-:W-:Y:S02]  /*10c70*/  PRMT R45, R5.reuse, 0x7772, RZ ;  /* 0x00007772052d7816 */ /* 0x040fe400000000ff */
[C---:B------:R-:W-:Y:S02]  /*10c80*/  PRMT R47, R5.reuse, 0x7771, RZ ;  /* 0x00007771052f7816 */ /* 0x040fe400000000ff */
[----:B------:R-:W-:Y:S01]  /*10c90*/  PRMT R49, R5, 0x7770, RZ ;  /* 0x0000777005317816 */ /* 0x000fe200000000ff */
[C---:B----4-:R-:W-:Y:S01]  /*10ca0*/  IMAD R5, R23.reuse, UR5, RZ ;  /* 0x0000000517057c24 */ /* 0x050fe2000f8e02ff */
[----:B------:R-:W-:Y:S02]  /*10cb0*/  IADD3 R0, P1, PT, R2, UR12, RZ ;  /* 0x0000000c02007c10 */ /* 0x000fe4000ff3e0ff */
[----:B------:R-:W-:Y:S02]  /*10cc0*/  ISETP.LT.AND P2, PT, R23, UR15, !P0 ;  /* 0x0000000f17007c0c */ /* 0x000fe4000c741270 */
[----:B------:R-:W-:-:S02]  /*10cd0*/  PRMT R51, R4, 0x7773, RZ ;  /* 0x0000777304337816 */ /* 0x000fc400000000ff */
[C---:B------:R-:W-:Y:S02]  /*10ce0*/  PRMT R53, R4.reuse, 0x7772, RZ ;  /* 0x0000777204357816 */ /* 0x040fe400000000ff */
[C---:B------:R-:W-:Y:S02]  /*10cf0*/  PRMT R55, R4.reuse, 0x7771, RZ ;  /* 0x0000777104377816 */ /* 0x040fe400000000ff */
[----:B------:R-:W-:Y:S02]  /*10d00*/  PRMT R25, R4, 0x7770, RZ ;  /* 0x0000777004197816 */ /* 0x000fe400000000ff */
[----:B------:R-:W-:Y:S02]  /*10d10*/  LEA.HI.X.SX32 R2, R2, UR13, 0x1, P1 ;  /* 0x0000000d02027c11 */ /* 0x000fe400088f0eff */
[----:B------:R-:W-:Y:S02]  /*10d20*/  IADD3 R4, P1, PT, R5, R0, RZ ;  /* 0x0000000005047210 */ /* 0x000fe40007f3e0ff */
[----:B------:R-:W-:-:S02]  /*10d30*/  PRMT R29, R7, 0x7773, RZ ;  /* 0x00007773071d7816 */ /* 0x000fc400000000ff */
[C---:B------:R-:W-:Y:S02]  /*10d40*/  PRMT R31, R7.reuse, 0x7772, RZ ;  /* 0x00007772071f7816 */ /* 0x040fe400000000ff */
[C---:B------:R-:W-:Y:S02]  /*10d50*/  PRMT R27, R7.reuse, 0x7771, RZ ;  /* 0x00007771071b7816 */ /* 0x040fe400000000ff */
[----:B------:R-:W-:Y:S01]  /*10d60*/  PRMT R33, R7, 0x7770, RZ ;  /* 0x0000777007217816 */ /* 0x000fe200000000ff */
[C---:B------:R-:W-:Y:S01]  /*10d70*/  IMAD R7, R22.reuse, UR5, RZ ;  /* 0x0000000516077c24 */ /* 0x040fe2000f8e02ff */
[----:B------:R-:W-:Y:S02]  /*10d80*/  ISETP.LT.AND P3, PT, R22, UR15, !P0 ;  /* 0x0000000f16007c0c */ /* 0x000fe4000c761270 */
[----:B------:R-:W-:Y:S01]  /*10d90*/  LEA.HI.X.SX32 R5, R5, R2, 0x1, P1 ;  /* 0x0000000205057211 */ /* 0x000fe200008f0eff */
[----:B------:R-:W-:Y:S01]  /*10da0*/  BAR.SYNC.DEFER_BLOCKING 0x0 ;  /* 0x0000000000007b1d */ /* 0x000fe20000010000 */
[----:B------:R-:W-:-:S02]  /*10db0*/  PRMT R35, R6, 0x7773, RZ ;  /* 0x0000777306237816 */ /* 0x000fc400000000ff */
[C---:B------:R-:W-:Y:S02]  /*10dc0*/  PRMT R37, R6.reuse, 0x7772, RZ ;  /* 0x0000777206257816 */ /* 0x040fe400000000ff */
[C---:B------:R-:W-:Y:S02]  /*10dd0*/  PRMT R39, R6.reuse, 0x7771, RZ ;  /* 0x0000777106277816 */ /* 0x040fe400000000ff */
[----:B------:R-:W-:Y:S01]  /*10de0*/  PRMT R41, R6, 0x7770, RZ ;  /* 0x0000777006297816 */ /* 0x000fe200000000ff */
[----:B------:R-:W4:Y:S01]  /*10df0*/  LDL.LU R22, [R1+0x208] ;  /* 0x0002080001167983 */ /* 0x000f220000300800 */
[-C--:B------:R-:W-:Y:S02]  /*10e00*/  IADD3 R6, P5, PT, R7, R0.reuse, RZ ;  /* 0x0000000007067210 */ /* 0x080fe40007fbe0ff */
[----:B------:R-:W-:Y:S01]  /*10e10*/  IADD3 R16, P6, PT, R15, R0, RZ ;  /* 0x000000000f107210 */ /* 0x000fe20007fde0ff */
[----:B------:R-:W4:Y:S01]  /*10e20*/  LDL.LU R36, [R1+0x204] ;  /* 0x0002040001247983 */ /* 0x000f220000300800 */
[----:B------:R-:W-:-:S02]  /*10e30*/  LEA.HI.X.SX32 R7, R7, R2, 0x1, P5 ;  /* 0x0000000207077211 */ /* 0x000fc400028f0eff */
[----:B------:R-:W-:Y:S01]  /*10e40*/  LEA.HI.X.SX32 R17, R15, R2, 0x1, P6 ;  /* 0x000000020f117211 */ /* 0x000fe200030f0eff */
[----:B------:R-:W4:Y:S04]  /*10e50*/  LDL.LU R34, [R1+0x200] ;  /* 0x0002000001227983 */ /* 0x000f280000300800 */
[----:B------:R0:W-:Y:S04]  /*10e60*/  @P2 STG.E.U8 desc[UR20][R4.64], R25 ;  /* 0x0000001904002986 */ /* 0x0001e8000c101114 */
[----:B------:R-:W-:Y:S04]  /*10e70*/  @P3 STG.E.U8 desc[UR20][R6.64], R55 ;  /* 0x0000003706003986 */ /* 0x000fe8000c101114 */
[----:B------:R1:W-:Y:S01]  /*10e80*/  @P4 STG.E.U8 desc[UR20][R16.64], R53 ;  /* 0x0000003510004986 */ /* 0x0003e2000c101114 */
[C---:B--2---:R-:W-:Y:S01]  /*10e90*/  IMAD R19, R18.reuse, UR5, RZ ;  /* 0x0000000512137c24 */ /* 0x044fe2000f8e02ff */
[----:B------:R-:W-:-:S04]  /*10ea0*/  ISETP.LT.AND P1, PT, R18, UR15, !P0 ;  /* 0x0000000f12007c0c */ /* 0x000fc8000c721270 */
[----:B------:R-:W-:-:S04]  /*10eb0*/  IADD3 R18, P2, PT, R19, R0, RZ ;  /* 0x0000000013127210 */ /* 0x000fc80007f5e0ff */
[----:B------:R-:W-:-:S05]  /*10ec0*/  LEA.HI.X.SX32 R19, R19, R2, 0x1, P2 ;  /* 0x0000000213137211 */ /* 0x000fca00010f0eff */
[----:B------:R2:W-:Y:S01]  /*10ed0*/  @P1 STG.E.U8 desc[UR20][R18.64], R51 ;  /* 0x0000003312001986 */ /* 0x0005e2000c101114 */
[C---:B---3--:R-:W-:Y:S01]  /*10ee0*/  IMAD R15, R21.reuse, UR5, RZ ;  /* 0x00000005150f7c24 */ /* 0x048fe2000f8e02ff */
[----:B------:R-:W-:Y:S02]  /*10ef0*/  ISETP.LT.AND P3, PT, R21, UR15, !P0 ;  /* 0x0000000f15007c0c */ /* 0x000fe4000c761270 */
[C---:B------:R-:W-:Y:S01]  /*10f00*/  ISETP.LT.AND P2, PT, R20.reuse, UR15, !P0 ;  /* 0x0000000f14007c0c */ /* 0x040fe2000c741270 */
[----:B------:R-:W-:Y:S01]  /*10f10*/  IMAD R23, R20, UR5, RZ ;  /* 0x0000000514177c24 */ /* 0x000fe2000f8e02ff */
[C---:B------:R-:W-:Y:S02]  /*10f20*/  IADD3 R20, P1, PT, R15.reuse, R0, RZ ;  /* 0x000000000f147210 */ /* 0x040fe40007f3e0ff */
[C---:B------:R-:W-:Y:S01]  /*10f30*/  ISETP.LT.AND P4, PT, R32.reuse, UR15, !P0 ;  /* 0x0000000f20007c0c */ /* 0x040fe2000c781270 */
[----:B0-----:R-:W-:Y:S01]  /*10f40*/  IMAD R25, R32, UR5, RZ ;  /* 0x0000000520197c24 */ /* 0x001fe2000f8e02ff */
[----:B------:R-:W-:Y:S01]  /*10f50*/  LEA.HI.X.SX32 R21, R15, R2, 0x1, P1 ;  /* 0x000000020f157211 */ /* 0x000fe200008f0eff */
[----:B------:R-:W3:Y:S01]  /*10f60*/  LDL.LU R32, [R1+0x1fc] ;  /* 0x0001fc0001207983 */ /* 0x000ee20000300800 */
[C---:B------:R-:W-:Y:S01]  /*10f70*/  ISETP.LT.AND P1, PT, R30.reuse, UR15, !P0 ;  /* 0x0000000f1e007c0c */ /* 0x040fe2000c721270 */
[----:B------:R-:W-:Y:S01]  /*10f80*/  IMAD R15, R30, UR5, RZ ;  /* 0x000000051e0f7c24 */ /* 0x000fe2000f8e02ff */
[C---:B------:R-:W-:Y:S01]  /*10f90*/  IADD3 R4, P5, PT, R23.reuse, R0, RZ ;  /* 0x0000000017047210 */ /* 0x040fe20007fbe0ff */
[----:B------:R-:W3:Y:S03]  /*10fa0*/  LDL.LU R30, [R1+0x1f8] ;  /* 0x0001f800011e7983 */ /* 0x000ee60000300800 */
[----:B------:R-:W-:Y:S01]  /*10fb0*/  LEA.HI.X.SX32 R5, R23, R2, 0x1, P5 ;  /* 0x0000000217057211 */ /* 0x000fe200028f0eff */
[----:B------:R-:W-:Y:S01]  /*10fc0*/  @P3 STG.E.U8 desc[UR20][R20.64], R49 ;  /* 0x0000003114003986 */ /* 0x000fe2000c101114 */
[----:B-1----:R-:W-:Y:S01]  /*10fd0*/  IADD3 R16, P3, PT, R15, R0, RZ ;  /* 0x000000000f107210 */ /* 0x002fe20007f7e0ff */
[----:B--2---:R-:W-:-:S02]  /*10fe0*/  IMAD R19, R28, UR5, RZ ;  /* 0x000000051c137c24 */ /* 0x004fc4000f8e02ff */
[----:B------:R0:W-:Y:S01]  /*10ff0*/  @P2 STG.E.U8 desc[UR20][R4.64], R47 ;  /* 0x0000002f04002986 */ /* 0x0001e2000c101114 */
[----:B------:R-:W-:Y:S02]  /*11000*/  ISETP.LT.AND P2, PT, R28, UR15, !P0 ;  /* 0x0000000f1c007c0c */ /* 0x000fe4000c741270 */
[----:B------:R-:W-:Y:S01]  /*11010*/  LEA.HI.X.SX32 R17, R15, R2, 0x1, P3 ;  /* 0x000000020f117211 */ /* 0x000fe200018f0eff */
[C---:B------:R-:W-:Y:S01]  /*11020*/  IMAD R15, R26.reuse, UR5, RZ ;  /* 0x000000051a0f7c24 */ /* 0x040fe2000f8e02ff */
[----:B------:R-:W-:Y:S01]  /*11030*/  IADD3 R6, P6, PT, R25, R0, RZ ;  /* 0x0000000019067210 */ /* 0x000fe20007fde0ff */
[----:B------:R-:W2:Y:S01]  /*11040*/  LDL.LU R28, [R1+0x1f4] ;  /* 0x0001f400011c7983 */ /* 0x000ea20000300800 */
[----:B------:R-:W-:-:S03]  /*11050*/  ISETP.LT.AND P3, PT, R26, UR15, !P0 ;  /* 0x0000000f1a007c0c */ /* 0x000fc6000c761270 */
[----:B------:R-:W2:Y:S01]  /*11060*/  LDL.LU R26, [R1+0x1f0] ;  /* 0x0001f000011a7983 */ /* 0x000ea20000300800 */
[----:B------:R-:W-:Y:S01]  /*11070*/  LEA.HI.X.SX32 R7, R25, R2, 0x1, P6 ;  /* 0x0000000219077211 */ /* 0x000fe200030f0eff */
[----:B0-----:R-:W-:-:S04]  /*11080*/  IMAD R5, R24, UR5, RZ ;  /* 0x0000000518057c24 */ /* 0x001fc8000f8e02ff */
[----:B------:R-:W-:Y:S04]  /*11090*/  @P4 STG.E.U8 desc[UR20][R6.64], R45 ;  /* 0x0000002d06004986 */ /* 0x000fe8000c101114 */
[----:B------:R0:W-:Y:S01]  /*110a0*/  @P1 STG.E.U8 desc[UR20][R16.64], R43 ;  /* 0x0000002b10001986 */ /* 0x0001e2000c101114 */
[----:B------:R-:W-:-:S03]  /*110b0*/  ISETP.LT.AND P1, PT, R24, UR15, !P0 ;  /* 0x0000000f18007c0c */ /* 0x000fc6000c721270 */
[----:B------:R-:W2:Y:S01]  /*110c0*/  LDL.LU R24, [R1+0x1ec] ;  /* 0x0001ec0001187983 */ /* 0x000ea20000300800 */
[-C--:B------:R-:W-:Y:S02]  /*110d0*/  IADD3 R18, P4, PT, R19, R0.reuse, RZ ;  /* 0x0000000013127210 */ /* 0x080fe40007f9e0ff */
[----:B------:R-:W-:Y:S02]  /*110e0*/  IADD3 R20, P5, PT, R15, R0, RZ ;  /* 0x000000000f147210 */ /* 0x000fe40007fbe0ff */
[-C--:B------:R-:W-:Y:S02]  /*110f0*/  LEA.HI.X.SX32 R19, R19, R2.reuse, 0x1, P4 ;  /* 0x0000000213137211 */ /* 0x080fe400020f0eff */
[----:B------:R-:W-:-:S03]  /*11100*/  LEA.HI.X.SX32 R21, R15, R2, 0x1, P5 ;  /* 0x000000020f157211 */ /* 0x000fc600028f0eff */
[----:B------:R1:W-:Y:S04]  /*11110*/  @P2 STG.E.U8 desc[UR20][R18.64], R41 ;  /* 0x0000002912002986 */ /* 0x0003e8000c101114 */
[----:B------:R0:W-:Y:S01]  /*11120*/  @P3 STG.E.U8 desc[UR20][R20.64], R39 ;  /* 0x0000002714003986 */ /* 0x0001e2000c101114 */
[C---:B----4-:R-:W-:Y:S01]  /*11130*/  IMAD R15, R22.reuse, UR5, RZ ;  /* 0x00000005160f7c24 */ /* 0x050fe2000f8e02ff */
[----:B------:R-:W-:Y:S02]  /*11140*/  ISETP.LT.AND P4, PT, R22, UR15, !P0 ;  /* 0x0000000f16007c0c */ /* 0x000fe4000c781270 */
[-C--:B------:R-:W-:Y:S02]  /*11150*/  IADD3 R22, P2, PT, R5, R0.reuse, RZ ;  /* 0x0000000005167210 */ /* 0x080fe40007f5e0ff */
[----:B0-----:R-:W-:Y:S01]  /*11160*/  IADD3 R16, P3, PT, R15, R0, RZ ;  /* 0x000000000f107210 */ /* 0x001fe20007f7e0ff */
[----:B------:R-:W-:Y:S01]  /*11170*/  IMAD R25, R36, UR5, RZ ;  /* 0x0000000524197c24 */ /* 0x000fe2000f8e02ff */
[----:B------:R-:W-:-:S02]  /*11180*/  LEA.HI.X.SX32 R23, R5, R2, 0x1, P2 ;  /* 0x0000000205177211 */ /* 0x000fc400010f0eff */
[----:B------:R-:W-:Y:S01]  /*11190*/  LEA.HI.X.SX32 R17, R15, R2, 0x1, P3 ;  /* 0x000000020f117211 */ /* 0x000fe200018f0eff */
[----:B------:R-:W-:Y:S01]  /*111a0*/  IMAD R15, R34, UR5, RZ ;  /* 0x00000005220f7c24 */ /* 0x000fe2000f8e02ff */
[----:B------:R-:W-:Y:S01]  /*111b0*/  ISETP.LT.AND P2, PT, R36, UR15, !P0 ;  /* 0x0000000f24007c0c */ /* 0x000fe2000c741270 */
[----:B------:R-:W0:Y:S01]  /*111c0*/  LDS.128 R4, [R3+UR9] ;  /* 0x0000000903047984 */ /* 0x000e220008000c00 */
[----:B------:R-:W-:Y:S02]  /*111d0*/  ISETP.LT.AND P3, PT, R34, UR15, !P0 ;  /* 0x0000000f22007c0c */ /* 0x000fe4000c761270 */
[-C--:B-1----:R-:W-:Y:S02]  /*111e0*/  IADD3 R18, P5, PT, R25, R0.reuse, RZ ;  /* 0x0000000019127210 */ /* 0x082fe40007fbe0ff */
[----:B------:R-:W-:Y:S01]  /*111f0*/  IADD3 R20, P6, PT, R15, R0, RZ ;  /* 0x000000000f147210 */ /* 0x000fe20007fde0ff */
[----:B------:R1:W-:Y:S01]  /*11200*/  @P1 STG.E.U8 desc[UR20][R22.64], R37 ;  /* 0x0000002516001986 */ /* 0x0003e2000c101114 */
[----:B------:R-:W-:-:S02]  /*11210*/  LEA.HI.X.SX32 R19, R25, R2, 0x1, P5 ;  /* 0x0000000219137211 */ /* 0x000fc400028f0eff */
[----:B------:R-:W-:Y:S01]  /*11220*/  LEA.HI.X.SX32 R21, R15, R2, 0x1, P6 ;  /* 0x000000020f157211 */ /* 0x000fe200030f0eff */
[----:B------:R4:W-:Y:S04]  /*11230*/  @P4 STG.E.U8 desc[UR20][R16.64], R35 ;  /* 0x0000002310004986 */ /* 0x0009e8000c101114 */
[----:B------:R-:W-:Y:S04]  /*11240*/  @P2 STG.E.U8 desc[UR20][R18.64], R33 ;  /* 0x0000002112002986 */ /* 0x000fe8000c101114 */
[----:B------:R-:W-:Y:S01]  /*11250*/  @P3 STG.E.U8 desc[UR20][R20.64], R27 ;  /* 0x0000001b14003986 */ /* 0x000fe2000c101114 */
[C---:B---3--:R-:W-:Y:S01]  /*11260*/  IMAD R25, R32.reuse, UR5, RZ ;  /* 0x0000000520197c24 */ /* 0x048fe2000f8e02ff */
[----:B------:R-:W-:Y:S01]  /*11270*/  ISETP.LT.AND P1, PT, R32, UR15, !P0 ;  /* 0x0000000f20007c0c */ /* 0x000fe2000c721270 */
[C---:B------:R-:W-:Y:S01]  /*11280*/  IMAD R15, R30.reuse, UR5, RZ ;  /* 0x000000051e0f7c24 */ /* 0x040fe2000f8e02ff */
[----:B------:R-:W-:-:S02]  /*11290*/  ISETP.LT.AND P4, PT, R30, UR15, !P0 ;  /* 0x0000000f1e007c0c */ /* 0x000fc4000c781270 */
[-C--:B-1----:R-:W-:Y:S02]  /*112a0*/  IADD3 R22, P5, PT, R25, R0.reuse, RZ ;  /* 0x0000000019167210 */ /* 0x082fe40007fbe0ff */
[----:B----4-:R-:W-:Y:S02]  /*112b0*/  IADD3 R16, P3, PT, R15, R0, RZ ;  /* 0x000000000f107210 */ /* 0x010fe40007f7e0ff */
[-C--:B------:R-:W-:Y:S02]  /*112c0*/  LEA.HI.X.SX32 R23, R25, R2.reuse, 0x1, P5 ;  /* 0x0000000219177211 */ /* 0x080fe400028f0eff */
[----:B------:R-:W-:-:S03]  /*112d0*/  LEA.HI.X.SX32 R17, R15, R2, 0x1, P3 ;  /* 0x000000020f117211 */ /* 0x000fc600018f0eff */
[----:B------:R-:W-:Y:S04]  /*112e0*/  @P1 STG.E.U8 desc[UR20][R22.64], R31 ;  /* 0x0000001f16001986 */ /* 0x000fe8000c101114 */
[----:B------:R1:W-:Y:S01]  /*112f0*/  @P4 STG.E.U8 desc[UR20][R16.64], R29 ;  /* 0x0000001d10004986 */ /* 0x0003e2000c101114 */
[C---:B--2---:R-:W-:Y:S01]  /*11300*/  ISETP.LT.AND P3, PT, R26.reuse, UR15, !P0 ;  /* 0x0000000f1a007c0c */ /* 0x044fe2000c761270 */
[----:B------:R-:W-:Y:S02]  /*11310*/  IMAD R15, R26, UR5, RZ ;  /* 0x000000051a0f7c24 */ /* 0x000fe4000f8e02ff */
[----:B------:R-:W2:Y:S04]  /*11320*/  LDL.LU R26, [R1+0x1e8] ;  /* 0x0001e800011a7983 */ /* 0x000ea80000300800 */
[----:B-1----:R-:W3:Y:S04]  /*11330*/  LDL.LU R17, [R1+0x1e4] ;  /* 0x0001e40001117983 */ /* 0x002ee80000300800 */
[----:B------:R-:W4:Y:S01]  /*11340*/  LDL.LU R16, [R1+0x1e0] ;  /* 0x0001e00001107983 */ /* 0x000f220000300800 */
[C---:B------:R-:W-:Y:S01]  /*11350*/  ISETP.LT.AND P1, PT, R24.reuse, UR15, !P0 ;  /* 0x0000000f18007c0c */ /* 0x040fe2000c721270 */
[----:B------:R-:W-:-:S02]  /*11360*/  IMAD R27, R24, UR5, RZ ;  /* 0x00000005181b7c24 */ /* 0x000fc4000f8e02ff */
[----:B------:R-:W4:Y:S04]  /*11370*/  LDL.LU R30, [R1+0x1dc] ;  /* 0x0001dc00011e7983 */ /* 0x000f280000300800 */
[----:B------:R-:W4:Y:S01]  /*11380*/  LDL.LU R24, [R1+0x1d8] ;  /* 0x0001d80001187983 */ /* 0x000f220000300800 */
[----:B------:R-:W-:Y:S01]  /*11390*/  IMAD R25, R28, UR5, RZ ;  /* 0x000000051c197c24 */ /* 0x000fe2000f8e02ff */
[C---:B0-----:R-:W-:Y:S02]  /*113a0*/  PRMT R51, R4.reuse, 0x7773, RZ ;  /* 0x0000777304337816 */ /* 0x041fe400000000ff */
[----:B------:R-:W-:Y:S01]  /*113b0*/  PRMT R53, R4, 0x7772, RZ ;  /* 0x0000777204357816 */ /* 0x000fe200000000ff */
[----:B------:R-:W4:Y:S01]  /*113c0*/  LDL.LU R22, [R1+0x1d4] ;  /* 0x0001d40001167983 */ /* 0x000f220000300800 */
[----:B------:R-:W-:-:S02]  /*113d0*/  IADD3 R18, P4, PT, R25, R0, RZ ;  /* 0x0000000019127210 */ /* 0x000fc40007f9e0ff */
[C---:B------:R-:W-:Y:S02]  /*113e0*/  PRMT R55, R4.reuse, 0x7771, RZ ;  /* 0x0000777104377816 */ /* 0x040fe400000000ff */
[----:B------:R-:W-:Y:S02]  /*113f0*/  LEA.HI.X.SX32 R19, R25, R2, 0x1, P4 ;  /* 0x0000000219137211 */ /* 0x000fe400020f0eff */
[----:B------:R-:W-:Y:S02]  /*11400*/  PRMT R75, R4, 0x7770, RZ ;  /* 0x00007770044b7816 */ /* 0x000fe400000000ff */
[----:B------:R-:W-:Y:S02]  /*11410*/  IADD3 R4, P4, PT, R27, R0, RZ ;  /* 0x000000001b047210 */ /* 0x000fe40007f9e0ff */
[----:B------:R-:W-:Y:S02]  /*11420*/  ISETP.LT.AND P2, PT, R28, UR15, !P0 ;  /* 0x0000000f1c007c0c */ /* 0x000fe4000c741270 */
[C---:B------:R-:W-:Y:S01]  /*11430*/  PRMT R43, R5.reuse, 0x7773, RZ ;  /* 0x00007773052b7816 */ /* 0x040fe200000000ff */
[----:B------:R-:W4:Y:S01]  /*11440*/  LDL.LU R28, [R1+0x1d0] ;  /* 0x0001d000011c7983 */ /* 0x000f220000300800 */
[----:B------:R-:W-:-:S02]  /*11450*/  PRMT R45, R5, 0x7772, RZ ;  /* 0x00007772052d7816 */ /* 0x000fc400000000ff */
[C---:B------:R-:W-:Y:S02]  /*11460*/  PRMT R47, R5.reuse, 0x7771, RZ ;  /* 0x00007771052f7816 */ /* 0x040fe400000000ff */
[----:B------:R-:W-:Y:S02]  /*11470*/  PRMT R49, R5, 0x7770, RZ ;  /* 0x0000777005317816 */ /* 0x000fe400000000ff */
[----:B------:R-:W-:Y:S02]  /*11480*/  LEA.HI.X.SX32 R5, R27, R2, 0x1, P4 ;  /* 0x000000021b057211 */ /* 0x000fe400020f0eff */
[----:B------:R-:W4:Y:S01]  /*11490*/  LDL.LU R27, [R1+0x1cc] ;  /* 0x0001cc00011b7983 */ /* 0x000f220000300800 */
[----:B------:R-:W-:Y:S02]  /*114a0*/  IADD3 R20, P5, PT, R15, R0, RZ ;  /* 0x000000000f147210 */ /* 0x000fe40007fbe0ff */
[----:B------:R-:W-:Y:S02]  /*114b0*/  PRMT R25, R7, 0x7773, RZ ;  /* 0x0000777307197816 */ /* 0x000fe400000000ff */
[----:B------:R-:W-:-:S02]  /*114c0*/  LEA.HI.X.SX32 R21, R15, R2, 0x1, P5 ;  /* 0x000000020f157211 */ /* 0x000fc400028f0eff */
[C---:B------:R-:W-:Y:S02]  /*114d0*/  PRMT R29, R7.reuse, 0x7772, RZ ;  /* 0x00007772071d7816 */ /* 0x040fe400000000ff */
[C---:B------:R-:W-:Y:S02]  /*114e0*/  PRMT R31, R7.reuse, 0x7771, RZ ;  /* 0x00007771071f7816 */ /* 0x040fe400000000ff */
[----:B------:R-:W-:Y:S01]  /*114f0*/  PRMT R33, R7, 0x7770, RZ ;  /* 0x0000777007217816 */ /* 0x000fe200000000ff */
[----:B------:R0:W-:Y:S04]  /*11500*/  @P2 STG.E.U8 desc[UR20][R18.64], R75 ;  /* 0x0000004b12002986 */ /* 0x0001e8000c101114 */
[----:B------:R1:W-:Y:S04]  /*11510*/  @P3 STG.E.U8 desc[UR20][R20.64], R55 ;  /* 0x0000003714003986 */ /* 0x0003e8000c101114 */
[----:B------:R0:W-:Y:S01]  /*11520*/  @P1 STG.E.U8 desc[UR20][R4.64], R53 ;  /* 0x0000003504001986 */ /* 0x0001e2000c101114 */
[C---:B--2---:R-:W-:Y:S01]  /*11530*/  ISETP.LT.AND P4, PT, R26.reuse, UR15, !P0 ;  /* 0x0000000f1a007c0c */ /* 0x044fe2000c781270 */
[----:B------:R-:W-:-:S02]  /*11540*/  IMAD R7, R26, UR5, RZ ;  /* 0x000000051a077c24 */ /* 0x000fc4000f8e02ff */
[----:B------:R-:W2:Y:S01]  /*11550*/  LDL.LU R26, [R1+0x1c8] ;  /* 0x0001c800011a7983 */ /* 0x000ea20000300800 */
[----:B---3--:R-:W-:Y:S01]  /*11560*/  IMAD R15, R17, UR5, RZ ;  /* 0x00000005110f7c24 */ /* 0x008fe2000f8e02ff */
[C---:B----4-:R-:W-:Y:S01]  /*11570*/  ISETP.LT.AND P1, PT, R16.reuse, UR15, !P0 ;  /* 0x0000000f10007c0c */ /* 0x050fe2000c721270 */
[----:B------:R-:W-:-:S03]  /*11580*/  IMAD R23, R16, UR5, RZ ;  /* 0x0000000510177c24 */ /* 0x000fc6000f8e02ff */
[----:B------:R-:W-:Y:S02]  /*11590*/  IADD3 R16, P5, PT, R15, R0, RZ ;  /* 0x000000000f107210 */ /* 0x000fe40007fbe0ff */
[----:B------:R-:W-:Y:S02]  /*115a0*/  ISETP.LT.AND P3, PT, R17, UR15, !P0 ;  /* 0x0000000f11007c0c */ /* 0x000fe4000c761270 */
[----:B------:R-:W-:Y:S02]  /*115b0*/  LEA.HI.X.SX32 R17, R15, R2, 0x1, P5 ;  /* 0x000000020f117211 */ /* 0x000fe400028f0eff */
[C---:B------:R-:W-:Y:S01]  /*115c0*/  ISETP.LT.AND P5, PT, R24.reuse, UR15, !P0 ;  /* 0x0000000f18007c0c */ /* 0x040fe2000c7a1270 */
[----:B------:R-:W-:Y:S02]  /*115d0*/  IMAD R15, R24, UR5, RZ ;  /* 0x00000005180f7c24 */ /* 0x000fe4000f8e02ff */
[----:B------:R-:W3:Y:S01]  /*115e0*/  LDL.LU R24, [R1+0x1c4] ;  /* 0x0001c40001187983 */ /* 0x000ee20000300800 */
[----:B------:R-:W-:-:S02]  /*115f0*/  PRMT R35, R6, 0x7773, RZ ;  /* 0x0000777306237816 */ /* 0x000fc400000000ff */
[C---:B------:R-:W-:Y:S02]  /*11600*/  PRMT R37, R6.reuse, 0x7772, RZ ;  /* 0x0000777206257816 */ /* 0x040fe400000000ff */
[C---:B------:R-:W-:Y:S02]  /*11610*/  PRMT R39, R6.reuse, 0x7771, RZ ;  /* 0x0000777106277816 */ /* 0x040fe400000000ff */
[----:B------:R-:W-:Y:S02]  /*11620*/  PRMT R41, R6, 0x7770, RZ ;  /* 0x0000777006297816 */ /* 0x000fe400000000ff */
[-C--:B------:R-:W-:Y:S02]  /*11630*/  IADD3 R6, P2, PT, R7, R0.reuse, RZ ;  /* 0x0000000007067210 */ /* 0x080fe40007f5e0ff */
[----:B0-----:R-:W-:Y:S01]  /*11640*/  IADD3 R18, P6, PT, R23, R0, RZ ;  /* 0x0000000017127210 */ /* 0x001fe20007fde0ff */
[----:B-1----:R-:W-:Y:S01]  /*11650*/  IMAD R21, R30, UR5, RZ ;  /* 0x000000051e157c24 */ /* 0x002fe2000f8e02ff */
[----:B------:R-:W-:-:S02]  /*11660*/  LEA.HI.X.SX32 R7, R7, R2, 0x1, P2 ;  /* 0x0000000207077211 */ /* 0x000fc400010f0eff */
[----:B------:R-:W-:Y:S02]  /*11670*/  LEA.HI.X.SX32 R19, R23, R2, 0x1, P6 ;  /* 0x0000000217137211 */ /* 0x000fe400030f0eff */
[----:B------:R-:W4:Y:S04]  /*11680*/  LDL.LU R23, [R1+0x1c0] ;  /* 0x0001c00001177983 */ /* 0x000f280000300800 */
[----:B------:R0:W-:Y:S01]  /*11690*/  @P4 STG.E.U8 desc[UR20][R6.64], R51 ;  /* 0x0000003306004986 */ /* 0x0001e2000c101114 */
[----:B------:R-:W-:-:S03]  /*116a0*/  IADD3 R4, P4, PT, R21, R0, RZ ;  /* 0x0000000015047210 */ /* 0x000fc60007f9e0ff */
[----:B------:R1:W-:Y:S01]  /*116b0*/  @P3 STG.E.U8 desc[UR20][R16.64], R49 ;  /* 0x0000003110003986 */ /* 0x0003e2000c101114 */
[----:B------:R-:W-:-:S03]  /*116c0*/  IADD3 R20, P3, PT, R15, R0, RZ ;  /* 0x000000000f147210 */ /* 0x000fc60007f7e0ff */
[----:B------:R-:W-:Y:S01]  /*116d0*/  @P1 STG.E.U8 desc[UR20][R18.64], R47 ;  /* 0x0000002f12001986 */ /* 0x000fe2000c101114 */
[C---:B------:R-:W-:Y:S01]  /*116e0*/  ISETP.LT.AND P1, PT, R22.reuse, UR15, !P0 ;  /* 0x0000000f16007c0c */ /* 0x040fe2000c721270 */
[----:B0-----:R-:W-:Y:S01]  /*116f0*/  IMAD R7, R22, UR5, RZ ;  /* 0x0000000516077c24 */ /* 0x001fe2000f8e02ff */
[-C--:B------:R-:W-:Y:S01]  /*11700*/  LEA.HI.X.SX32 R5, R21, R2.reuse, 0x1, P4 ;  /* 0x0000000215057211 */ /* 0x080fe200020f0eff */
[----:B------:R-:W4:Y:S01]  /*11710*/  LDL.LU R22, [R1+0x1bc] ;  /* 0x0001bc0001167983 */ /* 0x000f220000300800 */
[----:B------:R-:W-:Y:S01]  /*11720*/  LEA.HI.X.SX32 R21, R15, R2, 0x1, P3 ;  /* 0x000000020f157211 */ /* 0x000fe200018f0eff */
[C---:B-1----:R-:W-:Y:S01]  /*11730*/  IMAD R17, R27.reuse, UR5, RZ ;  /* 0x000000051b117c24 */ /* 0x042fe2000f8e02ff */
[----:B------:R-:W-:Y:S02]  /*11740*/  ISETP.LT.AND P2, PT, R30, UR15, !P0 ;  /* 0x0000000f1e007c0c */ /* 0x000fe4000c741270 */
[----:B------:R-:W-:Y:S02]  /*11750*/  ISETP.LT.AND P3, PT, R27, UR15, !P0 ;  /* 0x0000000f1b007c0c */ /* 0x000fe4000c761270 */
[----:B------:R-:W4:Y:S01]  /*11760*/  LDL.LU R27, [R1+0x1b8] ;  /* 0x0001b800011b7983 */ /* 0x000f220000300800 */
[----:B------:R-:W-:Y:S01]  /*11770*/  IADD3 R6, P4, PT, R7, R0, RZ ;  /* 0x0000000007067210 */ /* 0x000fe20007f9e0ff */
[----:B------:R-:W-:-:S03]  /*11780*/  IMAD R15, R28, UR5, RZ ;  /* 0x000000051c0f7c24 */ /* 0x000fc6000f8e02ff */
[----:B------:R-:W-:-:S04]  /*11790*/  LEA.HI.X.SX32 R7, R7, R2, 0x1, P4 ;  /* 0x0000000207077211 */ /* 0x000fc800020f0eff */
[----:B------:R0:W-:Y:S04]  /*117a0*/  @P2 STG.E.U8 desc[UR20][R4.64], R45 ;  /* 0x0000002d04002986 */ /* 0x0001e8000c101114 */
[----:B------:R1:W-:Y:S01]  /*117b0*/  @P5 STG.E.U8 desc[UR20][R20.64], R43 ;  /* 0x0000002b14005986 */ /* 0x0003e2000c101114 */
[-C--:B------:R-:W-:Y:S02]  /*117c0*/  IADD3 R16, P5, PT, R17, R0.reuse, RZ ;  /* 0x0000000011107210 */ /* 0x080fe40007fbe0ff */
[----:B0-----:R-:W-:Y:S02]  /*117d0*/  IADD3 R4, P6, PT, R15, R0, RZ ;  /* 0x000000000f047210 */ /* 0x001fe40007fde0ff */
[-C--:B------:R-:W-:Y:S02]  /*117e0*/  LEA.HI.X.SX32 R17, R17, R2.reuse, 0x1, P5 ;  /* 0x0000000211117211 */ /* 0x080fe400028f0eff */
[----:B------:R-:W-:-:S02]  /*117f0*/  LEA.HI.X.SX32 R5, R15, R2, 0x1, P6 ;  /* 0x000000020f057211 */ /* 0x000fc400030f0eff */
[C---:B--2---:R-:W-:Y:S01]  /*11800*/  ISETP.LT.AND P4, PT, R26.reuse, UR15, !P0 ;  /* 0x0000000f1a007c0c */ /* 0x044fe2000c781270 */
[----:B------:R-:W-:Y:S02]  /*11810*/  IMAD R19, R26, UR5, RZ ;  /* 0x000000051a137c24 */ /* 0x000fe4000f8e02ff */
[----:B------:R-:W2:Y:S04]  /*11820*/  LDL.LU R26, [R1+0x1b4] ;  /* 0x0001b400011a7983 */ /* 0x000ea80000300800 */
[----:B------:R-:W2:Y:S01]  /*11830*/  LDL.LU R30, [R1+0x1b0] ;  /* 0x0001b000011e7983 */ /* 0x000ea20000300800 */
[C---:B---3--:R-:W-:Y:S01]  /*11840*/  ISETP.LT.AND P5, PT, R24.reuse, UR15, !P0 ;  /* 0x0000000f18007c0c */ /* 0x048fe2000c7a1270 */
[----:B------:R-:W-:Y:S02]  /*11850*/  IMAD R15, R24, UR5, RZ ;  /* 0x00000005180f7c24 */ /* 0x000fe4000f8e02ff */
[----:B------:R-:W3:Y:S01]  /*11860*/  LDL.LU R24, [R1+0x1ac] ;  /* 0x0001ac0001187983 */ /* 0x000ee20000300800 */
[----:B------:R-:W-:-:S03]  /*11870*/  ISETP.LT.AND P2, PT, R28, UR15, !P0 ;  /* 0x0000000f1c007c0c */ /* 0x000fc6000c741270 */
[----:B------:R-:W-:Y:S01]  /*11880*/  @P1 STG.E.U8 desc[UR20][R6.64], R41 ;  /* 0x0000002906001986 */ /* 0x000fe2000c101114 */
[----:B------:R-:W-:-:S03]  /*11890*/  IADD3 R18, P1, PT, R19, R0, RZ ;  /* 0x0000000013127210 */ /* 0x000fc60007f3e0ff */
[----:B------:R-:W3:Y:S01]  /*118a0*/  LDL.LU R28, [R1+0x1a8] ;  /* 0x0001a800011c7983 */ /* 0x000ee20000300800 */
[----:B------:R-:W-:-:S05]  /*118b0*/  LEA.HI.X.SX32 R19, R19, R2, 0x1, P1 ;  /* 0x0000000213137211 */ /* 0x000fca00008f0eff */
[----:B------:R0:W-:Y:S01]  /*118c0*/  @P2 STG.E.U8 desc[UR20][R4.64], R39 ;  /* 0x0000002704002986 */ /* 0x0001e2000c101114 */
[----:B-1----:R-:W-:-:S03]  /*118d0*/  IADD3 R20, P2, PT, R15, R0, RZ ;  /* 0x000000000f147210 */ /* 0x002fc60007f5e0ff */
[----:B------:R1:W-:Y:S01]  /*118e0*/  @P3 STG.E.U8 desc[UR20][R16.64], R37 ;  /* 0x0000002510003986 */ /* 0x0003e2000c101114 */
[C---:B----4-:R-:W-:Y:S01]  /*118f0*/  ISETP.LT.AND P3, PT, R23.reuse, UR15, !P0 ;  /* 0x0000000f17007c0c */ /* 0x050fe2000c761270 */
[----:B------:R-:W-:Y:S01]  /*11900*/  IMAD R23, R23, UR5, RZ ;  /* 0x0000000517177c24 */ /* 0x000fe2000f8e02ff */
[----:B------:R-:W-:Y:S01]  /*11910*/  LEA.HI.X.SX32 R21, R15, R2, 0x1, P2 ;  /* 0x000000020f157211 */ /* 0x000fe200010f0eff */
[----:B------:R4:W-:Y:S03]  /*11920*/  @P4 STG.E.U8 desc[UR20][R18.64], R35 ;  /* 0x0000002312004986 */ /* 0x0009e6000c101114 */
[----:B0-----:R-:W-:Y:S02]  /*11930*/  IADD3 R4, P4, PT, R23, R0, RZ ;  /* 0x0000000017047210 */ /* 0x001fe40007f9e0ff */
[C---:B------:R-:W-:Y:S01]  /*11940*/  ISETP.LT.AND P1, PT, R22.reuse, UR15, !P0 ;  /* 0x0000000f16007c0c */ /* 0x040fe2000c721270 */
[----:B------:R-:W-:-:S02]  /*11950*/  IMAD R7, R22, UR5, RZ ;  /* 0x0000000516077c24 */ /* 0x000fc4000f8e02ff */
[----:B------:R-:W3:Y:S01]  /*11960*/  LDL.LU R22, [R1+0x1a4] ;  /* 0x0001a40001167983 */ /* 0x000ee20000300800 */
[----:B------:R-:W-:Y:S01]  /*11970*/  IMAD R15, R27, UR5, RZ ;  /* 0x000000051b0f7c24 */ /* 0x000fe2000f8e02ff */
[----:B------:R-:W-:Y:S02]  /*11980*/  LEA.HI.X.SX32 R5, R23, R2, 0x1, P4 ;  /* 0x0000000217057211 */ /* 0x000fe400020f0eff */
[----:B------:R-:W-:Y:S02]  /*11990*/  ISETP.LT.AND P2, PT, R27, UR15, !P0 ;  /* 0x0000000f1b007c0c */ /* 0x000fe4000c741270 */
[-C--:B-1----:R-:W-:Y:S01]  /*119a0*/  IADD3 R16, P4, PT, R15, R0.reuse, RZ ;  /* 0x000000000f107210 */ /* 0x082fe20007f9e0ff */
[----:B------:R-:W3:Y:S01]  /*119b0*/  LDL.LU R27, [R1+0x1a0] ;  /* 0x0001a000011b7983 */ /* 0x000ee20000300800 */
[----:B------:R-:W-:Y:S02]  /*119c0*/  IADD3 R6, P6, PT, R7, R0, RZ ;  /* 0x0000000007067210 */ /* 0x000fe40007fde0ff */
[-C--:B------:R-:W-:Y:S01]  /*119d0*/  LEA.HI.X.SX32 R17, R15, R2.reuse, 0x1, P4 ;  /* 0x000000020f117211 */ /* 0x080fe200020f0eff */
[----:B------:R-:W-:Y:S01]  /*119e0*/  @P5 STG.E.U8 desc[UR20][R20.64], R33 ;  /* 0x0000002114005986 */ /* 0x000fe2000c101114 */
[----:B------:R-:W-:-:S03]  /*119f0*/  LEA.HI.X.SX32 R7, R7, R2, 0x1, P6 ;  /* 0x0000000207077211 */ /* 0x000fc600030f0eff */
[----:B------:R-:W-:Y:S04]  /*11a00*/  @P3 STG.E.U8 desc[UR20][R4.64], R31 ;  /* 0x0000001f04003986 */ /* 0x000fe8000c101114 */
[----:B------:R-:W-:Y:S04]  /*11a10*/  @P1 STG.E.U8 desc[UR20][R6.64], R29 ;  /* 0x0000001d06001986 */ /* 0x000fe8000c101114 */
[----:B------:R0:W-:Y:S01]  /*11a20*/  @P2 STG.E.U8 desc[UR20][R16.64], R25 ;  /* 0x0000001910002986 */ /* 0x0001e2000c101114 */
[C---:B--2---:R-:W-:Y:S01]  /*11a30*/  IMAD R15, R26.reuse, UR5, RZ ;  /* 0x000000051a0f7c24 */ /* 0x044fe2000f8e02ff */
[----:B------:R-:W-:-:S02]  /*11a40*/  ISETP.LT.AND P5, PT, R26, UR15, !P0 ;  /* 0x0000000f1a007c0c */ /* 0x000fc4000c7a1270 */
[----:B------:R-:W2:Y:S02]  /*11a50*/  LDL.LU R26, [R1+0x19c] ;  /* 0x00019c00011a7983 */ /* 0x000ea40000300800 */
[C---:B----4-:R-:W-:Y:S02]  /*11a60*/  IADD3 R18, P3, PT, R15.reuse, R0, RZ ;  /* 0x000000000f127210 */ /* 0x050fe40007f7e0ff */
[----:B0-----:R-:W4:Y:S02]  /*11a70*/  LDL.LU R25, [R1+0x198] ;  /* 0x0001980001197983 */ /* 0x001f240000300800 */
[----:B------:R-:W-:Y:S02]  /*11a80*/  LEA.HI.X.SX32 R19, R15, R2, 0x1, P3 ;  /* 0x000000020f137211 */ /* 0x000fe400018f0eff */
[C---:B---3--:R-:W-:Y:S01]  /*11a90*/  ISETP.LT.AND P2, PT, R24.reuse, UR15, !P0 ;  /* 0x0000000f18007c0c */ /* 0x048fe2000c741270 */
[----:B------:R-:W-:Y:S02]  /*11aa0*/  IMAD R15, R24, UR5, RZ ;  /* 0x00000005180f7c24 */ /* 0x000fe4000f8e02ff */
[----:B------:R-:W3:Y:S01]  /*11ab0*/  LDL.LU R24, [R1+0x194] ;  /* 0x0001940001187983 */ /* 0x000ee20000300800 */
[----:B------:R-:W-:Y:S01]  /*11ac0*/  IMAD R21, R30, UR5, RZ ;  /* 0x000000051e157c24 */ /* 0x000fe2000f8e02ff */
[----:B------:R-:W-:-:S04]  /*11ad0*/  PRMT R73, R8, 0x7770, RZ ;  /* 0x0000777008497816 */ /* 0x000fc800000000ff */
[----:B------:R-:W-:Y:S01]  /*11ae0*/  IADD3 R4, P4, PT, R21, R0, RZ ;  /* 0x0000000015047210 */ /* 0x000fe20007f9e0ff */
[----:B------:R-:W-:-:S03]  /*11af0*/  IMAD R23, R28, UR5, RZ ;  /* 0x000000051c177c24 */ /* 0x000fc6000f8e02ff */
[----:B------:R-:W-:Y:S01]  /*11b00*/  LEA.HI.X.SX32 R5, R21, R2, 0x1, P4 ;  /* 0x0000000215057211 */ /* 0x000fe200020f0eff */
[----:B------:R0:W-:Y:S01]  /*11b10*/  @P5 STG.E.U8 desc[UR20][R18.64], R73 ;  /* 0x0000004912005986 */ /* 0x0001e2000c101114 */
[----:B------:R-:W-:Y:S02]  /*11b20*/  ISETP.LT.AND P1, PT, R30, UR15, !P0 ;  /* 0x0000000f1e007c0c */ /* 0x000fe4000c721270 */
[-C--:B------:R-:W-:Y:S02]  /*11b30*/  IADD3 R6, P6, PT, R15, R0.reuse, RZ ;  /* 0x000000000f067210 */ /* 0x080fe40007fde0ff */
[----:B------:R-:W-:Y:S02]  /*11b40*/  IADD3 R16, P5, PT, R23, R0, RZ ;  /* 0x0000000017107210 */ /* 0x000fe40007fbe0ff */
[----:B------:R-:W-:Y:S02]  /*11b50*/  ISETP.LT.AND P3, PT, R28, UR15, !P0 ;  /* 0x0000000f1c007c0c */ /* 0x000fe4000c761270 */
[----:B------:R-:W-:-:S02]  /*11b60*/  LEA.HI.X.SX32 R7, R15, R2, 0x1, P6 ;  /* 0x000000020f077211 */ /* 0x000fc400030f0eff */
[----:B------:R-:W-:Y:S02]  /*11b70*/  LEA.HI.X.SX32 R17, R23, R2, 0x1, P5 ;  /* 0x0000000217117211 */ /* 0x000fe400028f0eff */
[C---:B------:R-:W-:Y:S01]  /*11b80*/  ISETP.LT.AND P4, PT, R22.reuse, UR15, !P0 ;  /* 0x0000000f16007c0c */ /* 0x040fe2000c781270 */
[----:B------:R-:W-:Y:S02]  /*11b90*/  IMAD R21, R22, UR5, RZ ;  /* 0x0000000516157c24 */ /* 0x000fe4000f8e02ff */
[----:B------:R-:W4:Y:S04]  /*11ba0*/  LDL.LU R22, [R1+0x190] ;  /* 0x0001900001167983 */ /* 0x000f280000300800 */
[----:B------:R-:W4:Y:S01]  /*11bb0*/  LDL.LU R29, [R1+0x18c] ;  /* 0x00018c00011d7983 */ /* 0x000f220000300800 */
[----:B------:R-:W-:-:S02]  /*11bc0*/  PRMT R71, R8, 0x7771, RZ ;  /* 0x0000777108477816 */ /* 0x000fc400000000ff */
[C---:B------:R-:W-:Y:S01]  /*11bd0*/  ISETP.LT.AND P5, PT, R27.reuse, UR15, !P0 ;  /* 0x0000000f1b007c0c */ /* 0x040fe2000c7a1270 */
[----:B------:R-:W4:Y:S01]  /*11be0*/  LDL.LU R28, [R1+0x188] ;  /* 0x00018800011c7983 */ /* 0x000f220000300800 */
[----:B------:R-:W-:Y:S01]  /*11bf0*/  IMAD R15, R27, UR5, RZ ;  /* 0x000000051b0f7c24 */ /* 0x000fe2000f8e02ff */
[C---:B------:R-:W-:Y:S02]  /*11c00*/  PRMT R69, R8.reuse, 0x7772, RZ ;  /* 0x0000777208457816 */ /* 0x040fe400000000ff */
[----:B------:R-:W4:Y:S01]  /*11c10*/  LDL.LU R27, [R1+0x184] ;  /* 0x00018400011b7983 */ /* 0x000f220000300800 */
[----:B------:R-:W-:-:S03]  /*11c20*/  PRMT R67, R8, 0x7773, RZ ;  /* 0x0000777308437816 */ /* 0x000fc600000000ff */
[----:B------:R-:W-:Y:S04]  /*11c30*/  @P1 STG.E.U8 desc[UR20][R4.64], R71 ;  /* 0x0000004704001986 */ /* 0x000fe8000c101114 */
[----:B------:R1:W-:Y:S01]  /*11c40*/  @P2 STG.E.U8 desc[UR20][R6.64], R69 ;  /* 0x0000004506002986 */ /* 0x0003e2000c101114 */
[----:B0-----:R-:W-:-:S03]  /*11c50*/  IADD3 R18, P2, PT, R15, R0, RZ ;  /* 0x000000000f127210 */ /* 0x001fc60007f5e0ff */
[----:B------:R0:W-:Y:S01]  /*11c60*/  @P3 STG.E.U8 desc[UR20][R16.64], R67 ;  /* 0x0000004310003986 */ /* 0x0001e2000c101114 */
[----:B------:R-:W-:Y:S02]  /*11c70*/  LEA.HI.X.SX32 R19, R15, R2, 0x1, P2 ;  /* 0x000000020f137211 */ /* 0x000fe400010f0eff */
[C---:B--2---:R-:W-:Y:S01]  /*11c80*/  ISETP.LT.AND P3, PT, R26.reuse, UR15, !P0 ;  /* 0x0000000f1a007c0c */ /* 0x044fe2000c761270 */
[----:B------:R-:W-:Y:S01]  /*11c90*/  IMAD R23, R26, UR5, RZ ;  /* 0x000000051a177c24 */ /* 0x000fe2000f8e02ff */
[C---:B---3--:R-:W-:Y:S01]  /*11ca0*/  ISETP.LT.AND P2, PT, R24.reuse, UR15, !P0 ;  /* 0x0000000f18007c0c */ /* 0x048fe2000c741270 */
[----:B-1----:R-:W-:Y:S02]  /*11cb0*/  IMAD R7, R24, UR5, RZ ;  /* 0x0000000518077c24 */ /* 0x002fe4000f8e02ff */
[----:B------:R-:W2:Y:S04]  /*11cc0*/  LDL.LU R24, [R1+0x180] ;  /* 0x0001800001187983 */ /* 0x000ea80000300800 */
[----:B------:R-:W3:Y:S01]  /*11cd0*/  LDL.LU R26, [R1+0x17c] ;  /* 0x00017c00011a7983 */ /* 0x000ee20000300800 */
[----:B------:R-:W-:-:S02]  /*11ce0*/  IADD3 R20, P1, PT, R21, R0, RZ ;  /* 0x0000000015147210 */ /* 0x000fc40007f3e0ff */
[----:B------:R-:W-:Y:S01]  /*11cf0*/  PRMT R65, R9, 0x7770, RZ ;  /* 0x0000777009417816 */ /* 0x000fe200000000ff */
[----:B------:R-:W2:Y:S01]  /*11d00*/  LDL.LU R31, [R1+0x178] ;  /* 0x00017800011f7983 */ /* 0x000ea20000300800 */
[----:B------:R-:W-:Y:S02]  /*11d10*/  LEA.HI.X.SX32 R21, R21, R2, 0x1, P1 ;  /* 0x0000000215157211 */ /* 0x000fe400008f0eff */
[C---:B----4-:R-:W-:Y:S01]  /*11d20*/  ISETP.LT.AND P1, PT, R25.reuse, UR15, !P0 ;  /* 0x0000000f19007c0c */ /* 0x050fe2000c721270 */
[----:B------:R-:W-:Y:S01]  /*11d30*/  IMAD R25, R25, UR5, RZ ;  /* 0x0000000519197c24 */ /* 0x000fe2000f8e02ff */
[----:B------:R-:W-:Y:S01]  /*11d40*/  PRMT R63, R9, 0x7771, RZ ;  /* 0x00007771093f7816 */ /* 0x000fe200000000ff */
[----:B------:R1:W-:Y:S01]  /*11d50*/  @P4 STG.E.U8 desc[UR20][R20.64], R65 ;  /* 0x0000004114004986 */ /* 0x0003e2000c101114 */
[-C--:B------:R-:W-:Y:S02]  /*11d60*/  IADD3 R4, P4, PT, R23, R0.reuse, RZ ;  /* 0x0000000017047210 */ /* 0x080fe40007f9e0ff */
[----:B0-----:R-:W-:Y:S01]  /*11d70*/  IADD3 R16, P6, PT, R25, R0, RZ ;  /* 0x0000000019107210 */ /* 0x001fe20007fde0ff */
[----:B------:R-:W4:Y:S01]  /*11d80*/  LDL.LU R30, [R1+0x174] ;  /* 0x00017400011e7983 */ /* 0x000f220000300800 */
[----:B------:R-:W-:-:S02]  /*11d90*/  LEA.HI.X.SX32 R5, R23, R2, 0x1, P4 ;  /* 0x0000000217057211 */ /* 0x000fc400020f0eff */
[----:B------:R-:W-:Y:S02]  /*11da0*/  PRMT R61, R9, 0x7772, RZ ;  /* 0x00007772093d7816 */ /* 0x000fe400000000ff */
[----:B-1----:R-:W-:Y:S01]  /*11db0*/  IADD3 R20, P4, PT, R7, R0, RZ ;  /* 0x0000000007147210 */ /* 0x002fe20007f9e0ff */
[----:B------:R0:W-:Y:S01]  /*11dc0*/  @P5 STG.E.U8 desc[UR20][R18.64], R63 ;  /* 0x0000003f12005986 */ /* 0x0001e2000c101114 */
[----:B------:R-:W-:Y:S02]  /*11dd0*/  PRMT R59, R9, 0x7773, RZ ;  /* 0x00007773093b7816 */ /* 0x000fe400000000ff */
[-C--:B------:R-:W-:Y:S02]  /*11de0*/  LEA.HI.X.SX32 R21, R7, R2.reuse, 0x1, P4 ;  /* 0x0000000207157211 */ /* 0x080fe400020f0eff */
[----:B------:R-:W-:Y:S01]  /*11df0*/  LEA.HI.X.SX32 R17, R25, R2, 0x1, P6 ;  /* 0x0000000219117211 */ /* 0x000fe200030f0eff */
[C---:B------:R-:W-:Y:S01]  /*11e00*/  IMAD R7, R22.reuse, UR5, RZ ;  /* 0x0000000516077c24 */ /* 0x040fe2000f8e02ff */
[----:B------:R-:W-:Y:S01]  /*11e10*/  ISETP.LT.AND P5, PT, R22, UR15, !P0 ;  /* 0x0000000f16007c0c */ /* 0x000fe2000c7a1270 */
[----:B------:R-:W-:Y:S01]  /*11e20*/  @P3 STG.E.U8 desc[UR20][R4.64], R61 ;  /* 0x0000003d04003986 */ /* 0x000fe2000c101114 */
[----:B------:R-:W-:Y:S01]  /*11e30*/  PRMT R57, R10, 0x7770, RZ ;  /* 0x000077700a397816 */ /* 0x000fe200000000ff */
[----:B------:R-:W-:Y:S01]  /*11e40*/  IMAD R15, R29, UR5, RZ ;  /* 0x000000051d0f7c24 */ /* 0x000fe2000f8e02ff */
[----:B------:R-:W-:Y:S01]  /*11e50*/  IADD3 R22, P3, PT, R7, R0, RZ ;  /* 0x0000000007167210 */ /* 0x000fe20007f7e0ff */
[----:B------:R1:W-:Y:S01]  /*11e60*/  @P1 STG.E.U8 desc[UR20][R16.64], R59 ;  /* 0x0000003b10001986 */ /* 0x0003e2000c101114 */
[----:B------:R-:W-:Y:S01]  /*11e70*/  ISETP.LT.AND P1, PT, R29, UR15, !P0 ;  /* 0x0000000f1d007c0c */ /* 0x000fe2000c721270 */
[----:B0-----:R-:W-:-:S02]  /*11e80*/  IMAD R19, R28, UR5, RZ ;  /* 0x000000051c137c24 */ /* 0x001fc4000f8e02ff */
[----:B------:R-:W4:Y:S01]  /*11e90*/  LDL.LU R29, [R1+0x170] ;  /* 0x00017000011d7983 */ /* 0x000f220000300800 */
[----:B------:R-:W-:Y:S01]  /*11ea0*/  PRMT R14, R10, 0x7771, RZ ;  /* 0x000077710a0e7816 */ /* 0x000fe200000000ff */
[----:B------:R-:W-:Y:S01]  /*11eb0*/  IMAD R25, R27, UR5, RZ ;  /* 0x000000051b197c24 */ /* 0x000fe2000f8e02ff */
[----:B------:R-:W-:Y:S01]  /*11ec0*/  LEA.HI.X.SX32 R23, R7, R2, 0x1, P3 ;  /* 0x0000000207177211 */ /* 0x000fe200018f0eff */
[----:B------:R0:W-:Y:S01]  /*11ed0*/  @P2 STG.E.U8 desc[UR20][R20.64], R57 ;  /* 0x0000003914002986 */ /* 0x0001e2000c101114 */
[----:B------:R-:W-:Y:S02]  /*11ee0*/  ISETP.LT.AND P2, PT, R28, UR15, !P0 ;  /* 0x0000000f1c007c0c */ /* 0x000fe4000c741270 */
[----:B------:R-:W-:Y:S01]  /*11ef0*/  ISETP.LT.AND P3, PT, R27, UR15, !P0 ;  /* 0x0000000f1b007c0c */ /* 0x000fe2000c761270 */
[----:B------:R-:W-:Y:S01]  /*11f00*/  @P5 STG.E.U8 desc[UR20][R22.64], R14 ;  /* 0x0000000e16005986 */ /* 0x000fe2000c101114 */
[-C--:B-1----:R-:W-:Y:S02]  /*11f10*/  IADD3 R16, P4, PT, R15, R0.reuse, RZ ;  /* 0x000000000f107210 */ /* 0x082fe40007f9e0ff */
[----:B------:R-:W-:Y:S01]  /*11f20*/  IADD3 R18, P6, PT, R19, R0, RZ ;  /* 0x0000000013127210 */ /* 0x000fe20007fde0ff */
[----:B------:R-:W4:Y:S01]  /*11f30*/  LDL.LU R28, [R1+0x16c] ;  /* 0x00016c00011c7983 */ /* 0x000f220000300800 */
[----:B------:R-:W-:-:S02]  /*11f40*/  PRMT R12, R10, 0x7773, RZ ;  /* 0x000077730a0c7816 */ /* 0x000fc400000000ff */
[----:B0-----:R-:W-:Y:S01]  /*11f50*/  IADD3 R20, P5, PT, R25, R0, RZ ;  /* 0x0000000019147210 */ /* 0x001fe20007fbe0ff */
[----:B------:R-:W4:Y:S01]  /*11f60*/  LDL.LU R27, [R1+0x168] ;  /* 0x00016800011b7983 */ /* 0x000f220000300800 */
[----:B------:R-:W-:Y:S02]  /*11f70*/  PRMT R13, R10, 0x7772, RZ ;  /* 0x000077720a0d7816 */ /* 0x000fe400000000ff */
[----:B------:R-:W-:Y:S01]  /*11f80*/  LEA.HI.X.SX32 R17, R15, R2, 0x1, P4 ;  /* 0x000000020f117211 */ /* 0x000fe200020f0eff */
[----:B------:R0:W1:Y:S01]  /*11f90*/  LDS.128 R4, [R3+UR9+0x1000] ;  /* 0x0010000903047984 */ /* 0x0000620008000c00 */
[C---:B------:R-:W-:Y:S02]  /*11fa0*/  PRMT R8, R11.reuse, 0x7773, RZ ;  /* 0x000077730b087816 */ /* 0x040fe400000000ff */
[C---:B------:R-:W-:Y:S02]  /*11fb0*/  PRMT R9, R11.reuse, 0x7772, RZ ;  /* 0x000077720b097816 */ /* 0x040fe400000000ff */
[----:B------:R-:W-:-:S02]  /*11fc0*/  PRMT R10, R11, 0x7771, RZ ;  /* 0x000077710b0a7816 */ /* 0x000fc400000000ff */
[-C--:B------:R-:W-:Y:S02]  /*11fd0*/  LEA.HI.X.SX32 R19, R19, R2.reuse, 0x1, P6 ;  /* 0x0000000213137211 */ /* 0x080fe400030f0eff */
[----:B------:R-:W-:Y:S02]  /*11fe0*/  PRMT R11, R11, 0x7770, RZ ;  /* 0x000077700b0b7816 */ /* 0x000fe400000000ff */
[----:B------:R-:W-:Y:S01]  /*11ff0*/  LEA.HI.X.SX32 R21, R25, R2, 0x1, P5 ;  /* 0x0000000219157211 */ /* 0x000fe200028f0eff */
[----:B------:R-:W-:Y:S04]  /*12000*/  @P1 STG.E.U8 desc[UR20][R16.64], R13 ;  /* 0x0000000d10001986 */ /* 0x000fe8000c101114 */
[----:B------:R-:W-:Y:S04]  /*12010*/  @P2 STG.E.U8 desc[UR20][R18.64], R12 ;  /* 0x0000000c12002986 */ /* 0x000fe8000c101114 */
[----:B------:R0:W-:Y:S01]  /*12020*/  @P3 STG.E.U8 desc[UR20][R20.64], R11 ;  /* 0x0000000b14003986 */ /* 0x0001e2000c101114 */
[C---:B---3--:R-:W-:Y:S01]  /*12030*/  ISETP.LT.AND P3, PT, R26.reuse, UR15, !P0 ;  /* 0x0000000f1a007c0c */ /* 0x048fe2000c761270 */
[----:B0-----:R-:W-:-:S02]  /*12040*/  IMAD R3, R26, UR5, RZ ;  /* 0x000000051a037c24 */ /* 0x001fc4000f8e02ff */
[----:B------:R-:W3:Y:S04]  /*12050*/  LDL.LU R26, [R1+0x164] ;  /* 0x00016400011a7983 */ /* 0x000ee80000300800 */
[----:B------:R-:W3:Y:S04]  /*12060*/  LDL.LU R22, [R1+0x160] ;  /* 0x0001600001167983 */ /* 0x000ee80000300800 */
[----:B------:R-:W3:Y:S04]  /*12070*/  LDL.LU R20, [R1+0x15c] ;  /* 0x00015c0001147983 */ /* 0x000ee80000300800 */
[----:B------:R-:W3:Y:S01]  /*12080*/  LDL.LU R18, [R1+0x158] ;  /* 0x0001580001127983 */ /* 0x000ee20000300800 */
[C---:B--2---:R-:W-:Y:S01]  /*12090*/  IMAD R15, R24.reuse, UR5, RZ ;  /* 0x00000005180f7c24 */ /* 0x044fe2000f8e02ff */
[----:B------:R-:W-:-:S04]  /*120a0*/  ISETP.LT.AND P4, PT, R24, UR15, !P0 ;  /* 0x0000000f18007c0c */ /* 0x000fc8000c781270 */
[----:B------:R-:W-:Y:S01]  /*120b0*/  IADD3 R24, P1, PT, R15, R0, RZ ;  /* 0x000000000f187210 */ /* 0x000fe20007f3e0ff */
[----:B------:R-:W-:-:S03]  /*120c0*/  IMAD R23, R31, UR5, RZ ;  /* 0x000000051f177c24 */ /* 0x000fc6000f8e02ff */
[----:B------:R-:W-:Y:S02]  /*120d0*/  LEA.HI.X.SX32 R25, R15, R2, 0x1, P1 ;  /* 0x000000020f197211 */ /* 0x000fe400008f0eff */
[----:B------:R-:W-:Y:S02]  /*120e0*/  IADD3 R14, P1, PT, R3, R0, RZ ;  /* 0x00000000030e7210 */ /* 0x000fe40007f3e0ff */
[----:B------:R-:W-:Y:S01]  /*120f0*/  ISETP.LT.AND P2, PT, R31, UR15, !P0 ;  /* 0x0000000f1f007c0c */ /* 0x000fe2000c741270 */
[----:B------:R0:W-:Y:S01]  /*12100*/  @P4 STG.E.U8 desc[UR20][R24.64], R10 ;  /* 0x0000000a18004986 */ /* 0x0001e2000c101114 */
[----:B------:R-:W-:Y:S01]  /*12110*/  LEA.HI.X.SX32 R15, R3, R2, 0x1, P1 ;  /* 0x00000002030f7211 */ /* 0x000fe200008f0eff */
[C---:B----4-:R-:W-:Y:S01]  /*12120*/  IMAD R17, R30.reuse, UR5, RZ ;  /* 0x000000051e117c24 */ /* 0x050fe2000f8e02ff */
[----:B------:R-:W-:Y:S02]  /*12130*/  ISETP.LT.AND P4, PT, R30, UR15, !P0 ;  /* 0x0000000f1e007c0c */ /* 0x000fe4000c781270 */
[-C--:B------:R-:W-:Y:S01]  /*12140*/  IADD3 R12, P5, PT, R23, R0.reuse, RZ ;  /* 0x00000000170c7210 */ /* 0x080fe20007fbe0ff */
[----:B------:R-:W-:Y:S01]  /*12150*/  IMAD R3, R29, UR5, RZ ;  /* 0x000000051d037c24 */ /* 0x000fe2000f8e02ff */
[----:B------:R2:W-:Y:S01]  /*12160*/  @P3 STG.E.U8 desc[UR20][R14.64], R9 ;  /* 0x000000090e003986 */ /* 0x0005e2000c101114 */
[----:B------:R-:W-:-:S02]  /*12170*/  IADD3 R16, P6, PT, R17, R0, RZ ;  /* 0x0000000011107210 */ /* 0x000fc40007fde0ff */
[----:B------:R-:W-:Y:S01]  /*12180*/  LEA.HI.X.SX32 R13, R23, R2, 0x1, P5 ;  /* 0x00000002170d7211 */ /* 0x000fe200028f0eff */
[----:B0-----:R-:W4:Y:S01]  /*12190*/  LDL.LU R25, [R1+0x154] ;  /* 0x0001540001197983 */ /* 0x001f220000300800 */
[----:B------:R-:W-:Y:S02]  /*121a0*/  IADD3 R10, P3, PT, R3, R0, RZ ;  /* 0x00000000030a7210 */ /* 0x000fe40007f7e0ff */
[-C--:B------:R-:W-:Y:S01]  /*121b0*/  LEA.HI.X.SX32 R17, R17, R2.reuse, 0x1, P6 ;  /* 0x0000000211117211 */ /* 0x080fe200030f0eff */
[----:B------:R-:W-:Y:S01]  /*121c0*/  @P2 STG.E.U8 desc[UR20][R12.64], R8 ;  /* 0x000000080c002986 */ /* 0x000fe2000c101114 */
[----:B-1----:R-:W-:Y:S02]  /*121d0*/  PRMT R21, R4, 0x7770, RZ ;  /* 0x0000777004157816 */ /* 0x002fe400000000ff */
[----:B------:R-:W-:Y:S01]  /*121e0*/  LEA.HI.X.SX32 R11, R3, R2, 0x1, P3 ;  /* 0x00000002030b7211 */ /* 0x000fe200018f0eff */
[----:B------:R-:W-:Y:S01]  /*121f0*/  IMAD R3, R28, UR5, RZ ;  /* 0x000000051c037c24 */ /* 0x000fe2000f8e02ff */
[----:B------:R-:W-:-:S02]  /*12200*/  ISETP.LT.AND P1, PT, R29, UR15, !P0 ;  /* 0x0000000f1d007c0c */ /* 0x000fc4000c721270 */
[----:B------:R-:W-:Y:S01]  /*12210*/  ISETP.LT.AND P2, PT, R28, UR15, !P0 ;  /* 0x0000000f1c007c0c */ /* 0x000fe2000c741270 */
[----:B------:R0:W-:Y:S01]  /*12220*/  @P4 STG.E.U8 desc[UR20][R16.64], R21 ;  /* 0x0000001510004986 */ /* 0x0001e2000c101114 */
[C---:B------:R-:W-:Y:S01]  /*12230*/  ISETP.LT.AND P4, PT, R27.reuse, UR15, !P0 ;  /* 0x0000000f1b007c0c */ /* 0x040fe2000c781270 */
[----:B--2---:R-:W-:Y:S01]  /*12240*/  IMAD R9, R27, UR5, RZ ;  /* 0x000000051b097c24 */ /* 0x004fe2000f8e02ff */
[C---:B------:R-:W-:Y:S01]  /*12250*/  IADD3 R14, P6, PT, R3.reuse, R0, RZ ;  /* 0x00000000030e7210 */ /* 0x040fe20007fde0ff */
[----:B------:R-:W2:Y:S01]  /*12260*/  LDL.LU R27, [R1+0x150] ;  /* 0x00015000011b7983 */ /* 0x000ea20000300800 */
[C---:B------:R-:W-:Y:S02]  /*12270*/  PRMT R19, R4.reuse, 0x7771, RZ ;  /* 0x0000777104137816 */ /* 0x040fe400000000ff */
[----:B------:R-:W-:Y:S02]  /*12280*/  LEA.HI.X.SX32 R15, R3, R2, 0x1, P6 ;  /* 0x00000002030f7211 */ /* 0x000fe400030f0eff */
[----:B0-----:R-:W-:Y:S01]  /*12290*/  PRMT R17, R4, 0x7772, RZ ;  /* 0x0000777204117816 */ /* 0x001fe200000000ff */
[----:B------:R0:W-:Y:S01]  /*122a0*/  @P1 STG.E.U8 desc[UR20][R10.64], R19 ;  /* 0x000000130a001986 */ /* 0x0001e2000c101114 */
[----:B------:R-:W-:-:S03]  /*122b0*/  IADD3 R8, P5, PT, R9, R0, RZ ;  /* 0x0000000009087210 */ /* 0x000fc60007fbe0ff */
[----:B------:R1:W-:Y:S01]  /*122c0*/  @P2 STG.E.U8 desc[UR20][R14.64], R17 ;  /* 0x000000110e002986 */ /* 0x0003e2000c101114 */
[----:B------:R-:W-:Y:S02]  /*122d0*/  LEA.HI.X.SX32 R9, R9, R2, 0x1, P5 ;  /* 0x0000000209097211 */ /* 0x000fe400028f0eff */
[----:B0-----:R-:W-:-:S05]  /*122e0*/  PRMT R19, R4, 0x7773, RZ ;  /* 0x0000777304137816 */ /* 0x001fca00000000ff */
[----:B------:R0:W-:Y:S01]  /*122f0*/  @P4 STG.E.U8 desc[UR20][R8.64], R19 ;  /* 0x0000001308004986 */ /* 0x0001e2000c101114 */
[----:B---3--:R-:W-:Y:S02]  /*12300*/  IMAD R13, R26, UR5, RZ ;  /* 0x000000051a0d7c24 */ /* 0x008fe4000f8e02ff */
[----:B------:R-:W-:Y:S01]  /*12310*/  IMAD R3, R22, UR5, RZ ;  /* 0x0000000516037c24 */ /* 0x000fe2000f8e02ff */
[----:B------:R-:W-:Y:S02]  /*12320*/  ISETP.LT.AND P3, PT, R26, UR15, !P0 ;  /* 0x0000000f1a007c0c */ /* 0x000fe4000c761270 */
[-C--:B------:R-:W-:Y:S01]  /*12330*/  IADD3 R10, P6, PT, R13, R0.reuse, RZ ;  /* 0x000000000d0a7210 */ /* 0x080fe20007fde0ff */
[----:B------:R-:W3:Y:S01]  /*12340*/  LDL.LU R26, [R1+0x14c] ;  /* 0x00014c00011a7983 */ /* 0x000ee20000300800 */
[----:B------:R-:W-:-:S03]  /*12350*/  IADD3 R12, P2, PT, R3, R0, RZ ;  /* 0x00000000030c7210 */ /* 0x000fc60007f5e0ff */
[----:B------:R-:W3:Y:S01]  /*12360*/  LDL.LU R24, [R1+0x148] ;  /* 0x0001480001187983 */ /* 0x000ee20000300800 */
[----:B------:R-:W-:Y:S02]  /*12370*/  ISETP.LT.AND P1, PT, R22, UR15, !P0 ;  /* 0x0000000f16007c0c */ /* 0x000fe4000c721270 */
[-C--:B------:R-:W-:Y:S01]  /*12380*/  LEA.HI.X.SX32 R11, R13, R2.reuse, 0x1, P6 ;  /* 0x000000020d0b7211 */ /* 0x080fe200030f0eff */
[----:B------:R-:W3:Y:S01]  /*12390*/  LDL.LU R22, [R1+0x144] ;  /* 0x0001440001167983 */ /* 0x000ee20000300800 */
[----:B------:R-:W-:Y:S01]  /*123a0*/  LEA.HI.X.SX32 R13, R3, R2, 0x1, P2 ;  /* 0x00000002030d7211 */ /* 0x000fe200010f0eff */
[C---:B------:R-:W-:Y:S01]  /*123b0*/  IMAD R3, R20.reuse, UR5, RZ ;  /* 0x0000000514037c24 */ /* 0x040fe2000f8e02ff */
[----:B------:R-:W-:Y:S01]  /*123c0*/  ISETP.LT.AND P2, PT, R20, UR15, !P0 ;  /* 0x0000000f14007c0c */ /* 0x000fe2000c741270 */
[----:B------:R-:W3:Y:S04]  /*123d0*/  LDL.LU R16, [R1+0x13c] ;  /* 0x00013c0001107983 */ /* 0x000ee80000300800 */
[----:B------:R-:W3:Y:S01]  /*123e0*/  LDL.LU R20, [R1+0x138] ;  /* 0x0001380001147983 */ /* 0x000ee20000300800 */
[C---:B------:R-:W-:Y:S01]  /*123f0*/  ISETP.LT.AND P4, PT, R18.reuse, UR15, !P0 ;  /* 0x0000000f12007c0c */ /* 0x040fe2000c781270 */
[----:B-1----:R-:W-:-:S02]  /*12400*/  IMAD R17, R18, UR5, RZ ;  /* 0x0000000512117c24 */ /* 0x002fc4000f8e02ff */
[----:B------:R-:W3:Y:S01]  /*12410*/  LDL.LU R18, [R1+0x140] ;  /* 0x0001400001127983 */ /* 0x000ee20000300800 */
[C---:B------:R-:W-:Y:S02]  /*12420*/  PRMT R23, R5.reuse, 0x7770, RZ ;  /* 0x0000777005177816 */ /* 0x040fe400000000ff */
[----:B------:R-:W-:Y:S02]  /*12430*/  PRMT R21, R5, 0x7771, RZ ;  /* 0x0000777105157816 */ /* 0x000fe400000000ff */
[C---:B------:R-:W-:Y:S01]  /*12440*/  IADD3 R14, P6, PT, R3.reuse, R0, RZ ;  /* 0x00000000030e7210 */ /* 0x040fe20007fde0ff */
[----:B------:R1:W-:Y:S03]  /*12450*/  @P3 STG.E.U8 desc[UR20][R10.64], R23 ;  /* 0x000000170a003986 */ /* 0x0003e6000c101114 */
[----:B------:R-:W-:Y:S01]  /*12460*/  LEA.HI.X.SX32 R15, R3, R2, 0x1, P6 ;  /* 0x00000002030f7211 */ /* 0x000fe200030f0eff */
[----:B------:R1:W-:Y:S01]  /*12470*/  @P1 STG.E.U8 desc[UR20][R12.64], R21 ;  /* 0x000000150c001986 */ /* 0x0003e2000c101114 */
[C---:B----4-:R-:W-:Y:S01]  /*12480*/  ISETP.LT.AND P3, PT, R25.reuse, UR15, !P0 ;  /* 0x0000000f19007c0c */ /* 0x050fe2000c761270 */
[----:B0-----:R-:W-:Y:S01]  /*12490*/  IMAD R19, R25, UR5, RZ ;  /* 0x0000000519137c24 */ /* 0x001fe2000f8e02ff */
[----:B------:R-:W-:-:S02]  /*124a0*/  PRMT R25, R5, 0x7772, RZ ;  /* 0x0000777205197816 */ /* 0x000fc400000000ff */
[-C--:B------:R-:W-:Y:S02]  /*124b0*/  IADD3 R8, P5, PT, R17, R0.reuse, RZ ;  /* 0x0000000011087210 */ /* 0x080fe40007fbe0ff */
[----:B------:R-:W-:Y:S01]  /*124c0*/  IADD3 R4, P6, PT, R19, R0, RZ ;  /* 0x0000000013047210 */ /* 0x000fe20007fde0ff */
[----:B------:R0:W-:Y:S01]  /*124d0*/  @P2 STG.E.U8 desc[UR20][R14.64], R25 ;  /* 0x000000190e002986 */ /* 0x0001e2000c101114 */
[----:B------:R-:W-:Y:S01]  /*124e0*/  LEA.HI.X.SX32 R9, R17, R2, 0x1, P5 ;  /* 0x0000000211097211 */ /* 0x000fe200028f0eff */
[C---:B--2---:R-:W-:Y:S01]  /*124f0*/  IMAD R3, R27.reuse, UR5, RZ ;  /* 0x000000051b037c24 */ /* 0x044fe2000f8e02ff */
[----:B------:R-:W-:Y:S02]  /*12500*/  ISETP.LT.AND P1, PT, R27, UR15, !P0 ;  /* 0x0000000f1b007c0c */ /* 0x000fe4000c721270 */
[----:B------:R-:W-:Y:S02]  /*12510*/  PRMT R17, R5, 0x7773, RZ ;  /* 0x0000777305117816 */ /* 0x000fe400000000ff */
[----:B-1----:R-:W-:-:S02]  /*12520*/  IADD3 R10, P2, PT, R3, R0, RZ ;  /* 0x00000000030a7210 */ /* 0x002fc40007f5e0ff */
[-C--:B------:R-:W-:Y:S02]  /*12530*/  LEA.HI.X.SX32 R5, R19, R2.reuse, 0x1, P6 ;  /* 0x0000000213057211 */ /* 0x080fe400030f0eff */
[C---:B------:R-:W-:Y:S02]  /*12540*/  PRMT R21, R6.reuse, 0x7770, RZ ;  /* 0x0000777006157816 */ /* 0x040fe400000000ff */
[----:B------:R-:W-:Y:S02]  /*12550*/  LEA.HI.X.SX32 R11, R3, R2, 0x1, P2 ;  /* 0x00000002030b7211 */ /* 0x000fe400010f0eff */
[C---:B------:R-:W-:Y:S01]  /*12560*/  PRMT R23, R6.reuse, 0x7771, RZ ;  /* 0x0000777106177816 */ /* 0x040fe200000000ff */
[----:B------:R-:W-:Y:S04]  /*12570*/  @P4 STG.E.U8 desc[UR20][R8.64], R17 ;  /* 0x0000001108004986 */ /* 0x000fe8000c101114 */
[----:B------:R-:W-:Y:S04]  /*12580*/  @P3 STG.E.U8 desc[UR20][R4.64], R21 ;  /* 0x0000001504003986 */ /* 0x000fe8000c101114 */
[----:B------:R1:W-:Y:S01]  /*12590*/  @P1 STG.E.U8 desc[UR20][R10.64], R23 ;  /* 0x000000170a001986 */ /* 0x0003e2000c101114 */
[----:B0-----:R-:W-:-:S02]  /*125a0*/  PRMT R25, R6, 0x7772, RZ ;  /* 0x0000777206197816 */ /* 0x001fc400000000ff */
[----:B-1----:R-:W-:Y:S01]  /*125b0*/  PRMT R23, R6, 0x7773, RZ ;  /* 0x0000777306177816 */ /* 0x002fe200000000ff */
[----:B---3--:R-:W-:Y:S02]  /*125c0*/  IMAD R3, R26, UR5, RZ ;  /* 0x000000051a037c24 */ /* 0x008fe4000f8e02ff */
[----:B------:R-:W-:-:S03]  /*125d0*/  IMAD R13, R24, UR5, RZ ;  /* 0x00000005180d7c24 */ /* 0x000fc6000f8e02ff */
[-C--:B------:R-:W-:Y:S01]  /*125e0*/  IADD3 R8, P6, PT, R3, R0.reuse, RZ ;  /* 0x0000000003087210 */ /* 0x080fe20007fde0ff */
[----:B------:R-:W-:Y:S01]  /*125f0*/  IMAD R15, R22, UR5, RZ ;  /* 0x00000005160f7c24 */ /* 0x000fe2000f8e02ff */
[-C--:B------:R-:W-:Y:S01]  /*12600*/  IADD3 R4, P1, PT, R13, R0.reuse, RZ ;  /* 0x000000000d047210 */ /* 0x080fe20007f3e0ff */
[----:B------:R-:W-:Y:S02]  /*12610*/  IMAD R17, R16, UR5, RZ ;  /* 0x0000000510117c24 */ /* 0x000fe4000f8e02ff */
[----:B------:R-:W-:Y:S01]  /*12620*/  IMAD R19, R20, UR5, RZ ;  /* 0x0000000514137c24 */ /* 0x000fe2000f8e02ff */
[----:B------:R-:W-:Y:S02]  /*12630*/  IADD3 R12, P2, PT, R15, R0, RZ ;  /* 0x000000000f0c7210 */ /* 0x000fe40007f5e0ff */
[-C--:B------:R-:W-:Y:S01]  /*12640*/  LEA.HI.X.SX32 R9, R3, R2.reuse, 0x1, P6 ;  /* 0x0000000203097211 */ /* 0x080fe200030f0eff */
[----:B------:R-:W-:Y:S01]  /*12650*/  IMAD R21, R18, UR5, RZ ;  /* 0x0000000512157c24 */ /* 0x000fe2000f8e02ff */
[----:B------:R-:W-:-:S02]  /*12660*/  LEA.HI.X.SX32 R5, R13, R2, 0x1, P1 ;  /* 0x000000020d057211 */ /* 0x000fc400008f0eff */
[-C--:B------:R-:W-:Y:S02]  /*12670*/  IADD3 R10, P6, PT, R17, R0.reuse, RZ ;  /* 0x00000000110a7210 */ /* 0x080fe40007fde0ff */
[----:B------:R-:W-:Y:S02]  /*12680*/  IADD3 R14, P1, PT, R19, R0, RZ ;  /* 0x00000000130e7210 */ /* 0x000fe40007f3e0ff */
[----:B------:R-:W-:Y:S02]  /*12690*/  ISETP.LT.AND P5, PT, R26, UR15, !P0 ;  /* 0x0000000f1a007c0c */ /* 0x000fe4000c7a1270 */
[----:B------:R-:W-:Y:S02]  /*126a0*/  ISETP.LT.AND P4, PT, R24, UR15, !P0 ;  /* 0x0000000f18007c0c */ /* 0x000fe4000c781270 */
[----:B------:R-:W-:Y:S02]  /*126b0*/  ISETP.LT.AND P3, PT, R22, UR15, !P0 ;  /* 0x0000000f16007c0c */ /* 0x000fe4000c761270 */
[----:B------:R-:W-:-:S02]  /*126c0*/  LEA.HI.X.SX32 R13, R15, R2, 0x1, P2 ;  /* 0x000000020f0d7211 */ /* 0x000fc400010f0eff */
[----:B------:R-:W-:Y:S02]  /*126d0*/  ISETP.LT.AND P2, PT, R16, UR15, !P0 ;  /* 0x0000000f10007c0c */ /* 0x000fe4000c741270 */
[-C--:B------:R-:W-:Y:S02]  /*126e0*/  LEA.HI.X.SX32 R11, R17, R2.reuse, 0x1, P6 ;  /* 0x00000002110b7211 */ /* 0x080fe400030f0eff */
[----:B------:R-:W-:Y:S02]  /*126f0*/  LEA.HI.X.SX32 R15, R19, R2, 0x1, P1 ;  /* 0x00000002130f7211 */ /* 0x000fe400008f0eff */
[----:B------:R-:W-:Y:S02]  /*12700*/  IADD3 R16, P6, PT, R21, R0, RZ ;  /* 0x0000000015107210 */ /* 0x000fe40007fde0ff */
[----:B------:R-:W-:Y:S02]  /*12710*/  ISETP.LT.AND P1, PT, R20, UR15, !P0 ;  /* 0x0000000f14007c0c */ /* 0x000fe4000c721270 */
[----:B------:R-:W-:-:S02]  /*12720*/  ISETP.LT.AND P0, PT, R18, UR15, !P0 ;  /* 0x0000000f12007c0c */ /* 0x000fc4000c701270 */
[----:B------:R-:W-:Y:S02]  /*12730*/  LEA.HI.X.SX32 R17, R21, R2, 0x1, P6 ;  /* 0x0000000215117211 */ /* 0x000fe400030f0eff */
[C---:B------:R-:W-:Y:S02]  /*12740*/  PRMT R3, R7.reuse, 0x7773, RZ ;  /* 0x0000777307037816 */ /* 0x040fe400000000ff */
[C---:B------:R-:W-:Y:S02]  /*12750*/  PRMT R19, R7.reuse, 0x7772, RZ ;  /* 0x0000777207137816 */ /* 0x040fe400000000ff */
[C---:B------:R-:W-:Y:S02]  /*12760*/  PRMT R21, R7.reuse, 0x7771, RZ ;  /* 0x0000777107157816 */ /* 0x040fe400000000ff */
[----:B------:R-:W-:Y:S01]  /*12770*/  PRMT R7, R7, 0x7770, RZ ;  /* 0x0000777007077816 */ /* 0x000fe200000000ff */
[----:B------:R0:W-:Y:S04]  /*12780*/  @P5 STG.E.U8 desc[UR20][R8.64], R25 ;  /* 0x0000001908005986 */ /* 0x0001e8000c101114 */
[----:B------:R0:W-:Y:S04]  /*12790*/  @P4 STG.E.U8 desc[UR20][R4.64], R23 ;  /* 0x0000001704004986 */ /* 0x0001e8000c101114 */
[----:B------:R0:W-:Y:S04]  /*127a0*/  @P3 STG.E.U8 desc[UR20][R12.64], R7 ;  /* 0x000000070c003986 */ /* 0x0001e8000c101114 */
[----:B------:R0:W-:Y:S04]  /*127b0*/  @P2 STG.E.U8 desc[UR20][R10.64], R21 ;  /* 0x000000150a002986 */ /* 0x0001e8000c101114 */
[----:B------:R0:W-:Y:S04]  /*127c0*/  @P1 STG.E.U8 desc[UR20][R14.64], R19 ;  /* 0x000000130e001986 */ /* 0x0001e8000c101114 */
[----:B------:R0:W-:Y:S01]  /*127d0*/  @P0 STG.E.U8 desc[UR20][R16.64], R3 ;  /* 0x0000000310000986 */ /* 0x0001e2000c101114 */
[----:B------:R-:W-:Y:S06]  /*127e0*/  BAR.SYNC.DEFER_BLOCKING 0x0 ;  /* 0x0000000000007b1d */ /* 0x000fec0000010000 */
[----:B------:R-:W-:Y:S05]  /*127f0*/  BRA.U UP0, `(.L_x_13) ;  /* 0x0000000100a07547 */ /* 0x000fea000b800000 */
[----:B------:R-:W1:Y:S01]  /*12800*/  S2UR UR5, SR_CgaCtaId ;  /* 0x00000000000579c3 */ /* 0x000e620000008800 */
[----:B------:R-:W-:Y:S01]  /*12810*/  NOP ;  /* 0x0000000000007918 */ /* 0x000fe20000000000 */
[----:B------:R-:W-:Y:S01]  /*12820*/  UMOV UR4, 0x50 ;  /* 0x0000005000047882 */ /* 0x000fe20000000000 */
[----:B------:R-:W-:Y:S02]  /*12830*/  IMAD.U32 R0, RZ, RZ, UR8 ;  /* 0x00000008ff007e24 */ /* 0x000fe4000f8e00ff */
[----:B0-----:R-:W-:Y:S02]  /*12840*/  IMAD.MOV.U32 R3, RZ, RZ, 0xf ;  /* 0x0000000fff037424 */ /* 0x001fe400078e00ff */
[----:B------:R-:W-:Y:S01]  /*12850*/  IMAD.MOV.U32 R7, RZ, RZ, 0x1 ;  /* 0x00000001ff077424 */ /* 0x000fe200078e00ff */
[----:B------:R-:W-:-:S04]  /*12860*/  LOP3.LUT R0, R0, 0xffff, RZ, 0xc0, !PT ;  /* 0x0000ffff00007812 */ /* 0x000fc800078ec0ff */
[----:B------:R-:W-:-:S05]  /*12870*/  SHF.R.U32.HI R0, RZ, 0x5, R0 ;  /* 0x00000005ff007819 */ /* 0x000fca0000011600 */
[----:B------:R-:W-:Y:S01]  /*12880*/  VIADD R2, R0, 0x10 ;  /* 0x0000001000027836 */ /* 0x000fe20000000000 */
[----:B------:R-:W-:Y:S01]  /*12890*/  SHF.L.U32 R0, R3, R0, RZ ;  /* 0x0000000003007219 */ /* 0x000fe200000006ff */
[----:B-1----:R-:W-:-:S03]  /*128a0*/  ULEA UR6, UR5, UR4, 0x18 ;  /* 0x0000000405067291 */ /* 0x002fc6000f8ec0ff */
[----:B------:R-:W-:-:S04]  /*128b0*/  SHF.L.U32 R3, R7, R2, RZ ;  /* 0x0000000207037219 */ /* 0x000fc800000006ff */
[----:B------:R-:W-:Y:S02]  /*128c0*/  LOP3.LUT R0, R3, R0, RZ, 0xfc, !PT ;  /* 0x0000000003007212 */ /* 0x000fe400078efcff */
[----:B------:R-:W0:Y:S02]  /*128d0*/  LDS R5, [UR6] ;  /* 0x00000006ff057984 */ /* 0x000e240008000800 */
[C---:B------:R-:W-:Y:S02]  /*128e0*/  LOP3.LUT R2, R0.reuse, 0xffff, RZ, 0xc0, !PT ;  /* 0x0000ffff00027812 */ /* 0x040fe400078ec0ff */
[----:B0-----:R-:W-:-:S04]  /*128f0*/  LOP3.LUT R3, R0, 0xffff, R5, 0x80, !PT ;  /* 0x0000ffff00037812 */ /* 0x001fc800078e8005 */
[----:B------:R-:W-:-:S13]  /*12900*/  ISETP.NE.AND P0, PT, R3, R2, PT ;  /* 0x000000020300720c */ /* 0x000fda0003f05270 */
[----:B------:R-:W-:Y:S05]  /*12910*/  @P0 BRA `(.L_x_14) ;  /* 0x0000000000500947 */ /* 0x000fea0003800000 */
[----:B------:R-:W-:Y:S02]  /*12920*/  SHF.R.U32.HI R5, RZ, 0x10, R5 ;  /* 0x00000010ff057819 */ /* 0x000fe40000011605 */
[----:B------:R-:W-:-:S04]  /*12930*/  SHF.R.U32.HI R2, RZ, 0x10, R0 ;  /* 0x00000010ff027819 */ /* 0x000fc80000011600 */
[----:B------:R-:W-:-:S04]  /*12940*/  LOP3.LUT R5, R5, R2, RZ, 0xc0, !PT ;  /* 0x0000000205057212 */ /* 0x000fc800078ec0ff */
[----:B------:R-:W-:-:S13]  /*12950*/  ISETP.NE.AND P0, PT, R5, R2, PT ;  /* 0x000000020500720c */ /* 0x000fda0003f05270 */
[----:B------:R-:W-:Y:S05]  /*12960*/  @P0 BRA `(.L_x_15) ;  /* 0x0000000000300947 */ /* 0x000fea0003800000 */
[----:B------:R-:W-:Y:S01]  /*12970*/  R2UR UR4, R0 ;  /* 0x00000000000472ca */ /* 0x000fe200000e0000 */
[----:B------:R-:W-:Y:S01]  /*12980*/  VOTEU.ANY UR5, UPT, PT ;  /* 0x0000000000057886 */ /* 0x000fe200038e0100 */
[----:B------:R-:W0:Y:S01]  /*12990*/  S2R R0, SR_LANEID ;  /* 0x0000000000007919 */ /* 0x000e220000000000 */
[----:B------:R-:W-:-:S10]  /*129a0*/  UFLO.U32 UR5, UR5 ;  /* 0x00000005000572bd */ /* 0x000fd400080e0000 */
[----:B------:R-:W-:-:S06]  /*129b0*/  ULOP3.LUT UR4, URZ, UR4, URZ, 0x33, !UPT ;  /* 0x00000004ff047292 */ /* 0x000fcc000f8e33ff */
[----:B------:R-:W-:-:S04]  /*129c0*/  IMAD.U32 R2, RZ, RZ, UR4 ;  /* 0x00000004ff027e24 */ /* 0x000fc8000f8e00ff */
[----:B------:R-:W1:Y:S02]  /*129d0*/  REDUX UR7, R2 ;  /* 0x00000000020773c4 */ /* 0x000e640000000000 */
[----:B------:R2:W-:Y:S01]  /*129e0*/  UTCATOMSWS.AND URZ, UR4 ;  /* 0x0000000400ff79e3 */ /* 0x0005e20008000000 */
[----:B0-----:R-:W-:Y:S01]  /*129f0*/  ISETP.EQ.U32.AND P0, PT, R0, UR5, PT ;  /* 0x0000000500007c0c */ /* 0x001fe2000bf02070 */
[----:B-1----:R-:W-:-:S12]  /*12a00*/  IMAD.U32 R0, RZ, RZ, UR7 ;  /* 0x00000007ff007e24 */ /* 0x002fd8000f8e00ff */
[----:B------:R2:W-:Y:S01]  /*12a10*/  @P0 ATOMS.AND RZ, [UR6], R0 ;  /* 0x00000000ffff098c */ /* 0x0005e2000a800006 */
[----:B------:R-:W-:Y:S05]  /*12a20*/  BRA `(.L_x_13) ;  /* 0x0000000000147947 */ /* 0x000fea0003800000 */
.L_x_15:
[----:B------:R-:W-:-:S07]  /*12a30*/  MOV R2, 0x12a50 ;  /* 0x00012a5000027802 */ /* 0x000fce0000000f00 */
[----:B------:R-:W-:Y:S05]  /*12a40*/  CALL.REL.NOINC `($__internal_0_$__cuda_sm10x_tcgen05_guardrail_trap_col_being_dealloced_not_returned_by_alloc) ;  /* 0x00000000002c7944 */ /* 0x000fea0003c00000 */
[----:B------:R-:W-:Y:S05]  /*12a50*/  BRA `(.L_x_13) ;  /* 0x0000000000087947 */ /* 0x000fea0003800000 */
.L_x_14:
[----:B------:R-:W-:-:S07]  /*12a60*/  MOV R2, 0x12a80 ;  /* 0x00012a8000027802 */ /* 0x000fce0000000f00 */
[----:B------:R-:W-:Y:S05]  /*12a70*/  CALL.REL.NOINC `($__internal_2_$__cuda_sm10x_tcgen05_guardrail_trap_unallocated_columns_being_dealloced) ;  /* 0x0000000000387944 */ /* 0x000fea0003c00000 */
.L_x_13:
[----:B------:R-:W-:Y:S01]  /*12a80*/  NOP ;  /* 0x0000000000007918 */ /* 0x000fe20000000000 */
[----:B--2---:R-:W-:Y:S05]  /*12a90*/  EXIT ;  /* 0x000000000000794d */ /* 0x004fea0003800000 */
.L_x_8:
[----:B------:R-:W0:Y:S02]  /*12aa0*/  SYNCS.PHASECHK.TRANS64.TRYWAIT P3, [UR6], R103 ;  /* 0x00000067ff0075a7 */ /* 0x000e240008061106 */
[----:B0-----:R-:W-:Y:S05]  /*12ab0*/  @!P3 BRA `(.L_x_8) ;  /* 0xfffffffc00f8b947 */ /* 0x001fea000383ffff */
[----:B------:R-:W-:Y:S05]  /*12ac0*/  BRA `(.L_x_16) ;  /* 0xffffff90007c7947 */ /* 0x000fea000383ffff */
.L_x_12:
[----:B------:R-:W1:Y:S02]  /*12ad0*/  SYNCS.PHASECHK.TRANS64.TRYWAIT P0, [UR6], R0 ;  /* 0x00000000ff0075a7 */ /* 0x000e640008001106 */
[----:B-1----:R-:W-:Y:S05]  /*12ae0*/  @!P0 BRA `(.L_x_12) ;  /* 0xfffffffc00f88947 */ /* 0x002fea000383ffff */
[----:B------:R-:W-:Y:S05]  /*12af0*/  BRA `(.L_x_11) ;  /* 0xffffffd000f47947 */ /* 0x000fea000383ffff */
        .weak           $__internal_0_$__cuda_sm10x_tcgen05_guardrail_trap_col_being_dealloced_not_returned_by_alloc
        .type           $__internal_0_$__cuda_sm10x_tcgen05_guardrail_trap_col_being_dealloced_not_returned_by_alloc,@function
        .size           $__internal_0_$__cuda_sm10x_tcgen05_guardrail_trap_col_being_dealloced_not_returned_by_alloc,($__internal_1_$__cuda_sm10x_tcgen05_guardrail_trap_phase_invalid_during_alloc - $__internal_0_$__cuda_sm10x_tcgen05_guardrail_trap_col_being_dealloced_not_returned_by_alloc)
$__internal_0_$__cuda_sm10x_tcgen05_guardrail_trap_col_being_dealloced_not_returned_by_alloc:
[----:B------:R-:W-:Y:S05]  /*12b00*/  BPT.TRAP 0x1 ;  /* 0x000000040000795c */ /* 0x000fea0000300000 */
[----:B------:R-:W-:-:S04]  /*12b10*/  IMAD.MOV.U32 R3, RZ, RZ, 0x0 ;  /* 0x00000000ff037424 */ /* 0x000fc800078e00ff */
[----:B------:R-:W-:Y:S05]  /*12b20*/  RET.REL.NODEC R2 `(matmul_kernel) ;  /* 0xfffffed402347950 */ /* 0x000fea0003c3ffff */
        .weak           $__internal_1_$__cuda_sm10x_tcgen05_guardrail_trap_phase_invalid_during_alloc
        .type           $__internal_1_$__cuda_sm10x_tcgen05_guardrail_trap_phase_invalid_during_alloc,@function
        .size           $__internal_1_$__cuda_sm10x_tcgen05_guardrail_trap_phase_invalid_during_alloc,($__internal_2_$__cuda_sm10x_tcgen05_guardrail_trap_unallocated_columns_being_dealloced - $__internal_1_$__cuda_sm10x_tcgen05_guardrail_trap_phase_invalid_during_alloc)
$__internal_1_$__cuda_sm10x_tcgen05_guardrail_trap_phase_invalid_during_alloc:
[----:B------:R-:W-:Y:S05]  /*12b30*/  BPT.TRAP 0x1 ;  /* 0x000000040000795c */ /* 0x000fea0000300000 */
[----:B------:R-:W-:-:S04]  /*12b40*/  IMAD.MOV.U32 R3, RZ, RZ, 0x0 ;  /* 0x00000000ff037424 */ /* 0x000fc800078e00ff */
[----:B------:R-:W-:Y:S05]  /*12b50*/  RET.REL.NODEC R2 `(matmul_kernel) ;  /* 0xfffffed402287950 */ /* 0x000fea0003c3ffff */
        .weak           $__internal_2_$__cuda_sm10x_tcgen05_guardrail_trap_unallocated_columns_being_dealloced
        .type           $__internal_2_$__cuda_sm10x_tcgen05_guardrail_trap_unallocated_columns_being_dealloced,@function
        .size           $__internal_2_$__cuda_sm10x_tcgen05_guardrail_trap_unallocated_columns_being_dealloced,(.L_x_20 - $__internal_2_$__cuda_sm10x_tcgen05_guardrail_trap_unallocated_columns_being_dealloced)
$__internal_2_$__cuda_sm10x_tcgen05_guardrail_trap_unallocated_columns_being_dealloced:
[----:B------:R-:W-:Y:S05]  /*12b60*/  BPT.TRAP 0x1 ;  /* 0x000000040000795c */ /* 0x000fea0000300000 */
[----:B------:R-:W-:-:S04]  /*12b70*/  IMAD.MOV.U32 R3, RZ, RZ, 0x0 ;  /* 0x00000000ff037424 */ /* 0x000fc800078e00ff */
[----:B------:R-:W-:Y:S05]  /*12b80*/  RET.REL.NODEC R2 `(matmul_kernel) ;  /* 0xfffffed4021c7950 */ /* 0x000fea0003c3ffff */
.L_x_17:
[----:B------:R-:W-:-:S00]  /*12b90*/  BRA `(.L_x_17) ;  /* 0xfffffffc00fc7947 */ /* 0x000fc0000383ffff */
[----:B------:R-:W-:-:S00]  /*12ba0*/  NOP ;  /* 0x0000000000007918 */ /* 0x000fc00000000000 */
        /* <DEDUP_REMOVED lines=13> */
.L_x_20:


//--------------------- .nv.shared.matmul_kernel  --------------------------
	.section	.nv.shared.matmul_kernel,"aw",@nobits
	.sectionflags	@""
	.align	16
	.zero		1024


//--------------------- .nv.shared.reserved.0     --------------------------
	.section	.nv.shared.reserved.0,"aw",@nobits
	.align	8
	.weak		__nv_reservedSMEM_offset_0_alias
	.size		__nv_reservedSMEM_offset_0_alias, 0, 64
	.other		__nv_reservedSMEM_offset_0_alias,@"STO_CUDA_RESERVED_SHARED STV_DEFAULT"
__nv_reservedSMEM_offset_0_alias:
	.zero		0
.nv.shared.reserved.0:
	.zero		64
	.weak		__nv_reservedSMEM_allocation_phase
	.type		__nv_reservedSMEM_allocation_phase,@object
	.size		__nv_reservedSMEM_allocation_phase,(.L_0 - __nv_reservedSMEM_allocation_phase)
__nv_reservedSMEM_allocation_phase:
	.zero		1
.L_0:
	.zero		7
	.weak		__nv_reservedSMEM_devtool_atexit_pc
	.type		__nv_reservedSMEM_devtool_atexit_pc,@object
	.size		__nv_reservedSMEM_devtool_atexit_pc,(__nv_reservedSMEM_allocation_mask - __nv_reservedSMEM_devtool_atexit_pc)
__nv_reservedSMEM_devtool_atexit_pc:
	.zero		8
	.weak		__nv_reservedSMEM_allocation_mask
	.type		__nv_reservedSMEM_allocation_mask,@object
	.size		__nv_reservedSMEM_allocation_mask,(.L_2 - __nv_reservedSMEM_allocation_mask)
__nv_reservedSMEM_allocation_mask:
	.zero		4
.L_2:


//--------------------- .nv.constant0.matmul_kernel --------------------------
	.section	.nv.constant0.matmul_kernel,"a",@progbits
	.sectionflags	@""
	.align	4
.nv.constant0.matmul_kernel:
	.zero		976


//--------------------- SYMBOLS --------------------------

	.type		.nv.reservedSmem.offset0,@object
	.size		.nv.reservedSmem.offset0,0x4
	.type		.nv.reservedSmem.cap,@object
	.size		.nv.reservedSmem.cap,0x4
